def matmul_kernel(
    a_ptr,
    b_ptr,
    c_ptr,
    M,
    N,
    K,
    stride_am,
    stride_ak,
    stride_bk,
    stride_bn,
    stride_cm,
    stride_cn,
    BLOCK_M: tl.constexpr,
    BLOCK_N: tl.constexpr,
    BLOCK_K: tl.constexpr,
    GROUP_M: tl.constexpr,
):
    pid = tl.program_id(axis=0)
    num_pid_m = tl.cdiv(M, BLOCK_M)
    num_pid_n = tl.cdiv(N, BLOCK_N)
    num_pid_in_group = GROUP_M * num_pid_n
    group_id = pid // num_pid_in_group
    first_pid_m = group_id * GROUP_M
    group_size_m = min(num_pid_m - first_pid_m, GROUP_M)
    pid_m = first_pid_m + ((pid % num_pid_in_group) % group_size_m)
    pid_n = (pid % num_pid_in_group) // group_size_m

    offs_am = (pid_m * BLOCK_M + tl.arange(0, BLOCK_M)) % M
    offs_bn = (pid_n * BLOCK_N + tl.arange(0, BLOCK_N)) % N
    offs_k = tl.arange(0, BLOCK_K)
    a_ptrs = a_ptr + offs_am[:, None] * stride_am + offs_k[None, :] * stride_ak
    b_ptrs = b_ptr + offs_k[:, None] * stride_bk + offs_bn[None, :] * stride_bn

    acc = tl.zeros((BLOCK_M, BLOCK_N), dtype=tl.float32)
    for kk in range(0, tl.cdiv(K, BLOCK_K)):
        a = tl.load(a_ptrs, mask=offs_k[None, :] < K - kk * BLOCK_K, other=0.0)
        b = tl.load(b_ptrs, mask=offs_k[:, None] < K - kk * BLOCK_K, other=0.0)
        acc = tl.dot(a, b, acc)
        a_ptrs += BLOCK_K * stride_ak
        b_ptrs += BLOCK_K * stride_bk

    c = acc.to(c_ptr.dtype.element_ty)
    offs_cm = pid_m * BLOCK_M + tl.arange(0, BLOCK_M)
    offs_cn = pid_n * BLOCK_N + tl.arange(0, BLOCK_N)
    c_ptrs = c_ptr + offs_cm[:, None] * stride_cm + offs_cn[None, :] * stride_cn
    mask = (offs_cm[:, None] < M) & (offs_cn[None, :] < N)
    tl.store(c_ptrs, c, mask=mask)

# config = {"BLOCK_K": 256, "BLOCK_M": 512, "BLOCK_N": 64, "GROUP_M": 8, "arch": "sm_100", "dtype": "bf16", "num_ctas": 1, "num_stages": 3, "num_warps": 4}
# arch = sm_100


// ===== COMPILED SASS (sm_100a) =====

	.target	sm_100a

	.elftype	@"ET_EXEC"


//--------------------- .note.nv.tkinfo           --------------------------
	.section	.note.nv.tkinfo,"",@"SHT_NOTE"
	.sectionflags	@"SHF_NOTE_NV_TKINFO"
	.tkinfo
        /*0018*/ 	.word	0x00000081
        /*0030*/ 	.string	""
        /*0030*/ 	.string	"ptxas-blackwell"
        /*0030*/ 	.string	"Cuda compilation tools, release 12.9, V12.9.86"
        /*0030*/ 	.string	"Build cuda_12.9.r12.9/compiler.36037853_0"
        /*0030*/ 	.string	"-v  -suppress-debug-info  -lineinfo  -arch sm_100a "



//--------------------- .note.nv.cuver            --------------------------
	.section	.note.nv.cuver,"",@"SHT_NOTE"
	.sectionflags	@"SHF_NOTE_NV_CUVER"
        /*0018*/ 	.short	0x0001
        /*001a*/ 	.short	0x0064
        /*001c*/ 	.short	0x0001
        /*001e*/ 	.short	0x0000
        /*0020*/ 	.short	0x0001
        /*0022*/ 	.short	0x0000


//--------------------- .nv.info                  --------------------------
	.section	.nv.info,"",@"SHT_CUDA_INFO"
	.align	4


	//----- nvinfo : EIATTR_REGCOUNT
	.align		4
        /*0000*/ 	.byte	0x04, 0x2f
        /*0002*/ 	.short	(.L_4 - .L_3)
	.align		4
.L_3:
        /*0004*/ 	.word	index@(matmul_kernel)
        /*0008*/ 	.word	0x00000060


	//----- nvinfo : EIATTR_FRAME_SIZE
	.align		4
.L_4:
        /*000c*/ 	.byte	0x04, 0x11
        /*000e*/ 	.short	(.L_6 - .L_5)
	.align		4
.L_5:
        /*0010*/ 	.word	index@($__internal_2_$__cuda_sm10x_tcgen05_guardrail_trap_unallocated_columns_being_dealloced)
        /*0014*/ 	.word	0x00006890


	//----- nvinfo : EIATTR_FRAME_SIZE
	.align		4
.L_6:
        /*0018*/ 	.byte	0x04, 0x11
        /*001a*/ 	.short	(.L_8 - .L_7)
	.align		4
.L_7:
        /*001c*/ 	.word	index@($__internal_1_$__cuda_sm10x_tcgen05_guardrail_trap_phase_invalid_during_alloc)
        /*0020*/ 	.word	0x00006890


	//----- nvinfo : EIATTR_FRAME_SIZE
	.align		4
.L_8:
        /*0024*/ 	.byte	0x04, 0x11
        /*0026*/ 	.short	(.L_10 - .L_9)
	.align		4
.L_9:
        /*0028*/ 	.word	index@($__internal_0_$__cuda_sm10x_tcgen05_guardrail_trap_col_being_dealloced_not_returned_by_alloc)
        /*002c*/ 	.word	0x00006890


	//----- nvinfo : EIATTR_FRAME_SIZE
	.align		4
.L_10:
        /*0030*/ 	.byte	0x04, 0x11
        /*0032*/ 	.short	(.L_12 - .L_11)
	.align		4
.L_11:
        /*0034*/ 	.word	index@(matmul_kernel)
        /*0038*/ 	.word	0x00006890


	//----- nvinfo : EIATTR_MIN_STACK_SIZE
	.align		4
.L_12:
        /*003c*/ 	.byte	0x04, 0x12
        /*003e*/ 	.short	(.L_14 - .L_13)
	.align		4
.L_13:
        /*0040*/ 	.word	index@(matmul_kernel)
        /*0044*/ 	.word	0x00006890
.L_14:


//--------------------- .nv.info.matmul_kernel    --------------------------
	.section	.nv.info.matmul_kernel,"",@"SHT_CUDA_INFO"
	.sectionflags	@""
	.align	4


	//----- nvinfo : EIATTR_CUDA_API_VERSION
	.align		4
        /*0000*/ 	.byte	0x04, 0x37
        /*0002*/ 	.short	(.L_16 - .L_15)
.L_15:
        /*0004*/ 	.word	0x00000081


	//----- nvinfo : EIATTR_KPARAM_INFO
	.align		4
.L_16:
        /*0008*/ 	.byte	0x04, 0x17
        /*000a*/ 	.short	(.L_18 - .L_17)
.L_17:
        /*000c*/ 	.word	0x00000000
        /*0010*/ 	.short	0x000d
        /*0012*/ 	.short	0x0048
        /*0014*/ 	.byte	0x00, 0xf4, 0x21, 0x00


	//----- nvinfo : EIATTR_KPARAM_INFO
	.align		4
.L_18:
        /*0018*/ 	.byte	0x04, 0x17
        /*001a*/ 	.short	(.L_20 - .L_19)
.L_19:
        /*001c*/ 	.word	0x00000000
        /*0020*/ 	.short	0x000c
        /*0022*/ 	.short	0x0040
        /*0024*/ 	.byte	0x00, 0xf4, 0x21, 0x00


	//----- nvinfo : EIATTR_KPARAM_INFO
	.align		4
.L_20:
        /*0028*/ 	.byte	0x04, 0x17
        /*002a*/ 	.short	(.L_22 - .L_21)
.L_21:
        /*002c*/ 	.word	0x00000000
        /*0030*/ 	.short	0x000b
        /*0032*/ 	.short	0x0038
        /*0034*/ 	.byte	0x00, 0xf0, 0x11, 0x00


	//----- nvinfo : EIATTR_KPARAM_INFO
	.align		4
.L_22:
        /*0038*/ 	.byte	0x04, 0x17
        /*003a*/ 	.short	(.L_24 - .L_23)
.L_23:
        /*003c*/ 	.word	0x00000000
        /*0040*/ 	.short	0x000a
        /*0042*/ 	.short	0x0034
        /*0044*/ 	.byte	0x00, 0xf0, 0x11, 0x00


	//----- nvinfo : EIATTR_KPARAM_INFO
	.align		4
.L_24:
        /*0048*/ 	.byte	0x04, 0x17
        /*004a*/ 	.short	(.L_26 - .L_25)
.L_25:
        /*004c*/ 	.word	0x00000000
        /*0050*/ 	.short	0x0009
        /*0052*/ 	.short	0x0030
        /*0054*/ 	.byte	0x00, 0xf0, 0x11, 0x00


	//----- nvinfo : EIATTR_KPARAM_INFO
	.align		4
.L_26:
        /*0058*/ 	.byte	0x04, 0x17
        /*005a*/ 	.short	(.L_28 - .L_27)
.L_27:
        /*005c*/ 	.word	0x00000000
        /*0060*/ 	.short	0x0008
        /*0062*/ 	.short	0x002c
        /*0064*/ 	.byte	0x00, 0xf0, 0x11, 0x00


	//----- nvinfo : EIATTR_KPARAM_INFO
	.align		4
.L_28:
        /*0068*/ 	.byte	0x04, 0x17
        /*006a*/ 	.short	(.L_30 - .L_29)
.L_29:
        /*006c*/ 	.word	0x00000000
        /*0070*/ 	.short	0x0007
        /*0072*/ 	.short	0x0028
        /*0074*/ 	.byte	0x00, 0xf0, 0x11, 0x00


	//----- nvinfo : EIATTR_KPARAM_INFO
	.align		4
.L_30:
        /*0078*/ 	.byte	0x04, 0x17
        /*007a*/ 	.short	(.L_32 - .L_31)
.L_31:
        /*007c*/ 	.word	0x00000000
        /*0080*/ 	.short	0x0006
        /*0082*/ 	.short	0x0024
        /*0084*/ 	.byte	0x00, 0xf0, 0x11, 0x00


	//----- nvinfo : EIATTR_KPARAM_INFO
	.align		4
.L_32:
        /*0088*/ 	.byte	0x04, 0x17
        /*008a*/ 	.short	(.L_34 - .L_33)
.L_33:
        /*008c*/ 	.word	0x00000000
        /*0090*/ 	.short	0x0005
        /*0092*/ 	.short	0x0020
        /*0094*/ 	.byte	0x00, 0xf0, 0x11, 0x00


	//----- nvinfo : EIATTR_KPARAM_INFO
	.align		4
.L_34:
        /*0098*/ 	.byte	0x04, 0x17
        /*009a*/ 	.short	(.L_36 - .L_35)
.L_35:
        /*009c*/ 	.word	0x00000000
        /*00a0*/ 	.short	0x0004
        /*00a2*/ 	.short	0x001c
        /*00a4*/ 	.byte	0x00, 0xf0, 0x11, 0x00


	//----- nvinfo : EIATTR_KPARAM_INFO
	.align		4
.L_36:
        /*00a8*/ 	.byte	0x04, 0x17
        /*00aa*/ 	.short	(.L_38 - .L_37)
.L_37:
        /*00ac*/ 	.word	0x00000000
        /*00b0*/ 	.short	0x0003
        /*00b2*/ 	.short	0x0018
        /*00b4*/ 	.byte	0x00, 0xf0, 0x11, 0x00


	//----- nvinfo : EIATTR_KPARAM_INFO
	.align		4
.L_38:
        /*00b8*/ 	.byte	0x04, 0x17
        /*00ba*/ 	.short	(.L_40 - .L_39)
.L_39:
        /*00bc*/ 	.word	0x00000000
        /*00c0*/ 	.short	0x0002
        /*00c2*/ 	.short	0x0010
        /*00c4*/ 	.byte	0x00, 0xf4, 0x21, 0x00


	//----- nvinfo : EIATTR_KPARAM_INFO
	.align		4
.L_40:
        /*00c8*/ 	.byte	0x04, 0x17
        /*00ca*/ 	.short	(.L_42 - .L_41)
.L_41:
        /*00cc*/ 	.word	0x00000000
        /*00d0*/ 	.short	0x0001
        /*00d2*/ 	.short	0x0008
        /*00d4*/ 	.byte	0x00, 0xf4, 0x21, 0x00


	//----- nvinfo : EIATTR_KPARAM_INFO
	.align		4
.L_42:
        /*00d8*/ 	.byte	0x04, 0x17
        /*00da*/ 	.short	(.L_44 - .L_43)
.L_43:
        /*00dc*/ 	.word	0x00000000
        /*00e0*/ 	.short	0x0000
        /*00e2*/ 	.short	0x0000
        /*00e4*/ 	.byte	0x00, 0xf4, 0x21, 0x00


	//----- nvinfo : EIATTR_AT_ENTRY_FRAGMENTS
	.align		4
.L_44:
        /*00e8*/ 	.byte	0x04, 0x4f
        /*00ea*/ 	.short	(.L_46 - .L_45)


	//   ....[0]....
.L_45:
        /*00ec*/ 	.word	0x00000004


	//----- nvinfo : EIATTR_RESERVED_SMEM_USED
	.align		4
.L_46:
        /*00f0*/ 	.byte	0x01, 0x41
	.zero		2


	//----- nvinfo : EIATTR_SPARSE_MMA_MASK
	.align		4
        /*00f4*/ 	.byte	0x03, 0x50
        /*00f6*/ 	.short	0x0000


	//----- nvinfo : EIATTR_TCGEN05_1CTA_USED
	.align		4
        /*00f8*/ 	.byte	0x01, 0x51
	.zero		2


	//----- nvinfo : EIATTR_MAXREG_COUNT
	.align		4
        /*00fc*/ 	.byte	0x03, 0x1b
        /*00fe*/ 	.short	0x00ff


	//----- nvinfo : EIATTR_NUM_BARRIERS
	.align		4
        /*0100*/ 	.byte	0x02, 0x4c
        /*0102*/ 	.byte	0x01
	.zero		1


	//----- nvinfo : EIATTR_ANNOTATIONS
	.align		4
        /*0104*/ 	.byte	0x04, 0x55
        /*0106*/ 	.short	(.L_48 - .L_47)


	//   ....[0]....
.L_47:
        /*0108*/ 	.word	0x00000001
        /*010c*/ 	.byte	0x00, 0x32, 0x00, 0x00, 0x01, 0x00, 0x00, 0x00, 0x30, 0x32, 0x00, 0x00, 0x01, 0x00, 0x00, 0x00
        /* <DEDUP_REMOVED lines=1603> */
        /*654c*/ 	.byte	0xf0, 0x16, 0x02, 0x00, 0x01, 0x00, 0x00, 0x00, 0x10, 0x17, 0x02, 0x00


	//----- nvinfo : EIATTR_INT_WARP_WIDE_INSTR_OFFSETS
	.align		4
.L_48:
        /*6558*/ 	.byte	0x04, 0x31
        /*655a*/ 	.short	(.L_50 - .L_49)


	//   ....[0]....
.L_49:
        /*655c*/ 	.word	0x00005770


	//   ....[1]....
        /*6560*/ 	.word	0x000057e0


	//   ....[2]....
        /*6564*/ 	.word	0x00017fd0


	//   ....[3]....
        /*6568*/ 	.word	0x000904f0


	//   ....[4]....
        /*656c*/ 	.word	0x00090530


	//----- nvinfo : EIATTR_COOP_GROUP_MASK_REGIDS
	.align		4
.L_50:
        /*6570*/ 	.byte	0x04, 0x29
        /*6572*/ 	.short	(.L_52 - .L_51)


	//   ....[0]....
.L_51:
        /*6574*/ 	.word	0xffffffff


	//   ....[1]....
        /*6578*/ 	.word	0xffffffff


	//   ....[2]....
        /*657c*/ 	.word	0xffffffff


	//   ....[3]....
        /*6580*/ 	.word	0xffffffff


	//----- nvinfo : EIATTR_COOP_GROUP_INSTR_OFFSETS
	.align		4
.L_52:
        /*6584*/ 	.byte	0x04, 0x28
        /*6586*/ 	.short	(.L_54 - .L_53)


	//   ....[0]....
.L_53:
        /*6588*/ 	.word	0x00000060


	//   ....[1]....
        /*658c*/ 	.word	0x00000320


	//   ....[2]....
        /*6590*/ 	.word	0x00090370


	//   ....[3]....
        /*6594*/ 	.word	0x000905e0


	//----- nvinfo : EIATTR_VRC_CTA_INIT_COUNT
	.align		4
.L_54:
        /*6598*/ 	.byte	0x02, 0x4a
        /*659a*/ 	.byte	0x80
	.zero		1


	//----- nvinfo : EIATTR_MBARRIER_INSTR_OFFSETS
	.align		4
        /*659c*/ 	.byte	0x04, 0x39
        /*659e*/ 	.short	(.L_56 - .L_55)


	//   ....[0]....
.L_55:
        /*65a0*/ 	.word	0x00005850
        /*65a4*/ 	.word	0x000000ff
        /*65a8*/ 	.word	0x00000000
        /*65ac*/ 	.short	0x0100
        /*65ae*/ 	.byte	0x04
	.zero		1


	//   ....[1]....
        /*65b0*/ 	.word	0x00018000
        /*65b4*/ 	.word	0x000000ff
        /*65b8*/ 	.word	0x00090008
        /*65bc*/ 	.short	0x0100
        /*65be*/ 	.byte	0x4c
	.zero		1


	//   ....[2]....
        /*65c0*/ 	.word	0x0002d090
        /*65c4*/ 	.word	0x000000ff
        /*65c8*/ 	.word	0x00000000
        /*65cc*/ 	.short	0x010a
        /*65ce*/ 	.byte	0x04
	.zero		1


	//   ....[3]....
        /*65d0*/ 	.word	0x00086c30
        /*65d4*/ 	.word	0x000000ff
        /*65d8*/ 	.word	0x00000000
        /*65dc*/ 	.short	0x010a
        /*65de*/ 	.byte	0x04
	.zero		1


	//   ....[4]....
        /*65e0*/ 	.word	0x00086ce0
        /*65e4*/ 	.word	0x000000ff
        /*65e8*/ 	.word	0x00090000
        /*65ec*/ 	.short	0x0108
        /*65ee*/ 	.byte	0x4c
	.zero		1


	//   ....[5]....
        /*65f0*/ 	.word	0x00086e90
        /*65f4*/ 	.word	0x000000ff
        /*65f8*/ 	.word	0x00090008
        /*65fc*/ 	.short	0x0108
        /*65fe*/ 	.byte	0x4c
	.zero		1


	//   ....[6]....
        /*6600*/ 	.word	0x00090600
        /*6604*/ 	.word	0x000000ff
        /*6608*/ 	.word	0x00000000
        /*660c*/ 	.short	0x010a
        /*660e*/ 	.byte	0x04
	.zero		1


	//   ....[7]....
        /*6610*/ 	.word	0x00090630
        /*6614*/ 	.word	0x000000ff
        /*6618*/ 	.word	0x00000000
        /*661c*/ 	.short	0x010a
        /*661e*/ 	.byte	0x04
	.zero		1


	//----- nvinfo : EIATTR_NUM_MBARRIERS
	.align		4
.L_56:
        /*6620*/ 	.byte	0x03, 0x38
        /*6622*/ 	.short	0x0002


	//----- nvinfo : EIATTR_EXIT_INSTR_OFFSETS
	.align		4
        /*6624*/ 	.byte	0x04, 0x1c
        /*6626*/ 	.short	(.L_58 - .L_57)


	//   ....[0]....
.L_57:
        /*6628*/ 	.word	0x000905f0


	//----- nvinfo : EIATTR_REQNTID
	.align		4
.L_58:
        /*662c*/ 	.byte	0x04, 0x10
        /*662e*/ 	.short	(.L_60 - .L_59)
.L_59:
        /*6630*/ 	.word	0x00000080
        /*6634*/ 	.word	0x00000001
        /*6638*/ 	.word	0x00000001


	//----- nvinfo : EIATTR_CRS_STACK_SIZE
	.align		4
.L_60:
        /*663c*/ 	.byte	0x04, 0x1e
        /*663e*/ 	.short	(.L_62 - .L_61)
.L_61:
        /*6640*/ 	.word	0x00000000


	//----- nvinfo : EIATTR_CBANK_PARAM_SIZE
	.align		4
.L_62:
        /*6644*/ 	.byte	0x03, 0x19
        /*6646*/ 	.short	0x0050


	//----- nvinfo : EIATTR_PARAM_CBANK
	.align		4
        /*6648*/ 	.byte	0x04, 0x0a
        /*664a*/ 	.short	(.L_64 - .L_63)
	.align		4
.L_63:
        /*664c*/ 	.word	index@(.nv.constant0.matmul_kernel)
        /*6650*/ 	.short	0x0380
        /*6652*/ 	.short	0x0050


	//----- nvinfo : EIATTR_SW_WAR
	.align		4
.L_64:
        /*6654*/ 	.byte	0x04, 0x36
        /*6656*/ 	.short	(.L_66 - .L_65)
.L_65:
        /*6658*/ 	.word	0x00000008
.L_66:


//--------------------- .nv.compat                --------------------------
	.section	.nv.compat,"",@"SHT_CUDA_COMPAT_INFO"
	.align	4
        /*0000*/ 	.byte	0x02, 0x02, 0x02, 0x00, 0x02, 0x05, 0x05, 0x00, 0x02, 0x03, 0x00, 0x00, 0x02, 0x06, 0x01, 0x00


//--------------------- .nv.callgraph             --------------------------
	.section	.nv.callgraph,"",@"SHT_CUDA_CALLGRAPH"
	.align	4
	.sectionentsize	8
	.align		4
        /*0000*/ 	.word	0x00000000
	.align		4
        /*0004*/ 	.word	0xffffffff
	.align		4
        /*0008*/ 	.word	0x00000000
	.align		4
        /*000c*/ 	.word	0xfffffffe
	.align		4
        /*0010*/ 	.word	0x00000000
	.align		4
        /*0014*/ 	.word	0xfffffffd
	.align		4
        /*0018*/ 	.word	0x00000000
	.align		4
        /*001c*/ 	.word	0xfffffffc


//--------------------- .text.matmul_kernel       --------------------------
	.section	.text.matmul_kernel,"ax",@progbits
	.align	128
        .global         matmul_kernel
        .type           matmul_kernel,@function
        .size           matmul_kernel,(.L_x_20 - matmul_kernel)
        .other          matmul_kernel,@"STO_CUDA_ENTRY STV_DEFAULT"
matmul_kernel:
.text.matmul_kernel:
[----:B------:R-:W0:Y:S01]  /*0000*/  LDC R1, c[0x0][0x37c] ;  /* 0x0000df00ff017b82 */ /* 0x000e220000000800 */
[----:B------:R-:W1:Y:S01]  /*0010*/  S2R R3, SR_TID.X ;  /* 0x0000000000037919 */ /* 0x000e620000002100 */
[----:B0-----:R-:W-:Y:S01]  /*0020*/  VIADD R1, R1, 0xffff9770 ;  /* 0xffff977001017836 */ /* 0x001fe20000000000 */
[----:B-1----:R-:W-:-:S13]  /*0030*/  ISETP.GE.U32.AND P4, PT, R3, 0x20, PT ;  /* 0x000000200300780c */ /* 0x002fda0003f86070 */
[----:B------:R-:W-:Y:S05]  /*0040*/  @P4 BRA `(.L_x_0) ;  /* 0x0000000000b84947 */ /* 0x000fea0003800000 */
[----:B------:R-:W0:Y:S01]  /*0050*/  S2R R7, SR_CgaCtaId ;  /* 0x0000000000077919 */ /* 0x000e220000008800 */
[----:B------:R-:W-:Y:S01]  /*0060*/  NOP ;  /* 0x0000000000007918 */ /* 0x000fe20000000000 */
[----:B------:R-:W-:-:S04]  /*0070*/  MOV R0, 0x40 ;  /* 0x0000004000007802 */ /* 0x000fc80000000f00 */
[----:B0-----:R-:W-:Y:S02]  /*0080*/  LEA R2, R7, R0, 0x18 ;  /* 0x0000000007027211 */ /* 0x001fe400078ec0ff */
[----:B------:R-:W-:-:S04]  /*0090*/  MOV R0, 0x400 ;  /* 0x0000040000007802 */ /* 0x000fc80000000f00 */
[----:B------:R-:W0:Y:S01]  /*00a0*/  LDS.U8 R2, [R2] ;  /* 0x0000000002027984 */ /* 0x000e220000000000 */
[----:B------:R-:W-:Y:S02]  /*00b0*/  LEA R0, R7, R0, 0x18 ;  /* 0x0000000007007211 */ /* 0x000fe400078ec0ff */
[----:B0-----:R-:W-:-:S13]  /*00c0*/  ISETP.NE.AND P0, PT, R2, RZ, PT ;  /* 0x000000ff0200720c */ /* 0x001fda0003f05270 */
[----:B------:R-:W-:Y:S05]  /*00d0*/  @P0 BRA `(.L_x_1) ;  /* 0x00000000007c0947 */ /* 0x000fea0003800000 */
[----:B------:R-:W-:-:S13]  /*00e0*/  ELECT P0, URZ, PT ;  /* 0x0000000000ff782f */ /* 0x000fda0003800000 */
[----:B------:R-:W-:Y:S05]  /*00f0*/  @!P0 BRA `(.L_x_2) ;  /* 0x0000000000848947 */ /* 0x000fea0003800000 */
[----:B------:R-:W-:Y:S01]  /*0100*/  UMOV UR4, 0x8 ;  /* 0x0000000800047882 */ /* 0x000fe20000000000 */
[----:B------:R-:W-:Y:S02]  /*0110*/  IMAD.MOV.U32 R8, RZ, RZ, 0x1 ;  /* 0x00000001ff087424 */ /* 0x000fe400078e00ff */
[----:B------:R-:W-:Y:S02]  /*0120*/  IMAD.MOV.U32 R9, RZ, RZ, 0xff ;  /* 0x000000ffff097424 */ /* 0x000fe400078e00ff */
[----:B------:R-:W-:Y:S04]  /*0130*/  DEPBAR.LE SB0, 0x36 ;  /* 0x00008d800000791a */ /* 0x000fe80000000000 */
[----:B------:R-:W0:Y:S02]  /*0140*/  UTCATOMSWS.FIND_AND_SET.ALIGN UP0, UR4, UR4 ;  /* 0x00000004000475e3 */ /* 0x000e240008000800 */
[----:B0-----:R-:W-:-:S04]  /*0150*/  PLOP3.LUT P0, PT, PT, PT, UP0, 0x80, 0x8 ;  /* 0x000000000008781c */ /* 0x001fc80003f0f008 */
[----:B------:R-:W-:-:S04]  /*0160*/  SEL R2, RZ, 0xffffffff, !P0 ;  /* 0xffffffffff027807 */ /* 0x000fc80004000000 */
[----:B------:R-:W-:Y:S01]  /*0170*/  ISETP.NE.AND P0, PT, R2, RZ, PT ;  /* 0x000000ff0200720c */ /* 0x000fe20003f05270 */
[----:B------:R-:W-:-:S12]  /*0180*/  IMAD.U32 R2, RZ, RZ, UR4 ;  /* 0x00000004ff027e24 */ /* 0x000fd8000f8e00ff */
[----:B------:R-:W-:Y:S05]  /*0190*/  @P0 BRA `(.L_x_3) ;  /* 0x0000000000240947 */ /* 0x000fea0003800000 */
.L_x_4:
[----:B------:R-:W-:Y:S05]  /*01a0*/  NANOSLEEP 0x64 ;  /* 0x000000640000795d */ /* 0x000fea0003800000 */
[----:B------:R-:W-:-:S05]  /*01b0*/  UMOV UR4, 0x8 ;  /* 0x0000000800047882 */ /* 0x000fca0000000000 */
[----:B------:R-:W-:Y:S04]  /*01c0*/  DEPBAR.LE SB0, 0x36 ;  /* 0x00008d800000791a */ /* 0x000fe80000000000 */
[----:B------:R-:W0:Y:S02]  /*01d0*/  UTCATOMSWS.FIND_AND_SET.ALIGN UP0, UR4, UR4 ;  /* 0x00000004000475e3 */ /* 0x000e240008000800 */
[----:B0-----:R-:W-:-:S04]  /*01e0*/  PLOP3.LUT P0, PT, PT, PT, UP0, 0x80, 0x8 ;  /* 0x000000000008781c */ /* 0x001fc80003f0f008 */
[----:B------:R-:W-:-:S04]  /*01f0*/  SEL R2, RZ, 0xffffffff, !P0 ;  /* 0xffffffffff027807 */ /* 0x000fc80004000000 */
[----:B------:R-:W-:Y:S01]  /*0200*/  ISETP.NE.AND P0, PT, R2, RZ, PT ;  /* 0x000000ff0200720c */ /* 0x000fe20003f05270 */
[----:B------:R-:W-:-:S12]  /*0210*/  IMAD.U32 R2, RZ, RZ, UR4 ;  /* 0x00000004ff027e24 */ /* 0x000fd8000f8e00ff */
[----:B------:R-:W-:Y:S05]  /*0220*/  @!P0 BRA `(.L_x_4) ;  /* 0xfffffffc00dc8947 */ /* 0x000fea000383ffff */
.L_x_3:
[----:B------:R-:W-:Y:S01]  /*0230*/  VIADD R5, R2, 0x10 ;  /* 0x0000001002057836 */ /* 0x000fe20000000000 */
[----:B------:R-:W-:Y:S02]  /*0240*/  SHF.L.U32 R4, R9, R2, RZ ;  /* 0x0000000209047219 */ /* 0x000fe400000006ff */
[----:B------:R-:W-:Y:S02]  /*0250*/  MOV R6, 0x50 ;  /* 0x0000005000067802 */ /* 0x000fe40000000f00 */
[----:B------:R-:W-:Y:S02]  /*0260*/  SHF.L.U32 R5, R8, R5, RZ ;  /* 0x0000000508057219 */ /* 0x000fe400000006ff */
[----:B------:R-:W-:Y:S02]  /*0270*/  LEA R7, R7, R6, 0x18 ;  /* 0x0000000607077211 */ /* 0x000fe400078ec0ff */
[----:B------:R-:W-:Y:S01]  /*0280*/  LOP3.LUT R4, R5, R4, RZ, 0xfc, !PT ;  /* 0x0000000405047212 */ /* 0x000fe200078efcff */
[----:B------:R-:W-:-:S04]  /*0290*/  IMAD.SHL.U32 R5, R2, 0x20, RZ ;  /* 0x0000002002057824 */ /* 0x000fc800078e00ff */
[----:B------:R0:W-:Y:S04]  /*02a0*/  ATOMS.OR RZ, [R7], R4 ;  /* 0x0000000407ff738c */ /* 0x0001e80003000000 */
[----:B------:R0:W-:Y:S01]  /*02b0*/  STS [R0], R5 ;  /* 0x0000000500007388 */ /* 0x0001e20000000800 */
[----:B------:R-:W-:Y:S05]  /*02c0*/  BRA `(.L_x_2) ;  /* 0x0000000000107947 */ /* 0x000fea0003800000 */
.L_x_1:
[----:B------:R-:W-:Y:S01]  /*02d0*/  IMAD.MOV.U32 R5, RZ, RZ, -0x1 ;  /* 0xffffffffff057424 */ /* 0x000fe200078e00ff */
[----:B------:R-:W-:-:S04]  /*02e0*/  MOV R4, 0x310 ;  /* 0x0000031000047802 */ /* 0x000fc80000000f00 */
[----:B------:R0:W-:Y:S03]  /*02f0*/  STS [R0], R5 ;  /* 0x0000000500007388 */ /* 0x0001e60000000800 */
[----:B0-----:R-:W-:Y:S05]  /*0300*/  CALL.REL.NOINC `($__internal_1_$__cuda_sm10x_tcgen05_guardrail_trap_phase_invalid_during_alloc) ;  /* 0x0000090000e07944 */ /* 0x001fea0003c00000 */
.L_x_2:
[----:B------:R-:W-:Y:S05]  /*0310*/  WARPSYNC.ALL ;  /* 0x0000000000007948 */ /* 0x000fea0003800000 */
[----:B------:R-:W-:Y:S01]  /*0320*/  NOP ;  /* 0x0000000000007918 */ /* 0x000fe20000000000 */
.L_x_0:
[----:B0-----:R-:W0:Y:S01]  /*0330*/  LDC.64 R4, c[0x0][0x398] ;  /* 0x0000e600ff047b82 */ /* 0x001e220000000a00 */
[----:B------:R-:W1:Y:S07]  /*0340*/  S2R R9, SR_CTAID.X ;  /* 0x0000000000097919 */ /* 0x000e6e0000002500 */
[----:B------:R-:W2:Y:S01]  /*0350*/  S2UR UR4, SR_CgaCtaId ;  /* 0x00000000000479c3 */ /* 0x000ea20000008800 */
[----:B0-----:R-:W-:Y:S01]  /*0360*/  VIADD R0, R5, 0x3f ;  /* 0x0000003f05007836 */ /* 0x001fe20000000000 */
[----:B------:R-:W-:-:S04]  /*0370*/  IABS R53, R5 ;  /* 0x0000000500357213 */ /* 0x000fc80000000000 */
[----:B------:R-:W-:-:S04]  /*0380*/  SHF.R.S32.HI R7, RZ, 0x1f, R0 ;  /* 0x0000001fff077819 */ /* 0x000fc80000011400 */
[----:B------:R-:W-:Y:S02]  /*0390*/  LEA.HI R7, R7, R0, RZ, 0x6 ;  /* 0x0000000007077211 */ /* 0x000fe400078f30ff */
[----:B-1----:R-:W-:Y:S02]  /*03a0*/  IABS R10, R9 ;  /* 0x00000009000a7213 */ /* 0x002fe40000000000 */
[----:B------:R-:W-:-:S05]  /*03b0*/  SHF.R.S32.HI R7, RZ, 0x6, R7 ;  /* 0x00000006ff077819 */ /* 0x000fca0000011407 */
[----:B------:R-:W-:-:S05]  /*03c0*/  IMAD.SHL.U32 R2, R7, 0x8, RZ ;  /* 0x0000000807027824 */ /* 0x000fca00078e00ff */
[-C--:B------:R-:W-:Y:S02]  /*03d0*/  IABS R11, R2.reuse ;  /* 0x00000002000b7213 */ /* 0x080fe40000000000 */
[----:B------:R-:W-:Y:S02]  /*03e0*/  IABS R12, R2 ;  /* 0x00000002000c7213 */ /* 0x000fe40000000000 */
[----:B------:R-:W0:Y:S08]  /*03f0*/  I2F.RP R0, R11 ;  /* 0x0000000b00007306 */ /* 0x000e300000209400 */
[----:B0-----:R-:W0:Y:S02]  /*0400*/  MUFU.RCP R0, R0 ;  /* 0x0000000000007308 */ /* 0x001e240000001000 */
[----:B0-----:R-:W-:Y:S01]  /*0410*/  VIADD R6, R0, 0xffffffe ;  /* 0x0ffffffe00067836 */ /* 0x001fe20000000000 */
[----:B------:R-:W-:-:S05]  /*0420*/  IADD3 R0, PT, PT, RZ, -R12, RZ ;  /* 0x8000000cff007210 */ /* 0x000fca0007ffe0ff */
[----:B------:R0:W1:Y:S02]  /*0430*/  F2I.FTZ.U32.TRUNC.NTZ R7, R6 ;  /* 0x0000000600077305 */ /* 0x000064000021f000 */
[----:B0-----:R-:W-:Y:S02]  /*0440*/  IMAD.MOV.U32 R6, RZ, RZ, RZ ;  /* 0x000000ffff067224 */ /* 0x001fe400078e00ff */
[----:B-1----:R-:W-:-:S04]  /*0450*/  IMAD.MOV R8, RZ, RZ, -R7 ;  /* 0x000000ffff087224 */ /* 0x002fc800078e0a07 */
[----:B------:R-:W-:Y:S02]  /*0460*/  IMAD R13, R8, R11, RZ ;  /* 0x0000000b080d7224 */ /* 0x000fe400078e02ff */
[----:B------:R-:W-:Y:S02]  /*0470*/  IMAD.MOV.U32 R8, RZ, RZ, R10 ;  /* 0x000000ffff087224 */ /* 0x000fe400078e000a */
[----:B------:R-:W-:Y:S01]  /*0480*/  IMAD.HI.U32 R7, R7, R13, R6 ;  /* 0x0000000d07077227 */ /* 0x000fe200078e0006 */
[----:B------:R-:W0:Y:S05]  /*0490*/  I2F.RP R10, R53 ;  /* 0x00000035000a7306 */ /* 0x000e2a0000209400 */
[----:B------:R-:W-:-:S04]  /*04a0*/  IMAD.HI.U32 R7, R7, R8, RZ ;  /* 0x0000000807077227 */ /* 0x000fc800078e00ff */
[----:B------:R-:W-:Y:S01]  /*04b0*/  IMAD R0, R7, R0, R8 ;  /* 0x0000000007007224 */ /* 0x000fe200078e0208 */
[----:B------:R-:W-:Y:S04]  /*04c0*/  BAR.SYNC.DEFER_BLOCKING 0x0 ;  /* 0x0000000000007b1d */ /* 0x000fe80000010000 */
[----:B------:R-:W-:Y:S02]  /*04d0*/  ISETP.GT.U32.AND P1, PT, R11, R0, PT ;  /* 0x000000000b00720c */ /* 0x000fe40003f24070 */
[----:B0-----:R-:W-:Y:S11]  /*04e0*/  MUFU.RCP R10, R10 ;  /* 0x0000000a000a7308 */ /* 0x001ff60000001000 */
[----:B------:R-:W-:-:S02]  /*04f0*/  @!P1 IMAD.IADD R0, R0, 0x1, -R11 ;  /* 0x0000000100009824 */ /* 0x000fc400078e0a0b */
[----:B------:R-:W-:Y:S01]  /*0500*/  @!P1 VIADD R7, R7, 0x1 ;  /* 0x0000000107079836 */ /* 0x000fe20000000000 */
[----:B------:R-:W-:Y:S02]  /*0510*/  ISETP.NE.AND P1, PT, R2, RZ, PT ;  /* 0x000000ff0200720c */ /* 0x000fe40003f25270 */
[----:B------:R-:W-:Y:S02]  /*0520*/  ISETP.GE.U32.AND P0, PT, R0, R11, PT ;  /* 0x0000000b0000720c */ /* 0x000fe40003f06070 */
[----:B------:R-:W-:-:S04]  /*0530*/  LOP3.LUT R0, R9, R2, RZ, 0x3c, !PT ;  /* 0x0000000209007212 */ /* 0x000fc800078e3cff */
[----:B------:R-:W-:Y:S01]  /*0540*/  ISETP.GE.AND P2, PT, R0, RZ, PT ;  /* 0x000000ff0000720c */ /* 0x000fe20003f46270 */
[----:B------:R-:W-:-:S06]  /*0550*/  VIADD R0, R4, 0x1ff ;  /* 0x000001ff04007836 */ /* 0x000fcc0000000000 */
[----:B------:R-:W-:-:S04]  /*0560*/  @P0 VIADD R7, R7, 0x1 ;  /* 0x0000000107070836 */ /* 0x000fc80000000000 */
[----:B------:R-:W-:Y:S01]  /*0570*/  IMAD.MOV.U32 R6, RZ, RZ, R7 ;  /* 0x000000ffff067224 */ /* 0x000fe200078e0007 */
[----:B------:R-:W-:-:S03]  /*0580*/  SHF.R.S32.HI R7, RZ, 0x1f, R0 ;  /* 0x0000001fff077819 */ /* 0x000fc60000011400 */
[----:B------:R-:W-:Y:S01]  /*0590*/  @!P2 IMAD.MOV R6, RZ, RZ, -R6 ;  /* 0x000000ffff06a224 */ /* 0x000fe200078e0a06 */
[----:B------:R-:W-:Y:S02]  /*05a0*/  @!P1 LOP3.LUT R6, RZ, R2, RZ, 0x33, !PT ;  /* 0x00000002ff069212 */ /* 0x000fe400078e33ff */
[----:B------:R-:W-:-:S03]  /*05b0*/  LEA.HI R7, R7, R0, RZ, 0x9 ;  /* 0x0000000007077211 */ /* 0x000fc600078f48ff */
[----:B------:R-:W-:Y:S02]  /*05c0*/  IMAD.SHL.U32 R20, R6, 0x8, RZ ;  /* 0x0000000806147824 */ /* 0x000fe400078e00ff */
[----:B------:R-:W-:-:S03]  /*05d0*/  IMAD.MOV R6, RZ, RZ, -R6 ;  /* 0x000000ffff067224 */ /* 0x000fc600078e0a06 */
[----:B------:R-:W-:Y:S01]  /*05e0*/  LEA.HI.SX32 R7, R7, -R20, 0x17 ;  /* 0x8000001407077211 */ /* 0x000fe200078fbaff */
[----:B------:R-:W-:Y:S02]  /*05f0*/  IMAD R16, R2, R6, R9 ;  /* 0x0000000602107224 */ /* 0x000fe400078e0209 */
[----:B------:R-:W-:Y:S01]  /*0600*/  IMAD.MOV.U32 R6, RZ, RZ, RZ ;  /* 0x000000ffff067224 */ /* 0x000fe200078e00ff */
[----:B------:R-:W-:Y:S02]  /*0610*/  VIMNMX R13, PT, PT, R7, 0x8, PT ;  /* 0x00000008070d7848 */ /* 0x000fe40003fe0100 */
[----:B------:R-:W-:Y:S02]  /*0620*/  IABS R2, R16 ;  /* 0x0000001000027213 */ /* 0x000fe40000000000 */
[----:B------:R-:W-:-:S04]  /*0630*/  IABS R11, R13 ;  /* 0x0000000d000b7213 */ /* 0x000fc80000000000 */
[----:B------:R-:W0:Y:S08]  /*0640*/  I2F.RP R0, R11 ;  /* 0x0000000b00007306 */ /* 0x000e300000209400 */
[----:B0-----:R-:W0:Y:S02]  /*0650*/  MUFU.RCP R0, R0 ;  /* 0x0000000000007308 */ /* 0x001e240000001000 */
[----:B0-----:R-:W-:Y:S01]  /*0660*/  VIADD R7, R0, 0xffffffe ;  /* 0x0ffffffe00077836 */ /* 0x001fe20000000000 */
[----:B------:R-:W-:-:S05]  /*0670*/  IABS R0, R4 ;  /* 0x0000000400007213 */ /* 0x000fca0000000000 */
[----:B------:R-:W0:Y:S02]  /*0680*/  F2I.FTZ.U32.TRUNC.NTZ R7, R7 ;  /* 0x0000000700077305 */ /* 0x000e24000021f000 */
[----:B0-----:R-:W-:-:S04]  /*0690*/  IMAD.MOV R8, RZ, RZ, -R7 ;  /* 0x000000ffff087224 */ /* 0x001fc800078e0a07 */
[----:B------:R-:W-:Y:S01]  /*06a0*/  IMAD R9, R8, R11, RZ ;  /* 0x0000000b08097224 */ /* 0x000fe200078e02ff */
[----:B------:R-:W-:-:S03]  /*06b0*/  IABS R8, R13 ;  /* 0x0000000d00087213 */ /* 0x000fc60000000000 */
[----:B------:R-:W-:Y:S02]  /*06c0*/  IMAD.HI.U32 R6, R7, R9, R6 ;  /* 0x0000000907067227 */ /* 0x000fe400078e0006 */
[----:B------:R-:W0:Y:S02]  /*06d0*/  I2F.RP R9, R0 ;  /* 0x0000000000097306 */ /* 0x000e240000209400 */
[----:B------:R-:W-:Y:S02]  /*06e0*/  IMAD.MOV.U32 R7, RZ, RZ, R2 ;  /* 0x000000ffff077224 */ /* 0x000fe400078e0002 */
[----:B------:R-:W-:Y:S02]  /*06f0*/  IMAD.MOV R8, RZ, RZ, -R8 ;  /* 0x000000ffff087224 */ /* 0x000fe400078e0a08 */
[----:B------:R-:W-:-:S04]  /*0700*/  IMAD.HI.U32 R2, R6, R7, RZ ;  /* 0x0000000706027227 */ /* 0x000fc800078e00ff */
[----:B------:R-:W-:Y:S01]  /*0710*/  IMAD R6, R2, R8, R7 ;  /* 0x0000000802067224 */ /* 0x000fe200078e0207 */
[----:B------:R-:W-:Y:S02]  /*0720*/  MOV R8, 0x400 ;  /* 0x0000040000087802 */ /* 0x000fe40000000f00 */
[----:B------:R-:W-:Y:S02]  /*0730*/  IADD3 R7, PT, PT, R10, 0xffffffe, RZ ;  /* 0x0ffffffe0a077810 */ /* 0x000fe40007ffe0ff */
[----:B------:R-:W-:Y:S01]  /*0740*/  ISETP.GT.U32.AND P1, PT, R11, R6, PT ;  /* 0x000000060b00720c */ /* 0x000fe20003f24070 */
[----:B0-----:R-:W0:Y:S01]  /*0750*/  MUFU.RCP R9, R9 ;  /* 0x0000000900097308 */ /* 0x001e220000001000 */
[----:B------:R-:W-:Y:S02]  /*0760*/  R2UR UR76, R8 ;  /* 0x00000000084c72ca */ /* 0x000fe400000e0000 */
[----:B------:R-:W-:-:S04]  /*0770*/  LOP3.LUT R8, R16, R13, RZ, 0x3c, !PT ;  /* 0x0000000d10087212 */ /* 0x000fc800078e3cff */
[----:B------:R-:W-:Y:S01]  /*0780*/  ISETP.GE.AND P2, PT, R8, RZ, PT ;  /* 0x000000ff0800720c */ /* 0x000fe20003f46270 */
[----:B------:R-:W1:Y:S04]  /*0790*/  F2I.FTZ.U32.TRUNC.NTZ R7, R7 ;  /* 0x0000000700077305 */ /* 0x000e68000021f000 */
[----:B------:R-:W-:Y:S02]  /*07a0*/  @!P1 IMAD.IADD R6, R6, 0x1, -R11 ;  /* 0x0000000106069824 */ /* 0x000fe400078e0a0b */
[----:B------:R-:W-:Y:S01]  /*07b0*/  @!P1 VIADD R2, R2, 0x1 ;  /* 0x0000000102029836 */ /* 0x000fe20000000000 */
[----:B------:R-:W-:Y:S01]  /*07c0*/  ISETP.NE.AND P1, PT, R13, RZ, PT ;  /* 0x000000ff0d00720c */ /* 0x000fe20003f25270 */
[----:B--2---:R-:W-:Y:S01]  /*07d0*/  ULEA UR76, UR4, UR76, 0x18 ;  /* 0x0000004c044c7291 */ /* 0x004fe2000f8ec0ff */
[----:B------:R-:W-:Y:S01]  /*07e0*/  ISETP.GE.U32.AND P0, PT, R6, R11, PT ;  /* 0x0000000b0600720c */ /* 0x000fe20003f06070 */
[----:B0-----:R-:W-:Y:S01]  /*07f0*/  VIADD R10, R9, 0xffffffe ;  /* 0x0ffffffe090a7836 */ /* 0x001fe20000000000 */
[----:B------:R-:W0:Y:S03]  /*0800*/  S2R R11, SR_CgaCtaId ;  /* 0x00000000000b7919 */ /* 0x000e260000008800 */
[----:B------:R-:W2:Y:S01]  /*0810*/  F2I.FTZ.U32.TRUNC.NTZ R9, R10 ;  /* 0x0000000a00097305 */ /* 0x000ea2000021f000 */
[----:B-1----:R-:W-:-:S07]  /*0820*/  IMAD.MOV R18, RZ, RZ, -R7 ;  /* 0x000000ffff127224 */ /* 0x002fce00078e0a07 */
[----:B------:R-:W-:-:S04]  /*0830*/  @P0 VIADD R2, R2, 0x1 ;  /* 0x0000000102020836 */ /* 0x000fc80000000000 */
[----:B------:R-:W-:Y:S02]  /*0840*/  IMAD.MOV.U32 R14, RZ, RZ, R2 ;  /* 0x000000ffff0e7224 */ /* 0x000fe400078e0002 */
[----:B------:R-:W1:Y:S01]  /*0850*/  LDS R2, [UR76] ;  /* 0x0000004cff027984 */ /* 0x000e620008000800 */
[----:B--2---:R-:W-:Y:S02]  /*0860*/  IMAD.MOV R15, RZ, RZ, -R9 ;  /* 0x000000ffff0f7224 */ /* 0x004fe400078e0a09 */
[----:B------:R-:W-:Y:S01]  /*0870*/  @!P2 IMAD.MOV R14, RZ, RZ, -R14 ;  /* 0x000000ffff0ea224 */ /* 0x000fe200078e0a0e */
[----:B------:R-:W-:-:S05]  /*0880*/  @!P1 LOP3.LUT R14, RZ, R13, RZ, 0x33, !PT ;  /* 0x0000000dff0e9212 */ /* 0x000fca00078e33ff */
[----:B------:R-:W-:Y:S01]  /*0890*/  IMAD.SHL.U32 R93, R14, 0x40, RZ ;  /* 0x000000400e5d7824 */ /* 0x000fe200078e00ff */
[----:B------:R-:W-:Y:S06]  /*08a0*/  BAR.SYNC.DEFER_BLOCKING 0x0 ;  /* 0x0000000000007b1d */ /* 0x000fec0000010000 */
[----:B------:R-:W-:Y:S05]  /*08b0*/  @P4 BRA `(.L_x_5) ;  /* 0x0000000000184947 */ /* 0x000fea0003800000 */
[----:B------:R-:W-:Y:S01]  /*08c0*/  ELECT P0, URZ, PT ;  /* 0x0000000000ff782f */ /* 0x000fe20003800000 */
[----:B------:R-:W-:Y:S01]  /*08d0*/  IMAD.MOV.U32 R10, RZ, RZ, 0x1 ;  /* 0x00000001ff0a7424 */ /* 0x000fe200078e00ff */
[----:B------:R-:W-:Y:S11]  /*08e0*/  UVIRTCOUNT.DEALLOC.SMPOOL 0x80 ;  /* 0x000000800000784c */ /* 0x000ff60000000000 */
[----:B------:R-:W-:-:S04]  /*08f0*/  @P0 MOV R12, 0x40 ;  /* 0x00000040000c0802 */ /* 0x000fc80000000f00 */
[----:B0-----:R-:W-:-:S05]  /*0900*/  @P0 LEA R11, R11, R12, 0x18 ;  /* 0x0000000c0b0b0211 */ /* 0x001fca00078ec0ff */
[----:B------:R2:W-:Y:S02]  /*0910*/  @P0 STS.U8 [R11], R10 ;  /* 0x0000000a0b000388 */ /* 0x0005e40000000000 */
.L_x_5:
[C---:B------:R-:W-:Y:S01]  /*0920*/  VIADD R17, R93.reuse, 0x1 ;  /* 0x000000015d117836 */ /* 0x040fe20000000000 */
[C---:B------:R-:W-:Y:S01]  /*0930*/  IADD3 R21, PT, PT, R93.reuse, 0x3, RZ ;  /* 0x000000035d157810 */ /* 0x040fe20007ffe0ff */
[----:B0-2---:R-:W-:Y:S01]  /*0940*/  IMAD R11, R18, R53, RZ ;  /* 0x00000035120b7224 */ /* 0x005fe200078e02ff */
[----:B------:R-:W-:Y:S01]  /*0950*/  IABS R91, R93 ;  /* 0x0000005d005b7213 */ /* 0x000fe20000000000 */
[----:B------:R-:W-:Y:S01]  /*0960*/  IMAD.MOV.U32 R6, RZ, RZ, RZ ;  /* 0x000000ffff067224 */ /* 0x000fe200078e00ff */
[----:B------:R-:W-:Y:S01]  /*0970*/  IABS R12, R17 ;  /* 0x00000011000c7213 */ /* 0x000fe20000000000 */
[----:B------:R-:W-:Y:S01]  /*0980*/  VIADD R22, R93, 0x3f ;  /* 0x0000003f5d167836 */ /* 0x000fe20000000000 */
[----:B------:R-:W-:Y:S01]  /*0990*/  ISETP.GE.AND P5, PT, R17, RZ, PT ;  /* 0x000000ff1100720c */ /* 0x000fe20003fa6270 */
[----:B------:R-:W-:Y:S01]  /*09a0*/  IMAD.HI.U32 R7, R7, R11, R6 ;  /* 0x0000000b07077227 */ /* 0x000fe200078e0006 */
[----:B------:R-:W-:Y:S02]  /*09b0*/  LOP3.LUT R85, R3, 0x7f, RZ, 0xc0, !PT ;  /* 0x0000007f03557812 */ /* 0x000fe400078ec0ff */
[----:B------:R-:W-:Y:S01]  /*09c0*/  IABS R18, R22 ;  /* 0x0000001600127213 */ /* 0x000fe20000000000 */
[----:B------:R-:W-:Y:S01]  /*09d0*/  IMAD R11, R15, R0, RZ ;  /* 0x000000000f0b7224 */ /* 0x000fe200078e02ff */
[----:B------:R-:W-:Y:S01]  /*09e0*/  IABS R15, R21 ;  /* 0x00000015000f7213 */ /* 0x000fe20000000000 */
[----:B------:R-:W-:-:S02]  /*09f0*/  IMAD.MOV.U32 R8, RZ, RZ, RZ ;  /* 0x000000ffff087224 */ /* 0x000fc400078e00ff */
[----:B------:R-:W-:Y:S02]  /*0a00*/  VIADD R19, R93, 0x2 ;  /* 0x000000025d137836 */ /* 0x000fe40000000000 */
[----:B------:R-:W-:-:S03]  /*0a10*/  IMAD.HI.U32 R6, R9, R11, R8 ;  /* 0x0000000b09067227 */ /* 0x000fc600078e0008 */
[----:B------:R-:W-:Y:S01]  /*0a20*/  ISETP.GE.AND P6, PT, R19, RZ, PT ;  /* 0x000000ff1300720c */ /* 0x000fe20003fc6270 */
[----:B------:R-:W-:-:S04]  /*0a30*/  IMAD.HI.U32 R8, R7, R12, RZ ;  /* 0x0000000c07087227 */ /* 0x000fc800078e00ff */
[----:B------:R-:W-:-:S04]  /*0a40*/  IMAD.HI.U32 R9, R7, R18, RZ ;  /* 0x0000001207097227 */ /* 0x000fc800078e00ff */
[----:B------:R-:W-:Y:S02]  /*0a50*/  IMAD.MOV R8, RZ, RZ, -R8 ;  /* 0x000000ffff087224 */ /* 0x000fe400078e0a08 */
[----:B------:R-:W-:Y:S01]  /*0a60*/  IMAD.MOV R10, RZ, RZ, -R14 ;  /* 0x000000ffff0a7224 */ /* 0x000fe200078e0a0e */
[----:B------:R-:W-:Y:S01]  /*0a70*/  IABS R14, R19 ;  /* 0x00000013000e7213 */ /* 0x000fe20000000000 */
[----:B------:R-:W-:Y:S02]  /*0a80*/  IMAD.MOV R11, RZ, RZ, -R9 ;  /* 0x000000ffff0b7224 */ /* 0x000fe400078e0a09 */
[C---:B------:R-:W-:Y:S02]  /*0a90*/  IMAD R51, R53.reuse, R8, R12 ;  /* 0x0000000835337224 */ /* 0x040fe400078e020c */
[----:B------:R-:W-:Y:S02]  /*0aa0*/  IMAD R12, R53, R11, R18 ;  /* 0x0000000b350c7224 */ /* 0x000fe400078e0212 */
[----:B------:R-:W-:Y:S01]  /*0ab0*/  IMAD R9, R13, R10, R16 ;  /* 0x0000000a0d097224 */ /* 0x000fe200078e0210 */
[C---:B------:R-:W-:Y:S01]  /*0ac0*/  ISETP.GT.U32.AND P0, PT, R53.reuse, R51, PT ;  /* 0x000000333500720c */ /* 0x040fe20003f04070 */
[----:B------:R-:W-:Y:S01]  /*0ad0*/  IMAD.MOV.U32 R16, RZ, RZ, R15 ;  /* 0x000000ffff107224 */ /* 0x000fe200078e000f */
[----:B------:R-:W-:Y:S01]  /*0ae0*/  ISETP.GT.U32.AND P1, PT, R53, R12, PT ;  /* 0x0000000c3500720c */ /* 0x000fe20003f24070 */
[----:B------:R-:W-:-:S04]  /*0af0*/  IMAD.HI.U32 R8, R7, R14, RZ ;  /* 0x0000000e07087227 */ /* 0x000fc800078e00ff */
[----:B------:R-:W-:-:S04]  /*0b00*/  IMAD.HI.U32 R10, R7, R16, RZ ;  /* 0x00000010070a7227 */ /* 0x000fc800078e00ff */
[----:B------:R-:W-:Y:S02]  /*0b10*/  IMAD.MOV R8, RZ, RZ, -R8 ;  /* 0x000000ffff087224 */ /* 0x000fe400078e0a08 */
[----:B------:R-:W-:Y:S02]  /*0b20*/  IMAD.MOV R10, RZ, RZ, -R10 ;  /* 0x000000ffff0a7224 */ /* 0x000fe400078e0a0a */
[----:B------:R-:W-:Y:S02]  /*0b30*/  IMAD R49, R53, R8, R14 ;  /* 0x0000000835317224 */ /* 0x000fe400078e020e */
[----:B------:R-:W-:Y:S02]  /*0b40*/  VIADD R13, R93, 0x4 ;  /* 0x000000045d0d7836 */ /* 0x000fe40000000000 */
[C---:B------:R-:W-:Y:S01]  /*0b50*/  IMAD R47, R53.reuse, R10, R16 ;  /* 0x0000000a352f7224 */ /* 0x040fe200078e0210 */
[----:B------:R-:W-:Y:S01]  /*0b60*/  ISETP.GT.U32.AND P3, PT, R53, R49, PT ;  /* 0x000000313500720c */ /* 0x000fe20003f64070 */
[--C-:B------:R-:W-:Y:S01]  /*0b70*/  @!P1 IMAD.IADD R12, R12, 0x1, -R53.reuse ;  /* 0x000000010c0c9824 */ /* 0x100fe200078e0a35 */
[----:B------:R-:W-:Y:S01]  /*0b80*/  IABS R11, R13 ;  /* 0x0000000d000b7213 */ /* 0x000fe20000000000 */
[----:B------:R-:W-:Y:S01]  /*0b90*/  VIADD R15, R93, 0x5 ;  /* 0x000000055d0f7836 */ /* 0x000fe20000000000 */
[----:B------:R-:W-:Y:S01]  /*0ba0*/  ISETP.GT.U32.AND P1, PT, R53, R47, PT ;  /* 0x0000002f3500720c */ /* 0x000fe20003f24070 */
[----:B------:R-:W-:Y:S01]  /*0bb0*/  @!P0 IMAD.IADD R51, R51, 0x1, -R53 ;  /* 0x0000000133338824 */ /* 0x000fe200078e0a35 */
[----:B------:R-:W-:Y:S01]  /*0bc0*/  ISETP.GT.U32.AND P2, PT, R53, R12, PT ;  /* 0x0000000c3500720c */ /* 0x000fe20003f44070 */
[----:B------:R-:W-:Y:S01]  /*0bd0*/  IMAD.MOV.U32 R14, RZ, RZ, R11 ;  /* 0x000000ffff0e7224 */ /* 0x000fe200078e000b */
[----:B------:R-:W-:Y:S01]  /*0be0*/  IABS R18, R15 ;  /* 0x0000000f00127213 */ /* 0x000fe20000000000 */
[----:B------:R-:W-:Y:S01]  /*0bf0*/  VIADD R16, R93, 0x7 ;  /* 0x000000075d107836 */ /* 0x000fe20000000000 */
[----:B------:R-:W-:Y:S01]  /*0c00*/  ISETP.GT.U32.AND P0, PT, R53, R51, PT ;  /* 0x000000333500720c */ /* 0x000fe20003f04070 */
[----:B------:R-:W-:Y:S01]  /*0c10*/  IMAD.HI.U32 R8, R7, R14, RZ ;  /* 0x0000000e07087227 */ /* 0x000fe200078e00ff */
[----:B------:R-:W-:-:S03]  /*0c20*/  IADD3 R11, PT, PT, R93, 0x6, RZ ;  /* 0x000000065d0b7810 */ /* 0x000fc60007ffe0ff */
[----:B------:R-:W-:Y:S01]  /*0c30*/  @!P3 IMAD.IADD R49, R49, 0x1, -R53 ;  /* 0x000000013131b824 */ /* 0x000fe200078e0a35 */
[----:B------:R-:W-:Y:S01]  /*0c40*/  ISETP.GE.AND P3, PT, R22, RZ, PT ;  /* 0x000000ff1600720c */ /* 0x000fe20003f66270 */
[----:B------:R-:W-:Y:S02]  /*0c50*/  IMAD.MOV R8, RZ, RZ, -R8 ;  /* 0x000000ffff087224 */ /* 0x000fe400078e0a08 */
[----:B------:R-:W-:-:S04]  /*0c60*/  IMAD.HI.U32 R10, R7, R18, RZ ;  /* 0x00000012070a7227 */ /* 0x000fc800078e00ff */
[--C-:B------:R-:W-:Y:S01]  /*0c70*/  @!P1 IMAD.IADD R47, R47, 0x1, -R53.reuse ;  /* 0x000000012f2f9824 */ /* 0x100fe200078e0a35 */
[C---:B------:R-:W-:Y:S01]  /*0c80*/  ISETP.GT.U32.AND P1, PT, R53.reuse, R49, PT ;  /* 0x000000313500720c */ /* 0x040fe20003f24070 */
[C---:B------:R-:W-:Y:S01]  /*0c90*/  IMAD R45, R53.reuse, R8, R14 ;  /* 0x00000008352d7224 */ /* 0x040fe200078e020e */
[----:B------:R-:W-:Y:S01]  /*0ca0*/  IABS R14, R11 ;  /* 0x0000000b000e7213 */ /* 0x000fe20000000000 */
[----:B------:R-:W-:Y:S02]  /*0cb0*/  IMAD.MOV R10, RZ, RZ, -R10 ;  /* 0x000000ffff0a7224 */ /* 0x000fe400078e0a0a */
[--C-:B------:R-:W-:Y:S01]  /*0cc0*/  @!P2 IMAD.IADD R12, R12, 0x1, -R53.reuse ;  /* 0x000000010c0ca824 */ /* 0x100fe200078e0a35 */
[C---:B------:R-:W-:Y:S01]  /*0cd0*/  ISETP.GT.U32.AND P2, PT, R53.reuse, R45, PT ;  /* 0x0000002d3500720c */ /* 0x040fe20003f44070 */
[----:B------:R-:W-:Y:S02]  /*0ce0*/  IMAD R43, R53, R10, R18 ;  /* 0x0000000a352b7224 */ /* 0x000fe400078e0212 */
[----:B------:R-:W-:Y:S01]  /*0cf0*/  @!P0 IMAD.IADD R51, R51, 0x1, -R53 ;  /* 0x0000000133338824 */ /* 0x000fe200078e0a35 */
[----:B------:R-:W-:Y:S01]  /*0d00*/  ISETP.GT.U32.AND P0, PT, R53, R47, PT ;  /* 0x0000002f3500720c */ /* 0x000fe20003f04070 */
[----:B------:R-:W-:-:S04]  /*0d10*/  IMAD.HI.U32 R10, R7, R14, RZ ;  /* 0x0000000e070a7227 */ /* 0x000fc800078e00ff */
[----:B------:R-:W-:Y:S01]  /*0d20*/  IMAD.MOV.U32 R8, RZ, RZ, R12 ;  /* 0x000000ffff087224 */ /* 0x000fe200078e000c */
[----:B------:R-:W-:Y:S01]  /*0d30*/  IABS R12, R16 ;  /* 0x00000010000c7213 */ /* 0x000fe20000000000 */
[----:B------:R-:W-:Y:S01]  /*0d40*/  @!P5 IMAD.MOV R51, RZ, RZ, -R51 ;  /* 0x000000ffff33d224 */ /* 0x000fe200078e0a33 */
[----:B------:R-:W-:Y:S01]  /*0d50*/  ISETP.GT.U32.AND P5, PT, R53, R43, PT ;  /* 0x0000002b3500720c */ /* 0x000fe20003fa4070 */
[----:B------:R-:W-:Y:S02]  /*0d60*/  IMAD.MOV R10, RZ, RZ, -R10 ;  /* 0x000000ffff0a7224 */ /* 0x000fe400078e0a0a */
[----:B------:R-:W-:Y:S01]  /*0d70*/  @!P3 IMAD.MOV R8, RZ, RZ, -R8 ;  /* 0x000000ffff08b224 */ /* 0x000fe200078e0a08 */
[----:B------:R-:W-:Y:S01]  /*0d80*/  ISETP.GE.AND P3, PT, R21, RZ, PT ;  /* 0x000000ff1500720c */ /* 0x000fe20003f66270 */
[----:B------:R-:W-:Y:S01]  /*0d90*/  @!P1 IMAD.IADD R49, R49, 0x1, -R53 ;  /* 0x0000000131319824 */ /* 0x000fe200078e0a35 */
[----:B------:R-:W-:Y:S01]  /*0da0*/  ISETP.GE.AND P1, PT, R13, RZ, PT ;  /* 0x000000ff0d00720c */ /* 0x000fe20003f26270 */
[----:B------:R-:W-:-:S02]  /*0db0*/  IMAD R41, R53, R10, R14 ;  /* 0x0000000a35297224 */ /* 0x000fc400078e020e */
[--C-:B------:R-:W-:Y:S01]  /*0dc0*/  @!P0 IMAD.IADD R47, R47, 0x1, -R53.reuse ;  /* 0x000000012f2f8824 */ /* 0x100fe200078e0a35 */
[----:B------:R-:W-:Y:S01]  /*0dd0*/  @!P6 IADD3 R49, PT, PT, -R49, RZ, RZ ;  /* 0x000000ff3131e210 */ /* 0x000fe20007ffe1ff */
[----:B------:R-:W-:Y:S01]  /*0de0*/  VIADD R13, R93, 0x8 ;  /* 0x000000085d0d7836 */ /* 0x000fe20000000000 */
[----:B------:R-:W-:Y:S01]  /*0df0*/  ISETP.GT.U32.AND P6, PT, R53, R41, PT ;  /* 0x000000293500720c */ /* 0x000fe20003fc4070 */
[----:B------:R-:W-:Y:S01]  /*0e00*/  @!P5 IMAD.IADD R43, R43, 0x1, -R53 ;  /* 0x000000012b2bd824 */ /* 0x000fe200078e0a35 */
[----:B------:R-:W-:Y:S01]  /*0e10*/  ISETP.GE.AND P0, PT, R15, RZ, PT ;  /* 0x000000ff0f00720c */ /* 0x000fe20003f06270 */
[----:B------:R-:W-:-:S03]  /*0e20*/  IMAD.HI.U32 R10, R7, R12, RZ ;  /* 0x0000000c070a7227 */ /* 0x000fc600078e00ff */
[----:B------:R-:W-:Y:S01]  /*0e30*/  ISETP.GT.U32.AND P5, PT, R53, R43, PT ;  /* 0x0000002b3500720c */ /* 0x000fe20003fa4070 */
[----:B------:R-:W-:Y:S02]  /*0e40*/  @!P2 IMAD.IADD R45, R45, 0x1, -R53 ;  /* 0x000000012d2da824 */ /* 0x000fe400078e0a35 */
[----:B------:R-:W-:Y:S01]  /*0e50*/  @!P3 IMAD.MOV R47, RZ, RZ, -R47 ;  /* 0x000000ffff2fb224 */ /* 0x000fe200078e0a2f */
[----:B------:R-:W-:Y:S01]  /*0e60*/  ISETP.GE.AND P3, PT, R11, RZ, PT ;  /* 0x000000ff0b00720c */ /* 0x000fe20003f66270 */
[----:B------:R-:W-:Y:S01]  /*0e70*/  IMAD.MOV R10, RZ, RZ, -R10 ;  /* 0x000000ffff0a7224 */ /* 0x000fe200078e0a0a */
[----:B------:R-:W-:Y:S01]  /*0e80*/  IABS R11, R13 ;  /* 0x0000000d000b7213 */ /* 0x000fe20000000000 */
[----:B------:R-:W-:Y:S01]  /*0e90*/  @!P6 IMAD.IADD R41, R41, 0x1, -R53 ;  /* 0x000000012929e824 */ /* 0x000fe200078e0a35 */
[C---:B------:R-:W-:Y:S01]  /*0ea0*/  ISETP.GT.U32.AND P2, PT, R53.reuse, R45, PT ;  /* 0x0000002d3500720c */ /* 0x040fe20003f44070 */
[C---:B------:R-:W-:Y:S02]  /*0eb0*/  IMAD R39, R53.reuse, R10, R12 ;  /* 0x0000000a35277224 */ /* 0x040fe400078e020c */
[----:B------:R-:W-:Y:S01]  /*0ec0*/  IMAD.MOV.U32 R12, RZ, RZ, R11 ;  /* 0x000000ffff0c7224 */ /* 0x000fe200078e000b */
[----:B------:R-:W-:Y:S01]  /*0ed0*/  ISETP.GT.U32.AND P6, PT, R53, R41, PT ;  /* 0x000000293500720c */ /* 0x000fe20003fc4070 */
[----:B------:R-:W-:Y:S01]  /*0ee0*/  @!P5 IMAD.IADD R43, R43, 0x1, -R53 ;  /* 0x000000012b2bd824 */ /* 0x000fe200078e0a35 */
[----:B------:R-:W-:Y:S01]  /*0ef0*/  ISETP.GT.U32.AND P5, PT, R53, R39, PT ;  /* 0x000000273500720c */ /* 0x000fe20003fa4070 */
[----:B------:R-:W-:-:S04]  /*0f00*/  IMAD.HI.U32 R10, R7, R12, RZ ;  /* 0x0000000c070a7227 */ /* 0x000fc800078e00ff */
[----:B------:R-:W-:Y:S02]  /*0f10*/  IMAD.MOV R10, RZ, RZ, -R10 ;  /* 0x000000ffff0a7224 */ /* 0x000fe400078e0a0a */
[----:B------:R-:W-:Y:S01]  /*0f20*/  @!P2 IMAD.IADD R45, R45, 0x1, -R53 ;  /* 0x000000012d2da824 */ /* 0x000fe200078e0a35 */
[----:B------:R-:W-:Y:S01]  /*0f30*/  ISETP.GE.AND P2, PT, R16, RZ, PT ;  /* 0x000000ff1000720c */ /* 0x000fe20003f46270 */
[----:B------:R-:W-:Y:S02]  /*0f40*/  VIADD R15, R93, 0x9 ;  /* 0x000000095d0f7836 */ /* 0x000fe40000000000 */
[----:B------:R-:W-:Y:S01]  /*0f50*/  IMAD R37, R53, R10, R12 ;  /* 0x0000000a35257224 */ /* 0x000fe200078e020c */
[----:B------:R-:W-:Y:S01]  /*0f60*/  @!P6 IADD3 R41, PT, PT, R41, -R53, RZ ;  /* 0x800000352929e210 */ /* 0x000fe20007ffe0ff */
[----:B------:R-:W-:Y:S01]  /*0f70*/  VIADD R16, R93, 0xa ;  /* 0x0000000a5d107836 */ /* 0x000fe20000000000 */
[----:B------:R-:W-:Y:S01]  /*0f80*/  IABS R14, R15 ;  /* 0x0000000f000e7213 */ /* 0x000fe20000000000 */
[----:B------:R-:W-:Y:S01]  /*0f90*/  @!P1 IMAD.MOV R45, RZ, RZ, -R45 ;  /* 0x000000ffff2d9224 */ /* 0x000fe200078e0a2d */
[----:B------:R-:W-:Y:S01]  /*0fa0*/  ISETP.GE.AND P1, PT, R13, RZ, PT ;  /* 0x000000ff0d00720c */ /* 0x000fe20003f26270 */
[----:B------:R-:W-:Y:S01]  /*0fb0*/  @!P5 IMAD.IADD R39, R39, 0x1, -R53 ;  /* 0x000000012727d824 */ /* 0x000fe200078e0a35 */
[----:B------:R-:W-:Y:S01]  /*0fc0*/  ISETP.GT.U32.AND P6, PT, R53, R37, PT ;  /* 0x000000253500720c */ /* 0x000fe20003fc4070 */
[----:B------:R-:W-:Y:S01]  /*0fd0*/  IMAD.HI.U32 R11, R7, R14, RZ ;  /* 0x0000000e070b7227 */ /* 0x000fe200078e00ff */
[----:B------:R-:W-:-:S02]  /*0fe0*/  IABS R13, R16 ;  /* 0x00000010000d7213 */ /* 0x000fc40000000000 */
[----:B------:R-:W-:Y:S01]  /*0ff0*/  ISETP.GT.U32.AND P5, PT, R53, R39, PT ;  /* 0x000000273500720c */ /* 0x000fe20003fa4070 */
[----:B------:R-:W-:Y:S02]  /*1000*/  IMAD.MOV R11, RZ, RZ, -R11 ;  /* 0x000000ffff0b7224 */ /* 0x000fe400078e0a0b */
[----:B------:R-:W-:Y:S02]  /*1010*/  IMAD.MOV.U32 R12, RZ, RZ, R13 ;  /* 0x000000ffff0c7224 */ /* 0x000fe400078e000d */
[----:B------:R-:W-:Y:S02]  /*1020*/  VIADD R13, R93, 0xb ;  /* 0x0000000b5d0d7836 */ /* 0x000fe40000000000 */
[----:B------:R-:W-:-:S04]  /*1030*/  IMAD.HI.U32 R10, R7, R12, RZ ;  /* 0x0000000c070a7227 */ /* 0x000fc800078e00ff */
[----:B------:R-:W-:Y:S01]  /*1040*/  IMAD R35, R53, R11, R14 ;  /* 0x0000000b35237224 */ /* 0x000fe200078e020e */
[----:B------:R-:W-:Y:S01]  /*1050*/  IABS R14, R13 ;  /* 0x0000000d000e7213 */ /* 0x000fe20000000000 */
[----:B------:R-:W-:Y:S02]  /*1060*/  @!P6 IMAD.IADD R37, R37, 0x1, -R53 ;  /* 0x000000012525e824 */ /* 0x000fe400078e0a35 */
[----:B------:R-:W-:Y:S02]  /*1070*/  IMAD.MOV R10, RZ, RZ, -R10 ;  /* 0x000000ffff0a7224 */ /* 0x000fe400078e0a0a */
[----:B------:R-:W-:Y:S01]  /*1080*/  @!P0 IMAD.MOV R43, RZ, RZ, -R43 ;  /* 0x000000ffff2b8224 */ /* 0x000fe200078e0a2b */
[----:B------:R-:W-:Y:S01]  /*1090*/  ISETP.GE.AND P0, PT, R15, RZ, PT ;  /* 0x000000ff0f00720c */ /* 0x000fe20003f06270 */
[C---:B------:R-:W-:Y:S01]  /*10a0*/  IMAD R33, R53.reuse, R10, R12 ;  /* 0x0000000a35217224 */ /* 0x040fe200078e020c */
[----:B------:R-:W-:Y:S01]  /*10b0*/  ISETP.GT.U32.AND P6, PT, R53, R37, PT ;  /* 0x000000253500720c */ /* 0x000fe20003fc4070 */
[----:B------:R-:W-:-:S02]  /*10c0*/  VIADD R15, R93, 0xc ;  /* 0x0000000c5d0f7836 */ /* 0x000fc40000000000 */
[----:B------:R-:W-:Y:S01]  /*10d0*/  @!P3 IMAD.MOV R41, RZ, RZ, -R41 ;  /* 0x000000ffff29b224 */ /* 0x000fe200078e0a29 */
[----:B------:R-:W-:Y:S01]  /*10e0*/  ISETP.GT.U32.AND P3, PT, R53, R35, PT ;  /* 0x000000233500720c */ /* 0x000fe20003f64070 */
[----:B------:R-:W-:Y:S01]  /*10f0*/  IMAD.HI.U32 R10, R7, R14, RZ ;  /* 0x0000000e070a7227 */ /* 0x000fe200078e00ff */
[----:B------:R-:W-:-:S03]  /*1100*/  IABS R11, R15 ;  /* 0x0000000f000b7213 */ /* 0x000fc60000000000 */
[----:B------:R-:W-:Y:S01]  /*1110*/  @!P5 IMAD.IADD R39, R39, 0x1, -R53 ;  /* 0x000000012727d824 */ /* 0x000fe200078e0a35 */
[----:B------:R-:W-:Y:S01]  /*1120*/  ISETP.GE.AND P5, PT, R16, RZ, PT ;  /* 0x000000ff1000720c */ /* 0x000fe20003fa6270 */
[----:B------:R-:W-:Y:S02]  /*1130*/  IMAD.MOV R10, RZ, RZ, -R10 ;  /* 0x000000ffff0a7224 */ /* 0x000fe400078e0a0a */
[----:B------:R-:W-:Y:S02]  /*1140*/  VIADD R17, R93, 0xd ;  /* 0x0000000d5d117836 */ /* 0x000fe40000000000 */
[----:B------:R-:W-:Y:S01]  /*1150*/  @!P2 IMAD.MOV R39, RZ, RZ, -R39 ;  /* 0x000000ffff27a224 */ /* 0x000fe200078e0a27 */
[C---:B------:R-:W-:Y:S01]  /*1160*/  ISETP.GT.U32.AND P2, PT, R53.reuse, R33, PT ;  /* 0x000000213500720c */ /* 0x040fe20003f44070 */
[----:B------:R-:W-:Y:S01]  /*1170*/  IMAD R31, R53, R10, R14 ;  /* 0x0000000a351f7224 */ /* 0x000fe200078e020e */
[----:B------:R-:W-:Y:S01]  /*1180*/  IABS R16, R17 ;  /* 0x0000001100107213 */ /* 0x000fe20000000000 */
[----:B------:R-:W-:-:S02]  /*1190*/  IMAD.MOV.U32 R12, RZ, RZ, R11 ;  /* 0x000000ffff0c7224 */ /* 0x000fc400078e000b */
[--C-:B------:R-:W-:Y:S01]  /*11a0*/  @!P6 IMAD.IADD R37, R37, 0x1, -R53.reuse ;  /* 0x000000012525e824 */ /* 0x100fe200078e0a35 */
[----:B------:R-:W-:Y:S01]  /*11b0*/  ISETP.GT.U32.AND P6, PT, R53, R31, PT ;  /* 0x0000001f3500720c */ /* 0x000fe20003fc4070 */
[----:B------:R-:W-:Y:S02]  /*11c0*/  @!P3 IMAD.IADD R35, R35, 0x1, -R53 ;  /* 0x000000012323b824 */ /* 0x000fe400078e0a35 */
[----:B------:R-:W-:-:S03]  /*11d0*/  IMAD.HI.U32 R11, R7, R12, RZ ;  /* 0x0000000c070b7227 */ /* 0x000fc600078e00ff */
[----:B------:R-:W-:Y:S01]  /*11e0*/  ISETP.GT.U32.AND P3, PT, R53, R35, PT ;  /* 0x000000233500720c */ /* 0x000fe20003f64070 */
[----:B------:R-:W-:-:S04]  /*11f0*/  IMAD.HI.U32 R10, R7, R16, RZ ;  /* 0x00000010070a7227 */ /* 0x000fc800078e00ff */
[----:B------:R-:W-:Y:S01]  /*1200*/  IMAD.MOV R11, RZ, RZ, -R11 ;  /* 0x000000ffff0b7224 */ /* 0x000fe200078e0a0b */
[----:B------:R-:W-:Y:S01]  /*1210*/  IADD3 R10, PT, PT, -R10, RZ, RZ ;  /* 0x000000ff0a0a7210 */ /* 0x000fe20007ffe1ff */
[----:B------:R-:W-:Y:S02]  /*1220*/  VIADD R18, R93, 0xe ;  /* 0x0000000e5d127836 */ /* 0x000fe40000000000 */
[----:B------:R-:W-:Y:S02]  /*1230*/  IMAD R29, R53, R11, R12 ;  /* 0x0000000b351d7224 */ /* 0x000fe400078e020c */
[--C-:B------:R-:W-:Y:S01]  /*1240*/  @!P2 IMAD.IADD R33, R33, 0x1, -R53.reuse ;  /* 0x000000012121a824 */ /* 0x100fe200078e0a35 */
[----:B------:R-:W-:Y:S01]  /*1250*/  IABS R12, R18 ;  /* 0x00000012000c7213 */ /* 0x000fe20000000000 */
[----:B------:R-:W-:Y:S01]  /*1260*/  @!P6 IMAD.IADD R31, R31, 0x1, -R53 ;  /* 0x000000011f1fe824 */ /* 0x000fe200078e0a35 */
[C---:B------:R-:W-:Y:S01]  /*1270*/  ISETP.GT.U32.AND P2, PT, R53.reuse, R29, PT ;  /* 0x0000001d3500720c */ /* 0x040fe20003f44070 */
[C---:B------:R-:W-:Y:S01]  /*1280*/  IMAD R27, R53.reuse, R10, R16 ;  /* 0x0000000a351b7224 */ /* 0x040fe200078e0210 */
[----:B------:R-:W-:Y:S01]  /*1290*/  ISETP.GT.U32.AND P6, PT, R53, R33, PT ;  /* 0x000000213500720c */ /* 0x000fe20003fc4070 */
[----:B------:R-:W-:-:S04]  /*12a0*/  IMAD.HI.U32 R10, R7, R12, RZ ;  /* 0x0000000c070a7227 */ /* 0x000fc800078e00ff */
[----:B------:R-:W-:Y:S01]  /*12b0*/  @!P3 IMAD.IADD R35, R35, 0x1, -R53 ;  /* 0x000000012323b824 */ /* 0x000fe200078e0a35 */
[----:B------:R-:W-:Y:S01]  /*12c0*/  ISETP.GE.AND P3, PT, R13, RZ, PT ;  /* 0x000000ff0d00720c */ /* 0x000fe20003f66270 */
[----:B------:R-:W-:Y:S02]  /*12d0*/  IMAD.MOV R10, RZ, RZ, -R10 ;  /* 0x000000ffff0a7224 */ /* 0x000fe400078e0a0a */
[----:B------:R-:W-:Y:S01]  /*12e0*/  @!P0 IMAD.MOV R35, RZ, RZ, -R35 ;  /* 0x000000ffff238224 */ /* 0x000fe200078e0a23 */
[C---:B------:R-:W-:Y:S01]  /*12f0*/  ISETP.GT.U32.AND P0, PT, R53.reuse, R27, PT ;  /* 0x0000001b3500720c */ /* 0x040fe20003f04070 */
[----:B------:R-:W-:Y:S02]  /*1300*/  IMAD R25, R53, R10, R12 ;  /* 0x0000000a35197224 */ /* 0x000fe400078e020c */
[----:B------:R-:W-:Y:S02]  /*1310*/  @!P6 IMAD.IADD R33, R33, 0x1, -R53 ;  /* 0x000000012121e824 */ /* 0x000fe400078e0a35 */
[----:B------:R-:W-:Y:S01]  /*1320*/  IMAD.IADD R9, R20, 0x1, R9 ;  /* 0x0000000114097824 */ /* 0x000fe200078e0209 */
[----:B------:R-:W-:Y:S01]  /*1330*/  ISETP.GT.U32.AND P6, PT, R53, R25, PT ;  /* 0x000000193500720c */ /* 0x000fe20003fc4070 */
[----:B------:R-:W-:-:S02]  /*1340*/  VIADD R20, R93, 0xf ;  /* 0x0000000f5d147836 */ /* 0x000fc40000000000 */
[C---:B------:R-:W-:Y:S02]  /*1350*/  VIADD R22, R93.reuse, 0x10 ;  /* 0x000000105d167836 */ /* 0x040fe40000000000 */
[----:B------:R-:W-:Y:S01]  /*1360*/  VIADD R24, R93, 0x11 ;  /* 0x000000115d187836 */ /* 0x000fe20000000000 */
[----:B------:R-:W-:Y:S01]  /*1370*/  IABS R12, R20 ;  /* 0x00000014000c7213 */ /* 0x000fe20000000000 */
[--C-:B------:R-:W-:Y:S01]  /*1380*/  @!P0 IMAD.IADD R27, R27, 0x1, -R53.reuse ;  /* 0x000000011b1b8824 */ /* 0x100fe200078e0a35 */
[----:B------:R-:W-:Y:S01]  /*1390*/  IABS R14, R22 ;  /* 0x00000016000e7213 */ /* 0x000fe20000000000 */
[--C-:B------:R-:W-:Y:S01]  /*13a0*/  @!P2 IMAD.IADD R29, R29, 0x1, -R53.reuse ;  /* 0x000000011d1da824 */ /* 0x100fe200078e0a35 */
[----:B------:R-:W-:Y:S01]  /*13b0*/  IABS R16, R24 ;  /* 0x0000001800107213 */ /* 0x000fe20000000000 */
[----:B------:R-:W-:Y:S01]  /*13c0*/  IMAD.HI.U32 R10, R7, R12, RZ ;  /* 0x0000000c070a7227 */ /* 0x000fe200078e00ff */
[C---:B------:R-:W-:Y:S02]  /*13d0*/  ISETP.GT.U32.AND P0, PT, R53.reuse, R27, PT ;  /* 0x0000001b3500720c */ /* 0x040fe40003f04070 */
[----:B------:R-:W-:Y:S01]  /*13e0*/  ISETP.GT.U32.AND P2, PT, R53, R29, PT ;  /* 0x0000001d3500720c */ /* 0x000fe20003f44070 */
[----:B------:R-:W-:Y:S01]  /*13f0*/  @!P6 IMAD.IADD R25, R25, 0x1, -R53 ;  /* 0x000000011919e824 */ /* 0x000fe200078e0a35 */
[----:B------:R-:W-:Y:S01]  /*1400*/  IADD3 R23, PT, PT, -R10, RZ, RZ ;  /* 0x000000ff0a177210 */ /* 0x000fe20007ffe1ff */
[----:B------:R-:W-:-:S03]  /*1410*/  IMAD.HI.U32 R10, R7, R14, RZ ;  /* 0x0000000e070a7227 */ /* 0x000fc600078e00ff */
[----:B------:R-:W-:Y:S01]  /*1420*/  ISETP.GT.U32.AND P6, PT, R53, R25, PT ;  /* 0x000000193500720c */ /* 0x000fe20003fc4070 */
[----:B------:R-:W-:Y:S02]  /*1430*/  VIADD R26, R93, 0x12 ;  /* 0x000000125d1a7836 */ /* 0x000fe40000000000 */
[----:B------:R-:W-:Y:S02]  /*1440*/  IMAD R23, R53, R23, R12 ;  /* 0x0000001735177224 */ /* 0x000fe400078e020c */
[----:B------:R-:W-:Y:S01]  /*1450*/  IMAD.MOV R10, RZ, RZ, -R10 ;  /* 0x000000ffff0a7224 */ /* 0x000fe200078e0a0a */
[----:B------:R-:W-:Y:S01]  /*1460*/  IABS R12, R26 ;  /* 0x0000001a000c7213 */ /* 0x000fe20000000000 */
[----:B------:R-:W-:Y:S01]  /*1470*/  @!P0 IMAD.IADD R27, R27, 0x1, -R53 ;  /* 0x000000011b1b8824 */ /* 0x000fe200078e0a35 */
[C---:B------:R-:W-:Y:S01]  /*1480*/  ISETP.GT.U32.AND P0, PT, R53.reuse, R23, PT ;  /* 0x000000173500720c */ /* 0x040fe20003f04070 */
[----:B------:R-:W-:Y:S02]  /*1490*/  IMAD R21, R53, R10, R14 ;  /* 0x0000000a35157224 */ /* 0x000fe400078e020e */
[----:B------:R-:W-:-:S04]  /*14a0*/  IMAD.HI.U32 R11, R7, R16, RZ ;  /* 0x00000010070b7227 */ /* 0x000fc800078e00ff */
[----:B------:R-:W-:Y:S01]  /*14b0*/  @!P6 IMAD.IADD R25, R25, 0x1, -R53 ;  /* 0x000000011919e824 */ /* 0x000fe200078e0a35 */
[----:B------:R-:W-:Y:S01]  /*14c0*/  ISETP.GT.U32.AND P6, PT, R53, R21, PT ;  /* 0x000000153500720c */ /* 0x000fe20003fc4070 */
[----:B------:R-:W-:Y:S02]  /*14d0*/  IMAD.MOV R11, RZ, RZ, -R11 ;  /* 0x000000ffff0b7224 */ /* 0x000fe400078e0a0b */
[----:B------:R-:W-:-:S04]  /*14e0*/  IMAD.HI.U32 R10, R7, R12, RZ ;  /* 0x0000000c070a7227 */ /* 0x000fc800078e00ff */
[----:B------:R-:W-:Y:S01]  /*14f0*/  @!P1 IMAD.MOV R37, RZ, RZ, -R37 ;  /* 0x000000ffff259224 */ /* 0x000fe200078e0a25 */
[C---:B------:R-:W-:Y:S01]  /*1500*/  ISETP.GT.U32.AND P1, PT, R53.reuse, R31, PT ;  /* 0x0000001f3500720c */ /* 0x040fe20003f24070 */
[----:B------:R-:W-:Y:S02]  /*1510*/  IMAD R19, R53, R11, R16 ;  /* 0x0000000b35137224 */ /* 0x000fe400078e0210 */
[----:B------:R-:W-:Y:S02]  /*1520*/  IMAD.MOV R10, RZ, RZ, -R10 ;  /* 0x000000ffff0a7224 */ /* 0x000fe400078e0a0a */
[--C-:B------:R-:W-:Y:S01]  /*1530*/  @!P2 IMAD.IADD R29, R29, 0x1, -R53.reuse ;  /* 0x000000011d1da824 */ /* 0x100fe200078e0a35 */
[----:B------:R-:W-:Y:S01]  /*1540*/  ISETP.GE.AND P2, PT, R17, RZ, PT ;  /* 0x000000ff1100720c */ /* 0x000fe20003f46270 */
[----:B------:R-:W-:Y:S02]  /*1550*/  VIADD R28, R93, 0x13 ;  /* 0x000000135d1c7836 */ /* 0x000fe40000000000 */
[--C-:B------:R-:W-:Y:S01]  /*1560*/  @!P0 IMAD.IADD R23, R23, 0x1, -R53.reuse ;  /* 0x0000000117178824 */ /* 0x100fe200078e0a35 */
[C---:B------:R-:W-:Y:S01]  /*1570*/  ISETP.GT.U32.AND P0, PT, R53.reuse, R19, PT ;  /* 0x000000133500720c */ /* 0x040fe20003f04070 */
[----:B------:R-:W-:Y:S01]  /*1580*/  IMAD R17, R53, R10, R12 ;  /* 0x0000000a35117224 */ /* 0x000fe200078e020c */
[----:B------:R-:W-:Y:S01]  /*1590*/  IABS R14, R28 ;  /* 0x0000001c000e7213 */ /* 0x000fe20000000000 */
[----:B------:R-:W-:-:S02]  /*15a0*/  @!P6 IMAD.IADD R21, R21, 0x1, -R53 ;  /* 0x000000011515e824 */ /* 0x000fc400078e0a35 */
[----:B------:R-:W-:Y:S01]  /*15b0*/  VIADD R30, R93, 0x14 ;  /* 0x000000145d1e7836 */ /* 0x000fe20000000000 */
[----:B------:R-:W-:Y:S01]  /*15c0*/  ISETP.GT.U32.AND P6, PT, R53, R17, PT ;  /* 0x000000113500720c */ /* 0x000fe20003fc4070 */
[----:B------:R-:W-:-:S03]  /*15d0*/  IMAD.HI.U32 R10, R7, R14, RZ ;  /* 0x0000000e070a7227 */ /* 0x000fc600078e00ff */
[----:B------:R-:W-:Y:S01]  /*15e0*/  IABS R16, R30 ;  /* 0x0000001e00107213 */ /* 0x000fe20000000000 */
[--C-:B------:R-:W-:Y:S01]  /*15f0*/  @!P1 IMAD.IADD R31, R31, 0x1, -R53.reuse ;  /* 0x000000011f1f9824 */ /* 0x100fe200078e0a35 */
[----:B------:R-:W-:Y:S01]  /*1600*/  ISETP.GE.AND P1, PT, R15, RZ, PT ;  /* 0x000000ff0f00720c */ /* 0x000fe20003f26270 */
[----:B------:R-:W-:Y:S02]  /*1610*/  VIADD R32, R93, 0x15 ;  /* 0x000000155d207836 */ /* 0x000fe40000000000 */
[----:B------:R-:W-:Y:S02]  /*1620*/  IMAD.MOV R15, RZ, RZ, -R10 ;  /* 0x000000ffff0f7224 */ /* 0x000fe400078e0a0a */
[----:B------:R-:W-:Y:S01]  /*1630*/  @!P0 IMAD.IADD R19, R19, 0x1, -R53 ;  /* 0x0000000113138824 */ /* 0x000fe200078e0a35 */
[----:B------:R-:W-:Y:S01]  /*1640*/  IABS R12, R32 ;  /* 0x00000020000c7213 */ /* 0x000fe20000000000 */
[----:B------:R-:W-:Y:S01]  /*1650*/  IMAD R15, R53, R15, R14 ;  /* 0x0000000f350f7224 */ /* 0x000fe200078e020e */
[----:B------:R-:W-:Y:S01]  /*1660*/  ISETP.GE.AND P0, PT, R18, RZ, PT ;  /* 0x000000ff1200720c */ /* 0x000fe20003f06270 */
[----:B------:R-:W-:-:S04]  /*1670*/  IMAD.HI.U32 R11, R7, R16, RZ ;  /* 0x00000010070b7227 */ /* 0x000fc800078e00ff */
[----:B------:R-:W-:Y:S01]  /*1680*/  @!P6 IMAD.IADD R17, R17, 0x1, -R53 ;  /* 0x000000011111e824 */ /* 0x000fe200078e0a35 */
[----:B------:R-:W-:Y:S01]  /*1690*/  ISETP.GT.U32.AND P6, PT, R53, R19, PT ;  /* 0x000000133500720c */ /* 0x000fe20003fc4070 */
[----:B------:R-:W-:Y:S01]  /*16a0*/  IMAD.HI.U32 R10, R7, R12, RZ ;  /* 0x0000000c070a7227 */ /* 0x000fe200078e00ff */
[----:B------:R-:W-:-:S03]  /*16b0*/  IADD3 R11, PT, PT, -R11, RZ, RZ ;  /* 0x000000ff0b0b7210 */ /* 0x000fc60007ffe1ff */
[----:B------:R-:W-:Y:S01]  /*16c0*/  @!P2 IMAD.MOV R27, RZ, RZ, -R27 ;  /* 0x000000ffff1ba224 */ /* 0x000fe200078e0a1b */
[----:B------:R-:W-:Y:S01]  /*16d0*/  ISETP.GT.U32.AND P2, PT, R53, R15, PT ;  /* 0x0000000f3500720c */ /* 0x000fe20003f44070 */
[----:B------:R-:W-:Y:S02]  /*16e0*/  IMAD.MOV R10, RZ, RZ, -R10 ;  /* 0x000000ffff0a7224 */ /* 0x000fe400078e0a0a */
[----:B------:R-:W-:Y:S02]  /*16f0*/  VIADD R34, R93, 0x16 ;  /* 0x000000165d227836 */ /* 0x000fe40000000000 */
[C---:B------:R-:W-:Y:S02]  /*1700*/  IMAD R13, R53.reuse, R11, R16 ;  /* 0x0000000b350d7224 */ /* 0x040fe400078e0210 */
[----:B------:R-:W-:Y:S01]  /*1710*/  @!P5 IMAD.MOV R33, RZ, RZ, -R33 ;  /* 0x000000ffff21d224 */ /* 0x000fe200078e0a21 */
[C---:B------:R-:W-:Y:S01]  /*1720*/  ISETP.GT.U32.AND P5, PT, R53.reuse, R23, PT ;  /* 0x000000173500720c */ /* 0x040fe20003fa4070 */
[----:B------:R-:W-:Y:S01]  /*1730*/  @!P3 IMAD.MOV R31, RZ, RZ, -R31 ;  /* 0x000000ffff1fb224 */ /* 0x000fe200078e0a1f */
[C---:B------:R-:W-:Y:S01]  /*1740*/  ISETP.GT.U32.AND P3, PT, R53.reuse, R21, PT ;  /* 0x000000153500720c */ /* 0x040fe20003f64070 */
[C---:B------:R-:W-:Y:S01]  /*1750*/  IMAD R11, R53.reuse, R10, R12 ;  /* 0x0000000a350b7224 */ /* 0x040fe200078e020c */
[----:B------:R-:W-:Y:S01]  /*1760*/  IABS R92, R34 ;  /* 0x00000022005c7213 */ /* 0x000fe20000000000 */
[----:B------:R-:W-:Y:S01]  /*1770*/  @!P1 IMAD.MOV R29, RZ, RZ, -R29 ;  /* 0x000000ffff1d9224 */ /* 0x000fe200078e0a1d */
[----:B------:R-:W-:Y:S01]  /*1780*/  ISETP.GT.U32.AND P1, PT, R53, R17, PT ;  /* 0x000000113500720c */ /* 0x000fe20003f24070 */
[--C-:B------:R-:W-:Y:S01]  /*1790*/  @!P6 IMAD.IADD R19, R19, 0x1, -R53.reuse ;  /* 0x000000011313e824 */ /* 0x100fe200078e0a35 */
[----:B------:R-:W-:Y:S01]  /*17a0*/  ISETP.GT.U32.AND P6, PT, R53, R11, PT ;  /* 0x0000000b3500720c */ /* 0x000fe20003fc4070 */
[----:B------:R-:W-:Y:S01]  /*17b0*/  @!P2 IMAD.IADD R15, R15, 0x1, -R53 ;  /* 0x000000010f0fa824 */ /* 0x000fe200078e0a35 */
[----:B------:R-:W-:Y:S01]  /*17c0*/  ISETP.GE.AND P2, PT, R26, RZ, PT ;  /* 0x000000ff1a00720c */ /* 0x000fe20003f46270 */
[----:B------:R-:W-:-:S04]  /*17d0*/  IMAD.HI.U32 R10, R7, R92, RZ ;  /* 0x0000005c070a7227 */ /* 0x000fc800078e00ff */
[----:B------:R-:W-:Y:S01]  /*17e0*/  @!P0 IMAD.MOV R25, RZ, RZ, -R25 ;  /* 0x000000ffff198224 */ /* 0x000fe200078e0a19 */
[----:B------:R-:W-:Y:S01]  /*17f0*/  ISETP.GT.U32.AND P0, PT, R53, R13, PT ;  /* 0x0000000d3500720c */ /* 0x000fe20003f04070 */
[----:B------:R-:W-:Y:S02]  /*1800*/  IMAD.MOV R10, RZ, RZ, -R10 ;  /* 0x000000ffff0a7224 */ /* 0x000fe400078e0a0a */
[--C-:B------:R-:W-:Y:S01]  /*1810*/  @!P5 IMAD.IADD R23, R23, 0x1, -R53.reuse ;  /* 0x000000011717d824 */ /* 0x100fe200078e0a35 */
[----:B------:R-:W-:Y:S01]  /*1820*/  ISETP.GE.AND P5, PT, R20, RZ, PT ;  /* 0x000000ff1400720c */ /* 0x000fe20003fa6270 */
[--C-:B------:R-:W-:Y:S01]  /*1830*/  @!P3 IMAD.IADD R21, R21, 0x1, -R53.reuse ;  /* 0x000000011515b824 */ /* 0x100fe200078e0a35 */
[----:B------:R-:W-:Y:S01]  /*1840*/  ISETP.GE.AND P3, PT, R22, RZ, PT ;  /* 0x000000ff1600720c */ /* 0x000fe20003f66270 */
[----:B------:R-:W-:Y:S01]  /*1850*/  @!P1 IMAD.IADD R17, R17, 0x1, -R53 ;  /* 0x0000000111119824 */ /* 0x000fe200078e0a35 */
[----:B------:R-:W-:Y:S01]  /*1860*/  ISETP.GE.AND P1, PT, R24, RZ, PT ;  /* 0x000000ff1800720c */ /* 0x000fe20003f26270 */
[----:B------:R-:W-:-:S02]  /*1870*/  IMAD R92, R53, R10, R92 ;  /* 0x0000000a355c7224 */ /* 0x000fc400078e025c */
[----:B------:R-:W-:Y:S01]  /*1880*/  @!P6 IMAD.IADD R11, R11, 0x1, -R53 ;  /* 0x000000010b0be824 */ /* 0x000fe200078e0a35 */
[C---:B------:R-:W-:Y:S01]  /*1890*/  ISETP.GT.U32.AND P6, PT, R53.reuse, R15, PT ;  /* 0x0000000f3500720c */ /* 0x040fe20003fc4070 */
[----:B------:R-:W-:Y:S01]  /*18a0*/  @!P2 IMAD.MOV R17, RZ, RZ, -R17 ;  /* 0x000000ffff11a224 */ /* 0x000fe200078e0a11 */
[----:B------:R-:W-:Y:S01]  /*18b0*/  ISETP.GT.U32.AND P2, PT, R53, R92, PT ;  /* 0x0000005c3500720c */ /* 0x000fe20003f44070 */
[----:B------:R-:W-:Y:S01]  /*18c0*/  VIADD R14, R93, 0x17 ;  /* 0x000000175d0e7836 */ /* 0x000fe20000000000 */
[----:B------:R-:W-:Y:S01]  /*18d0*/  @!P0 IADD3 R13, PT, PT, R13, -R53, RZ ;  /* 0x800000350d0d8210 */ /* 0x000fe20007ffe0ff */
[----:B------:R-:W-:Y:S01]  /*18e0*/  @!P5 IMAD.MOV R23, RZ, RZ, -R23 ;  /* 0x000000ffff17d224 */ /* 0x000fe200078e0a17 */
[----:B------:R-:W-:Y:S01]  /*18f0*/  ISETP.GE.AND P0, PT, R28, RZ, PT ;  /* 0x000000ff1c00720c */ /* 0x000fe20003f06270 */
[----:B------:R-:W-:Y:S01]  /*1900*/  @!P3 IMAD.MOV R21, RZ, RZ, -R21 ;  /* 0x000000ffff15b224 */ /* 0x000fe200078e0a15 */
[----:B------:R-:W-:Y:S01]  /*1910*/  ISETP.GT.U32.AND P3, PT, R53, R13, PT ;  /* 0x0000000d3500720c */ /* 0x000fe20003f64070 */
[----:B------:R-:W-:Y:S01]  /*1920*/  VIADD R16, R93, 0x18 ;  /* 0x000000185d107836 */ /* 0x000fe20000000000 */
[----:B------:R-:W-:Y:S01]  /*1930*/  IABS R90, R14 ;  /* 0x0000000e005a7213 */ /* 0x000fe20000000000 */
[----:B------:R-:W-:Y:S01]  /*1940*/  @!P1 IMAD.MOV R19, RZ, RZ, -R19 ;  /* 0x000000ffff139224 */ /* 0x000fe200078e0a13 */
[----:B------:R-:W-:Y:S01]  /*1950*/  ISETP.GT.U32.AND P5, PT, R53, R11, PT ;  /* 0x0000000b3500720c */ /* 0x000fe20003fa4070 */
[----:B------:R-:W-:Y:S01]  /*1960*/  @!P6 IMAD.IADD R15, R15, 0x1, -R53 ;  /* 0x000000010f0fe824 */ /* 0x000fe200078e0a35 */
[----:B------:R-:W-:Y:S01]  /*1970*/  ISETP.GE.AND P6, PT, R32, RZ, PT ;  /* 0x000000ff2000720c */ /* 0x000fe20003fc6270 */
[----:B------:R-:W-:Y:S01]  /*1980*/  IMAD.HI.U32 R10, R7, R90, RZ ;  /* 0x0000005a070a7227 */ /* 0x000fe200078e00ff */
[----:B------:R-:W-:-:S02]  /*1990*/  IABS R88, R16 ;  /* 0x0000001000587213 */ /* 0x000fc40000000000 */
[----:B------:R-:W-:Y:S01]  /*19a0*/  ISETP.GE.AND P1, PT, R30, RZ, PT ;  /* 0x000000ff1e00720c */ /* 0x000fe20003f26270 */
[----:B------:R-:W-:Y:S01]  /*19b0*/  @!P2 IMAD.IADD R92, R92, 0x1, -R53 ;  /* 0x000000015c5ca824 */ /* 0x000fe200078e0a35 */
[----:B------:R-:W-:Y:S01]  /*19c0*/  ISETP.GE.AND P2, PT, R16, RZ, PT ;  /* 0x000000ff1000720c */ /* 0x000fe20003f46270 */
[----:B------:R-:W-:Y:S02]  /*19d0*/  IMAD.MOV R10, RZ, RZ, -R10 ;  /* 0x000000ffff0a7224 */ /* 0x000fe400078e0a0a */
[----:B------:R-:W-:Y:S01]  /*19e0*/  @!P0 IMAD.MOV R15, RZ, RZ, -R15 ;  /* 0x000000ffff0f8224 */ /* 0x000fe200078e0a0f */
[----:B------:R-:W-:Y:S01]  /*19f0*/  ISETP.GT.U32.AND P0, PT, R53, R92, PT ;  /* 0x0000005c3500720c */ /* 0x000fe20003f04070 */
[--C-:B------:R-:W-:Y:S01]  /*1a00*/  @!P3 IMAD.IADD R13, R13, 0x1, -R53.reuse ;  /* 0x000000010d0db824 */ /* 0x100fe200078e0a35 */
[----:B------:R-:W-:Y:S01]  /*1a10*/  ISETP.GE.AND P3, PT, R34, RZ, PT ;  /* 0x000000ff2200720c */ /* 0x000fe20003f66270 */
[----:B------:R-:W-:Y:S01]  /*1a20*/  @!P5 IMAD.IADD R11, R11, 0x1, -R53 ;  /* 0x000000010b0bd824 */ /* 0x000fe200078e0a35 */
[----:B------:R-:W-:Y:S01]  /*1a30*/  ISETP.GE.AND P5, PT, R14, RZ, PT ;  /* 0x000000ff0e00720c */ /* 0x000fe20003fa6270 */
[----:B------:R-:W-:Y:S01]  /*1a40*/  IMAD R90, R53, R10, R90 ;  /* 0x0000000a355a7224 */ /* 0x000fe200078e025a */
[----:B------:R-:W-:Y:S01]  /*1a50*/  IADD3 R10, PT, PT, R93, 0x19, RZ ;  /* 0x000000195d0a7810 */ /* 0x000fe20007ffe0ff */
[----:B------:R-:W-:-:S03]  /*1a60*/  IMAD.HI.U32 R12, R7, R88, RZ ;  /* 0x00000058070c7227 */ /* 0x000fc600078e00ff */
[----:B------:R-:W-:Y:S01]  /*1a70*/  IABS R86, R10 ;  /* 0x0000000a00567213 */ /* 0x000fe20000000000 */
[----:B------:R-:W-:Y:S01]  /*1a80*/  @!P6 IMAD.MOV R11, RZ, RZ, -R11 ;  /* 0x000000ffff0be224 */ /* 0x000fe200078e0a0b */
[C---:B------:R-:W-:Y:S01]  /*1a90*/  ISETP.GT.U32.AND P6, PT, R53.reuse, R90, PT ;  /* 0x0000005a3500720c */ /* 0x040fe20003fc4070 */
[----:B------:R-:W-:Y:S02]  /*1aa0*/  IMAD.MOV R12, RZ, RZ, -R12 ;  /* 0x000000ffff0c7224 */ /* 0x000fe400078e0a0c */
[----:B------:R-:W-:Y:S02]  /*1ab0*/  @!P0 IMAD.IADD R92, R92, 0x1, -R53 ;  /* 0x000000015c5c8824 */ /* 0x000fe400078e0a35 */
[----:B------:R-:W-:Y:S02]  /*1ac0*/  IMAD R88, R53, R12, R88 ;  /* 0x0000000c35587224 */ /* 0x000fe400078e0258 */
[----:B------:R-:W-:Y:S02]  /*1ad0*/  @!P3 IMAD.MOV R92, RZ, RZ, -R92 ;  /* 0x000000ffff5cb224 */ /* 0x000fe400078e0a5c */
[----:B------:R-:W-:Y:S01]  /*1ae0*/  VIADD R12, R93, 0x1a ;  /* 0x0000001a5d0c7836 */ /* 0x000fe20000000000 */
[----:B------:R-:W-:Y:S01]  /*1af0*/  ISETP.GT.U32.AND P3, PT, R53, R88, PT ;  /* 0x000000583500720c */ /* 0x000fe20003f64070 */
[----:B------:R-:W-:Y:S01]  /*1b00*/  @!P1 IMAD.MOV R13, RZ, RZ, -R13 ;  /* 0x000000ffff0d9224 */ /* 0x000fe200078e0a0d */
[----:B------:R-:W-:Y:S01]  /*1b10*/  ISETP.GE.AND P1, PT, R10, RZ, PT ;  /* 0x000000ff0a00720c */ /* 0x000fe20003f26270 */
[----:B------:R-:W-:Y:S01]  /*1b20*/  @!P6 IMAD.IADD R90, R90, 0x1, -R53 ;  /* 0x000000015a5ae824 */ /* 0x000fe200078e0a35 */
[----:B------:R-:W-:Y:S01]  /*1b30*/  IABS R84, R12 ;  /* 0x0000000c00547213 */ /* 0x000fe20000000000 */
[----:B------:R-:W-:Y:S01]  /*1b40*/  IMAD.HI.U32 R10, R7, R86, RZ ;  /* 0x00000056070a7227 */ /* 0x000fe200078e00ff */
[----:B------:R-:W-:-:S02]  /*1b50*/  ISETP.GE.AND P0, PT, R12, RZ, PT ;  /* 0x000000ff0c00720c */ /* 0x000fc40003f06270 */
[----:B------:R-:W-:Y:S01]  /*1b60*/  ISETP.GT.U32.AND P6, PT, R53, R90, PT ;  /* 0x0000005a3500720c */ /* 0x000fe20003fc4070 */
[C---:B------:R-:W-:Y:S02]  /*1b70*/  VIADD R16, R93.reuse, 0x1b ;  /* 0x0000001b5d107836 */ /* 0x040fe40000000000 */
[----:B------:R-:W-:Y:S02]  /*1b80*/  VIADD R18, R93, 0x1c ;  /* 0x0000001c5d127836 */ /* 0x000fe40000000000 */
[----:B------:R-:W-:Y:S01]  /*1b90*/  IMAD.MOV R12, RZ, RZ, -R10 ;  /* 0x000000ffff0c7224 */ /* 0x000fe200078e0a0a */
[----:B------:R-:W-:Y:S01]  /*1ba0*/  IABS R80, R16 ;  /* 0x0000001000507213 */ /* 0x000fe20000000000 */
[----:B------:R-:W-:Y:S01]  /*1bb0*/  IMAD.HI.U32 R10, R7, R84, RZ ;  /* 0x00000054070a7227 */ /* 0x000fe200078e00ff */
[----:B------:R-:W-:-:S03]  /*1bc0*/  IABS R78, R18 ;  /* 0x00000012004e7213 */ /* 0x000fc60000000000 */
[----:B------:R-:W-:Y:S02]  /*1bd0*/  @!P3 IMAD.IADD R88, R88, 0x1, -R53 ;  /* 0x000000015858b824 */ /* 0x000fe400078e0a35 */
[C---:B------:R-:W-:Y:S02]  /*1be0*/  IMAD R86, R53.reuse, R12, R86 ;  /* 0x0000000c35567224 */ /* 0x040fe400078e0256 */
[----:B------:R-:W-:Y:S01]  /*1bf0*/  IMAD.MOV R12, RZ, RZ, -R10 ;  /* 0x000000ffff0c7224 */ /* 0x000fe200078e0a0a */
[----:B------:R-:W-:Y:S01]  /*1c00*/  ISETP.GT.U32.AND P3, PT, R53, R88, PT ;  /* 0x000000583500720c */ /* 0x000fe20003f64070 */
[----:B------:R-:W-:-:S04]  /*1c10*/  IMAD.HI.U32 R10, R7, R80, RZ ;  /* 0x00000050070a7227 */ /* 0x000fc800078e00ff */
[----:B------:R-:W-:Y:S02]  /*1c20*/  IMAD R84, R53, R12, R84 ;  /* 0x0000000c35547224 */ /* 0x000fe400078e0254 */
[----:B------:R-:W-:-:S04]  /*1c30*/  IMAD.HI.U32 R12, R7, R78, RZ ;  /* 0x0000004e070c7227 */ /* 0x000fc800078e00ff */
[--C-:B------:R-:W-:Y:S01]  /*1c40*/  @!P6 IMAD.IADD R90, R90, 0x1, -R53.reuse ;  /* 0x000000015a5ae824 */ /* 0x100fe200078e0a35 */
[C---:B------:R-:W-:Y:S01]  /*1c50*/  ISETP.GT.U32.AND P6, PT, R53.reuse, R86, PT ;  /* 0x000000563500720c */ /* 0x040fe20003fc4070 */
[----:B------:R-:W-:Y:S01]  /*1c60*/  IMAD.MOV R10, RZ, RZ, -R10 ;  /* 0x000000ffff0a7224 */ /* 0x000fe200078e0a0a */
[----:B------:R-:W-:Y:S01]  /*1c70*/  IADD3 R12, PT, PT, -R12, RZ, RZ ;  /* 0x000000ff0c0c7210 */ /* 0x000fe20007ffe1ff */
[----:B------:R-:W-:Y:S01]  /*1c80*/  @!P5 IMAD.MOV R90, RZ, RZ, -R90 ;  /* 0x000000ffff5ad224 */ /* 0x000fe200078e0a5a */
[C---:B------:R-:W-:Y:S01]  /*1c90*/  ISETP.GT.U32.AND P5, PT, R53.reuse, R84, PT ;  /* 0x000000543500720c */ /* 0x040fe20003fa4070 */
[C---:B------:R-:W-:Y:S02]  /*1ca0*/  IMAD R80, R53.reuse, R10, R80 ;  /* 0x0000000a35507224 */ /* 0x040fe400078e0250 */
[C---:B------:R-:W-:Y:S02]  /*1cb0*/  IMAD R78, R53.reuse, R12, R78 ;  /* 0x0000000c354e7224 */ /* 0x040fe400078e024e */
[----:B------:R-:W-:Y:S01]  /*1cc0*/  @!P3 IMAD.IADD R88, R88, 0x1, -R53 ;  /* 0x000000015858b824 */ /* 0x000fe200078e0a35 */
[----:B------:R-:W-:Y:S01]  /*1cd0*/  ISETP.GT.U32.AND P3, PT, R53, R80, PT ;  /* 0x000000503500720c */ /* 0x000fe20003f64070 */
[----:B------:R-:W-:-:S02]  /*1ce0*/  VIADD R20, R93, 0x1d ;  /* 0x0000001d5d147836 */ /* 0x000fc40000000000 */
[--C-:B------:R-:W-:Y:S01]  /*1cf0*/  @!P6 IMAD.IADD R86, R86, 0x1, -R53.reuse ;  /* 0x000000015656e824 */ /* 0x100fe200078e0a35 */
[----:B------:R-:W-:Y:S01]  /*1d00*/  ISETP.GT.U32.AND P6, PT, R53, R78, PT ;  /* 0x0000004e3500720c */ /* 0x000fe20003fc4070 */
[----:B------:R-:W-:Y:S01]  /*1d10*/  VIADD R22, R93, 0x1e ;  /* 0x0000001e5d167836 */ /* 0x000fe20000000000 */
[----:B------:R-:W-:Y:S01]  /*1d20*/  IABS R76, R20 ;  /* 0x00000014004c7213 */ /* 0x000fe20000000000 */
[----:B------:R-:W-:Y:S01]  /*1d30*/  @!P5 IMAD.IADD R84, R84, 0x1, -R53 ;  /* 0x000000015454d824 */ /* 0x000fe200078e0a35 */
[----:B------:R-:W-:Y:S01]  /*1d40*/  ISETP.GT.U32.AND P5, PT, R53, R86, PT ;  /* 0x000000563500720c */ /* 0x000fe20003fa4070 */
[----:B------:R-:W-:Y:S01]  /*1d50*/  VIADD R26, R93, 0x20 ;  /* 0x000000205d1a7836 */ /* 0x000fe20000000000 */
[----:B------:R-:W-:Y:S01]  /*1d60*/  IABS R74, R22 ;  /* 0x00000016004a7213 */ /* 0x000fe20000000000 */
[----:B------:R-:W-:-:S03]  /*1d70*/  IMAD.HI.U32 R14, R7, R76, RZ ;  /* 0x0000004c070e7227 */ /* 0x000fc600078e00ff */
[----:B------:R-:W-:Y:S01]  /*1d80*/  IABS R70, R26 ;  /* 0x0000001a00467213 */ /* 0x000fe20000000000 */
[--C-:B------:R-:W-:Y:S01]  /*1d90*/  @!P3 IMAD.IADD R80, R80, 0x1, -R53.reuse ;  /* 0x000000015050b824 */ /* 0x100fe200078e0a35 */
[C---:B------:R-:W-:Y:S01]  /*1da0*/  ISETP.GT.U32.AND P3, PT, R53.reuse, R84, PT ;  /* 0x000000543500720c */ /* 0x040fe20003f64070 */
[----:B------:R-:W-:Y:S02]  /*1db0*/  @!P6 IMAD.IADD R78, R78, 0x1, -R53 ;  /* 0x000000014e4ee824 */ /* 0x000fe400078e0a35 */
[----:B------:R-:W-:Y:S01]  /*1dc0*/  IMAD.MOV R14, RZ, RZ, -R14 ;  /* 0x000000ffff0e7224 */ /* 0x000fe200078e0a0e */
[----:B------:R-:W-:Y:S01]  /*1dd0*/  ISETP.GT.U32.AND P6, PT, R53, R80, PT ;  /* 0x000000503500720c */ /* 0x000fe20003fc4070 */
[----:B------:R-:W-:-:S04]  /*1de0*/  IMAD.HI.U32 R10, R7, R74, RZ ;  /* 0x0000004a070a7227 */ /* 0x000fc800078e00ff */
[----:B------:R-:W-:Y:S02]  /*1df0*/  IMAD R76, R53, R14, R76 ;  /* 0x0000000e354c7224 */ /* 0x000fe400078e024c */
[----:B------:R-:W-:Y:S02]  /*1e00*/  IMAD.MOV R10, RZ, RZ, -R10 ;  /* 0x000000ffff0a7224 */ /* 0x000fe400078e0a0a */
[----:B------:R-:W-:Y:S01]  /*1e10*/  VIADD R24, R93, 0x1f ;  /* 0x0000001f5d187836 */ /* 0x000fe20000000000 */
[----:B------:R-:W-:Y:S01]  /*1e20*/  @!P3 IADD3 R84, PT, PT, R84, -R53, RZ ;  /* 0x800000355454b210 */ /* 0x000fe20007ffe0ff */
[--C-:B------:R-:W-:Y:S01]  /*1e30*/  @!P5 IMAD.IADD R86, R86, 0x1, -R53.reuse ;  /* 0x000000015656d824 */ /* 0x100fe200078e0a35 */
[C---:B------:R-:W-:Y:S01]  /*1e40*/  ISETP.GT.U32.AND P5, PT, R53.reuse, R76, PT ;  /* 0x0000004c3500720c */ /* 0x040fe20003fa4070 */
[----:B------:R-:W-:Y:S01]  /*1e50*/  IMAD R74, R53, R10, R74 ;  /* 0x0000000a354a7224 */ /* 0x000fe200078e024a */
[----:B------:R-:W-:Y:S01]  /*1e60*/  IABS R72, R24 ;  /* 0x0000001800487213 */ /* 0x000fe20000000000 */
[----:B------:R-:W-:Y:S01]  /*1e70*/  @!P6 IMAD.IADD R80, R80, 0x1, -R53 ;  /* 0x000000015050e824 */ /* 0x000fe200078e0a35 */
[----:B------:R-:W-:Y:S01]  /*1e80*/  ISETP.GE.AND P3, PT, R16, RZ, PT ;  /* 0x000000ff1000720c */ /* 0x000fe20003f66270 */
[----:B------:R-:W-:Y:S01]  /*1e90*/  IMAD.HI.U32 R12, R7, R70, RZ ;  /* 0x00000046070c7227 */ /* 0x000fe200078e00ff */
[----:B------:R-:W-:-:S03]  /*1ea0*/  ISETP.GT.U32.AND P6, PT, R53, R74, PT ;  /* 0x0000004a3500720c */ /* 0x000fc60003fc4070 */
[----:B------:R-:W-:-:S04]  /*1eb0*/  IMAD.HI.U32 R10, R7, R72, RZ ;  /* 0x00000048070a7227 */ /* 0x000fc800078e00ff */
[----:B------:R-:W-:Y:S02]  /*1ec0*/  IMAD.MOV R12, RZ, RZ, -R12 ;  /* 0x000000ffff0c7224 */ /* 0x000fe400078e0a0c */
[----:B------:R-:W-:Y:S02]  /*1ed0*/  VIADD R28, R93, 0x21 ;  /* 0x000000215d1c7836 */ /* 0x000fe40000000000 */
[----:B------:R-:W-:Y:S02]  /*1ee0*/  IMAD.MOV R10, RZ, RZ, -R10 ;  /* 0x000000ffff0a7224 */ /* 0x000fe400078e0a0a */
[----:B------:R-:W-:Y:S01]  /*1ef0*/  @!P5 IMAD.IADD R76, R76, 0x1, -R53 ;  /* 0x000000014c4cd824 */ /* 0x000fe200078e0a35 */
[----:B------:R-:W-:Y:S01]  /*1f00*/  IABS R68, R28 ;  /* 0x0000001c00447213 */ /* 0x000fe20000000000 */
[C---:B------:R-:W-:Y:S01]  /*1f10*/  IMAD R70, R53.reuse, R12, R70 ;  /* 0x0000000c35467224 */ /* 0x040fe200078e0246 */
[----:B------:R-:W-:Y:S01]  /*1f20*/  ISETP.GE.AND P5, PT, R20, RZ, PT ;  /* 0x000000ff1400720c */ /* 0x000fe20003fa6270 */
[----:B------:R-:W-:-:S02]  /*1f30*/  IMAD R72, R53, R10, R72 ;  /* 0x0000000a35487224 */ /* 0x000fc400078e0248 */
[----:B------:R-:W-:Y:S01]  /*1f40*/  @!P6 IMAD.IADD R74, R74, 0x1, -R53 ;  /* 0x000000014a4ae824 */ /* 0x000fe200078e0a35 */
[C---:B------:R-:W-:Y:S01]  /*1f50*/  ISETP.GT.U32.AND P6, PT, R53.reuse, R76, PT ;  /* 0x0000004c3500720c */ /* 0x040fe20003fc4070 */
[----:B------:R-:W-:Y:S01]  /*1f60*/  @!P3 IMAD.MOV R80, RZ, RZ, -R80 ;  /* 0x000000ffff50b224 */ /* 0x000fe200078e0a50 */
[C---:B------:R-:W-:Y:S01]  /*1f70*/  ISETP.GT.U32.AND P3, PT, R53.reuse, R70, PT ;  /* 0x000000463500720c */ /* 0x040fe20003f64070 */
[----:B------:R-:W-:Y:S01]  /*1f80*/  @!P0 IMAD.MOV R84, RZ, RZ, -R84 ;  /* 0x000000ffff548224 */ /* 0x000fe200078e0a54 */
[----:B------:R-:W-:Y:S01]  /*1f90*/  ISETP.GT.U32.AND P0, PT, R53, R72, PT ;  /* 0x000000483500720c */ /* 0x000fe20003f04070 */
[----:B------:R-:W-:-:S04]  /*1fa0*/  IMAD.HI.U32 R14, R7, R68, RZ ;  /* 0x00000044070e7227 */ /* 0x000fc800078e00ff */
[----:B------:R-:W-:Y:S02]  /*1fb0*/  IMAD.MOV R14, RZ, RZ, -R14 ;  /* 0x000000ffff0e7224 */ /* 0x000fe400078e0a0e */
[----:B------:R-:W-:Y:S02]  /*1fc0*/  VIADD R16, R93, 0x23 ;  /* 0x000000235d107836 */ /* 0x000fe40000000000 */
[----:B------:R-:W-:Y:S02]  /*1fd0*/  IMAD R68, R53, R14, R68 ;  /* 0x0000000e35447224 */ /* 0x000fe400078e0244 */
[----:B------:R-:W-:Y:S01]  /*1fe0*/  VIADD R14, R93, 0x22 ;  /* 0x000000225d0e7836 */ /* 0x000fe20000000000 */
[----:B------:R-:W-:Y:S01]  /*1ff0*/  IABS R64, R16 ;  /* 0x0000001000407213 */ /* 0x000fe20000000000 */
[--C-:B------:R-:W-:Y:S01]  /*2000*/  @!P6 IMAD.IADD R76, R76, 0x1, -R53.reuse ;  /* 0x000000014c4ce824 */ /* 0x100fe200078e0a35 */
[C---:B------:R-:W-:Y:S01]  /*2010*/  ISETP.GT.U32.AND P6, PT, R53.reuse, R68, PT ;  /* 0x000000443500720c */ /* 0x040fe20003fc4070 */
[--C-:B------:R-:W-:Y:S01]  /*2020*/  @!P3 IMAD.IADD R70, R70, 0x1, -R53.reuse ;  /* 0x000000014646b824 */ /* 0x100fe200078e0a35 */
[----:B------:R-:W-:Y:S01]  /*2030*/  IABS R66, R14 ;  /* 0x0000000e00427213 */ /* 0x000fe20000000000 */
[----:B------:R-:W-:Y:S01]  /*2040*/  @!P0 IMAD.IADD R72, R72, 0x1, -R53 ;  /* 0x0000000148488824 */ /* 0x000fe200078e0a35 */
[----:B------:R-:W-:Y:S01]  /*2050*/  ISETP.GE.AND P0, PT, R26, RZ, PT ;  /* 0x000000ff1a00720c */ /* 0x000fe20003f06270 */
[----:B------:R-:W-:Y:S01]  /*2060*/  @!P5 IMAD.MOV R76, RZ, RZ, -R76 ;  /* 0x000000ffff4cd224 */ /* 0x000fe200078e0a4c */
[----:B------:R-:W-:Y:S01]  /*2070*/  ISETP.GT.U32.AND P5, PT, R53, R70, PT ;  /* 0x000000463500720c */ /* 0x000fe20003fa4070 */
[----:B------:R-:W-:Y:S01]  /*2080*/  IMAD.HI.U32 R12, R7, R64, RZ ;  /* 0x00000040070c7227 */ /* 0x000fe200078e00ff */
[----:B------:R-:W-:-:S03]  /*2090*/  ISETP.GT.U32.AND P3, PT, R53, R72, PT ;  /* 0x000000483500720c */ /* 0x000fc60003f64070 */
[----:B------:R-:W-:-:S04]  /*20a0*/  IMAD.HI.U32 R10, R7, R66, RZ ;  /* 0x00000042070a7227 */ /* 0x000fc800078e00ff */
[----:B------:R-:W-:Y:S02]  /*20b0*/  IMAD.MOV R12, RZ, RZ, -R12 ;  /* 0x000000ffff0c7224 */ /* 0x000fe400078e0a0c */
[----:B------:R-:W-:Y:S01]  /*20c0*/  @!P2 IMAD.MOV R88, RZ, RZ, -R88 ;  /* 0x000000ffff58a224 */ /* 0x000fe200078e0a58 */
[C---:B------:R-:W-:Y:S01]  /*20d0*/  ISETP.GT.U32.AND P2, PT, R53.reuse, R78, PT ;  /* 0x0000004e3500720c */ /* 0x040fe20003f44070 */
[----:B------:R-:W-:Y:S01]  /*20e0*/  @!P1 IMAD.MOV R86, RZ, RZ, -R86 ;  /* 0x000000ffff569224 */ /* 0x000fe200078e0a56 */
[C---:B------:R-:W-:Y:S01]  /*20f0*/  ISETP.GT.U32.AND P1, PT, R53.reuse, R74, PT ;  /* 0x0000004a3500720c */ /* 0x040fe20003f24070 */
[----:B------:R-:W-:Y:S02]  /*2100*/  IMAD.MOV R10, RZ, RZ, -R10 ;  /* 0x000000ffff0a7224 */ /* 0x000fe400078e0a0a */
[C---:B------:R-:W-:Y:S02]  /*2110*/  IMAD R64, R53.reuse, R12, R64 ;  /* 0x0000000c35407224 */ /* 0x040fe400078e0240 */
[----:B------:R-:W-:-:S02]  /*2120*/  IMAD R66, R53, R10, R66 ;  /* 0x0000000a35427224 */ /* 0x000fc400078e0242 */
[--C-:B------:R-:W-:Y:S01]  /*2130*/  @!P5 IMAD.IADD R70, R70, 0x1, -R53.reuse ;  /* 0x000000014646d824 */ /* 0x100fe200078e0a35 */
[C---:B------:R-:W-:Y:S01]  /*2140*/  ISETP.GT.U32.AND P5, PT, R53.reuse, R64, PT ;  /* 0x000000403500720c */ /* 0x040fe20003fa4070 */
[--C-:B------:R-:W-:Y:S02]  /*2150*/  @!P6 IMAD.IADD R68, R68, 0x1, -R53.reuse ;  /* 0x000000014444e824 */ /* 0x100fe400078e0a35 */
[--C-:B------:R-:W-:Y:S01]  /*2160*/  @!P3 IMAD.IADD R72, R72, 0x1, -R53.reuse ;  /* 0x000000014848b824 */ /* 0x100fe200078e0a35 */
[----:B------:R-:W-:Y:S01]  /*2170*/  ISETP.GT.U32.AND P3, PT, R53, R66, PT ;  /* 0x000000423500720c */ /* 0x000fe20003f64070 */
[--C-:B------:R-:W-:Y:S01]  /*2180*/  @!P2 IMAD.IADD R78, R78, 0x1, -R53.reuse ;  /* 0x000000014e4ea824 */ /* 0x100fe200078e0a35 */
[----:B------:R-:W-:Y:S01]  /*2190*/  ISETP.GE.AND P2, PT, R18, RZ, PT ;  /* 0x000000ff1200720c */ /* 0x000fe20003f46270 */
[----:B------:R-:W-:Y:S01]  /*21a0*/  VIADD R18, R93, 0x24 ;  /* 0x000000245d127836 */ /* 0x000fe20000000000 */
[-C--:B------:R-:W-:Y:S01]  /*21b0*/  @!P1 IADD3 R74, PT, PT, R74, -R53.reuse, RZ ;  /* 0x800000354a4a9210 */ /* 0x080fe20007ffe0ff */
[----:B------:R-:W-:Y:S01]  /*21c0*/  @!P0 IMAD.MOV R70, RZ, RZ, -R70 ;  /* 0x000000ffff468224 */ /* 0x000fe200078e0a46 */
[----:B------:R-:W-:Y:S01]  /*21d0*/  ISETP.GT.U32.AND P6, PT, R53, R68, PT ;  /* 0x000000443500720c */ /* 0x000fe20003fc4070 */
[C---:B------:R-:W-:Y:S01]  /*21e0*/  VIADD R20, R93.reuse, 0x25 ;  /* 0x000000255d147836 */ /* 0x040fe20000000000 */
[----:B------:R-:W-:Y:S01]  /*21f0*/  ISETP.GE.AND P1, PT, R24, RZ, PT ;  /* 0x000000ff1800720c */ /* 0x000fe20003f26270 */
[C---:B------:R-:W-:Y:S01]  /*2200*/  VIADD R24, R93.reuse, 0x2c ;  /* 0x0000002c5d187836 */ /* 0x040fe20000000000 */
[----:B------:R-:W-:Y:S01]  /*2210*/  IABS R62, R18 ;  /* 0x00000012003e7213 */ /* 0x000fe20000000000 */
[----:B------:R-:W-:Y:S01]  /*2220*/  VIADD R26, R93, 0x2d ;  /* 0x0000002d5d1a7836 */ /* 0x000fe20000000000 */
[----:B------:R-:W-:Y:S01]  /*2230*/  @!P5 IADD3 R64, PT, PT, R64, -R53, RZ ;  /* 0x800000354040d210 */ /* 0x000fe20007ffe0ff */
[----:B------:R-:W-:Y:S01]  /*2240*/  @!P3 IMAD.IADD R66, R66, 0x1, -R53 ;  /* 0x000000014242b824 */ /* 0x000fe200078e0a35 */
[----:B------:R-:W-:Y:S01]  /*2250*/  IABS R60, R20 ;  /* 0x00000014003c7213 */ /* 0x000fe20000000000 */
[----:B------:R-:W-:Y:S01]  /*2260*/  IMAD.HI.U32 R10, R7, R62, RZ ;  /* 0x0000003e070a7227 */ /* 0x000fe200078e00ff */
[----:B------:R-:W-:-:S02]  /*2270*/  ISETP.GT.U32.AND P0, PT, R53, R64, PT ;  /* 0x000000403500720c */ /* 0x000fc40003f04070 */
[----:B------:R-:W-:Y:S01]  /*2280*/  ISETP.GE.AND P3, PT, R16, RZ, PT ;  /* 0x000000ff1000720c */ /* 0x000fe20003f66270 */
[----:B------:R-:W-:Y:S01]  /*2290*/  @!P6 IMAD.IADD R68, R68, 0x1, -R53 ;  /* 0x000000014444e824 */ /* 0x000fe200078e0a35 */
[----:B------:R-:W-:Y:S01]  /*22a0*/  ISETP.GE.AND P6, PT, R14, RZ, PT ;  /* 0x000000ff0e00720c */ /* 0x000fe20003fc6270 */
[----:B------:R-:W-:Y:S01]  /*22b0*/  @!P1 IMAD.MOV R72, RZ, RZ, -R72 ;  /* 0x000000ffff489224 */ /* 0x000fe200078e0a48 */
[----:B------:R-:W-:Y:S01]  /*22c0*/  ISETP.GT.U32.AND P1, PT, R53, R66, PT ;  /* 0x000000423500720c */ /* 0x000fe20003f24070 */
[----:B------:R-:W-:Y:S01]  /*22d0*/  IMAD.MOV R14, RZ, RZ, -R10 ;  /* 0x000000ffff0e7224 */ /* 0x000fe200078e0a0a */
[----:B------:R-:W-:Y:S01]  /*22e0*/  ISETP.GE.AND P5, PT, R18, RZ, PT ;  /* 0x000000ff1200720c */ /* 0x000fe20003fa6270 */
[----:B------:R-:W-:Y:S01]  /*22f0*/  IMAD.HI.U32 R10, R7, R60, RZ ;  /* 0x0000003c070a7227 */ /* 0x000fe200078e00ff */
[----:B------:R-:W-:Y:S02]  /*2300*/  IABS R46, R24 ;  /* 0x00000018002e7213 */ /* 0x000fe40000000000 */
[----:B------:R-:W-:Y:S01]  /*2310*/  IABS R44, R26 ;  /* 0x0000001a002c7213 */ /* 0x000fe20000000000 */
[----:B------:R-:W-:-:S02]  /*2320*/  IMAD R62, R53, R14, R62 ;  /* 0x0000000e353e7224 */ /* 0x000fc400078e023e */
[--C-:B------:R-:W-:Y:S02]  /*2330*/  @!P0 IMAD.IADD R64, R64, 0x1, -R53.reuse ;  /* 0x0000000140408824 */ /* 0x100fe400078e0a35 */
[----:B------:R-:W-:Y:S01]  /*2340*/  IMAD.MOV R10, RZ, RZ, -R10 ;  /* 0x000000ffff0a7224 */ /* 0x000fe200078e0a0a */
[C---:B------:R-:W-:Y:S01]  /*2350*/  ISETP.GT.U32.AND P0, PT, R53.reuse, R62, PT ;  /* 0x0000003e3500720c */ /* 0x040fe20003f04070 */
[----:B------:R-:W-:Y:S02]  /*2360*/  @!P1 IMAD.IADD R66, R66, 0x1, -R53 ;  /* 0x0000000142429824 */ /* 0x000fe400078e0a35 */
[----:B------:R-:W-:Y:S02]  /*2370*/  IMAD R60, R53, R10, R60 ;  /* 0x0000000a353c7224 */ /* 0x000fe400078e023c */
[----:B------:R-:W-:Y:S01]  /*2380*/  @!P2 IMAD.MOV R78, RZ, RZ, -R78 ;  /* 0x000000ffff4ea224 */ /* 0x000fe200078e0a4e */
[----:B------:R-:W-:Y:S01]  /*2390*/  ISETP.GE.AND P2, PT, R22, RZ, PT ;  /* 0x000000ff1600720c */ /* 0x000fe20003f46270 */
[----:B------:R-:W-:-:S02]  /*23a0*/  VIADD R22, R93, 0x26 ;  /* 0x000000265d167836 */ /* 0x000fc40000000000 */
[----:B------:R-:W-:Y:S01]  /*23b0*/  @!P6 IMAD.MOV R66, RZ, RZ, -R66 ;  /* 0x000000ffff42e224 */ /* 0x000fe200078e0a42 */
[----:B------:R-:W-:Y:S01]  /*23c0*/  ISETP.GT.U32.AND P6, PT, R53, R60, PT ;  /* 0x0000003c3500720c */ /* 0x000fe20003fc4070 */
[C---:B------:R-:W-:Y:S01]  /*23d0*/  VIADD R10, R93.reuse, 0x27 ;  /* 0x000000275d0a7836 */ /* 0x040fe20000000000 */
[----:B------:R-:W-:Y:S01]  /*23e0*/  IABS R58, R22 ;  /* 0x00000016003a7213 */ /* 0x000fe20000000000 */
[----:B------:R-:W-:Y:S01]  /*23f0*/  @!P3 IMAD.MOV R64, RZ, RZ, -R64 ;  /* 0x000000ffff40b224 */ /* 0x000fe200078e0a40 */
[----:B------:R-:W-:Y:S01]  /*2400*/  @!P0 IADD3 R62, PT, PT, R62, -R53, RZ ;  /* 0x800000353e3e8210 */ /* 0x000fe20007ffe0ff */
[----:B------:R-:W-:Y:S01]  /*2410*/  VIADD R16, R93, 0x2a ;  /* 0x0000002a5d107836 */ /* 0x000fe20000000000 */
[----:B------:R-:W-:Y:S01]  /*2420*/  ISETP.GE.AND P1, PT, R22, RZ, PT ;  /* 0x000000ff1600720c */ /* 0x000fe20003f26270 */
[----:B------:R-:W-:Y:S01]  /*2430*/  IMAD.HI.U32 R12, R7, R58, RZ ;  /* 0x0000003a070c7227 */ /* 0x000fe200078e00ff */
[----:B------:R-:W-:Y:S02]  /*2440*/  ISETP.GT.U32.AND P0, PT, R53, R62, PT ;  /* 0x0000003e3500720c */ /* 0x000fe40003f04070 */
[----:B------:R-:W-:Y:S01]  /*2450*/  IABS R56, R10 ;  /* 0x0000000a00387213 */ /* 0x000fe20000000000 */
[----:B------:R-:W-:Y:S01]  /*2460*/  IMAD.MOV R12, RZ, RZ, -R12 ;  /* 0x000000ffff0c7224 */ /* 0x000fe200078e0a0c */
[----:B------:R-:W-:Y:S01]  /*2470*/  ISETP.GE.AND P3, PT, R10, RZ, PT ;  /* 0x000000ff0a00720c */ /* 0x000fe20003f66270 */
[----:B------:R-:W-:Y:S01]  /*2480*/  VIADD R22, R93, 0x28 ;  /* 0x000000285d167836 */ /* 0x000fe20000000000 */
[----:B------:R-:W-:Y:S01]  /*2490*/  IABS R50, R16 ;  /* 0x0000001000327213 */ /* 0x000fe20000000000 */
[----:B------:R-:W-:-:S02]  /*24a0*/  @!P6 IMAD.IADD R60, R60, 0x1, -R53 ;  /* 0x000000013c3ce824 */ /* 0x000fc400078e0a35 */
[----:B------:R-:W-:Y:S01]  /*24b0*/  IMAD R58, R53, R12, R58 ;  /* 0x0000000c353a7224 */ /* 0x000fe200078e023a */
[----:B------:R-:W-:Y:S01]  /*24c0*/  IABS R54, R22 ;  /* 0x0000001600367213 */ /* 0x000fe20000000000 */
[----:B------:R-:W-:Y:S01]  /*24d0*/  IMAD.HI.U32 R10, R7, R56, RZ ;  /* 0x00000038070a7227 */ /* 0x000fe200078e00ff */
[----:B------:R-:W-:-:S03]  /*24e0*/  ISETP.GT.U32.AND P6, PT, R53, R60, PT ;  /* 0x0000003c3500720c */ /* 0x000fc60003fc4070 */
[----:B------:R-:W-:Y:S01]  /*24f0*/  @!P2 IMAD.MOV R74, RZ, RZ, -R74 ;  /* 0x000000ffff4aa224 */ /* 0x000fe200078e0a4a */
[----:B------:R-:W-:Y:S01]  /*2500*/  ISETP.GE.AND P2, PT, R28, RZ, PT ;  /* 0x000000ff1c00720c */ /* 0x000fe20003f46270 */
[----:B------:R-:W-:Y:S01]  /*2510*/  @!P0 IMAD.IADD R62, R62, 0x1, -R53 ;  /* 0x000000013e3e8824 */ /* 0x000fe200078e0a35 */
[----:B------:R-:W-:Y:S01]  /*2520*/  ISETP.GT.U32.AND P0, PT, R53, R58, PT ;  /* 0x0000003a3500720c */ /* 0x000fe20003f04070 */
[----:B------:R-:W-:-:S04]  /*2530*/  IMAD.HI.U32 R12, R7, R54, RZ ;  /* 0x00000036070c7227 */ /* 0x000fc800078e00ff */
[----:B------:R-:W-:Y:S02]  /*2540*/  IMAD.MOV R10, RZ, RZ, -R10 ;  /* 0x000000ffff0a7224 */ /* 0x000fe400078e0a0a */
[----:B------:R-:W-:Y:S02]  /*2550*/  IMAD.MOV R12, RZ, RZ, -R12 ;  /* 0x000000ffff0c7224 */ /* 0x000fe400078e0a0c */
[C---:B------:R-:W-:Y:S02]  /*2560*/  IMAD R56, R53.reuse, R10, R56 ;  /* 0x0000000a35387224 */ /* 0x040fe400078e0238 */
[C---:B------:R-:W-:Y:S02]  /*2570*/  IMAD R54, R53.reuse, R12, R54 ;  /* 0x0000000c35367224 */ /* 0x040fe400078e0236 */
[--C-:B------:R-:W-:Y:S01]  /*2580*/  @!P6 IMAD.IADD R60, R60, 0x1, -R53.reuse ;  /* 0x000000013c3ce824 */ /* 0x100fe200078e0a35 */
[C---:B------:R-:W-:Y:S01]  /*2590*/  ISETP.GT.U32.AND P6, PT, R53.reuse, R56, PT ;  /* 0x000000383500720c */ /* 0x040fe20003fc4070 */
[----:B------:R-:W-:Y:S01]  /*25a0*/  @!P2 IMAD.MOV R68, RZ, RZ, -R68 ;  /* 0x000000ffff44a224 */ /* 0x000fe200078e0a44 */
[----:B------:R-:W-:Y:S01]  /*25b0*/  ISETP.GE.AND P2, PT, R20, RZ, PT ;  /* 0x000000ff1400720c */ /* 0x000fe20003f46270 */
[----:B------:R-:W-:Y:S01]  /*25c0*/  @!P0 IMAD.IADD R58, R58, 0x1, -R53 ;  /* 0x000000013a3a8824 */ /* 0x000fe200078e0a35 */
[----:B------:R-:W-:Y:S01]  /*25d0*/  ISETP.GT.U32.AND P0, PT, R53, R54, PT ;  /* 0x000000363500720c */ /* 0x000fe20003f04070 */
[----:B------:R-:W-:-:S02]  /*25e0*/  VIADD R20, R93, 0x29 ;  /* 0x000000295d147836 */ /* 0x000fc40000000000 */
[----:B------:R-:W-:Y:S02]  /*25f0*/  VIADD R18, R93, 0x2b ;  /* 0x0000002b5d127836 */ /* 0x000fe40000000000 */
[----:B------:R-:W-:Y:S01]  /*2600*/  IMAD.HI.U32 R12, R7, R50, RZ ;  /* 0x00000032070c7227 */ /* 0x000fe200078e00ff */
[----:B------:R-:W-:Y:S02]  /*2610*/  IABS R52, R20 ;  /* 0x0000001400347213 */ /* 0x000fe40000000000 */
[----:B------:R-:W-:Y:S01]  /*2620*/  IABS R48, R18 ;  /* 0x0000001200307213 */ /* 0x000fe20000000000 */
[----:B------:R-:W-:Y:S01]  /*2630*/  @!P6 IMAD.IADD R56, R56, 0x1, -R53 ;  /* 0x000000013838e824 */ /* 0x000fe200078e0a35 */
[----:B------:R-:W-:Y:S01]  /*2640*/  ISETP.GT.U32.AND P6, PT, R53, R58, PT ;  /* 0x0000003a3500720c */ /* 0x000fe20003fc4070 */
[----:B------:R-:W-:Y:S02]  /*2650*/  IMAD.HI.U32 R10, R7, R52, RZ ;  /* 0x00000034070a7227 */ /* 0x000fe400078e00ff */
[----:B------:R-:W-:-:S02]  /*2660*/  @!P0 IADD3 R54, PT, PT, R54, -R53, RZ ;  /* 0x8000003536368210 */ /* 0x000fc40007ffe0ff */
[----:B------:R-:W-:Y:S01]  /*2670*/  IMAD.MOV R10, RZ, RZ, -R10 ;  /* 0x000000ffff0a7224 */ /* 0x000fe200078e0a0a */
[----:B------:R-:W-:Y:S01]  /*2680*/  ISETP.GT.U32.AND P0, PT, R53, R56, PT ;  /* 0x000000383500720c */ /* 0x000fe20003f04070 */
[----:B------:R-:W-:-:S04]  /*2690*/  IMAD.HI.U32 R14, R7, R48, RZ ;  /* 0x00000030070e7227 */ /* 0x000fc800078e00ff */
[----:B------:R-:W-:Y:S02]  /*26a0*/  IMAD.MOV R12, RZ, RZ, -R12 ;  /* 0x000000ffff0c7224 */ /* 0x000fe400078e0a0c */
[----:B------:R-:W-:Y:S01]  /*26b0*/  @!P5 IMAD.MOV R62, RZ, RZ, -R62 ;  /* 0x000000ffff3ed224 */ /* 0x000fe200078e0a3e */
[C---:B------:R-:W-:Y:S01]  /*26c0*/  ISETP.GT.U32.AND P5, PT, R53.reuse, R54, PT ;  /* 0x000000363500720c */ /* 0x040fe20003fa4070 */
[----:B------:R-:W-:Y:S02]  /*26d0*/  IMAD R52, R53, R10, R52 ;  /* 0x0000000a35347224 */ /* 0x000fe400078e0234 */
[----:B------:R-:W-:Y:S02]  /*26e0*/  IMAD.MOV R14, RZ, RZ, -R14 ;  /* 0x000000ffff0e7224 */ /* 0x000fe400078e0a0e */
[----:B------:R-:W-:-:S04]  /*26f0*/  IMAD.HI.U32 R10, R7, R46, RZ ;  /* 0x0000002e070a7227 */ /* 0x000fc800078e00ff */
[C---:B------:R-:W-:Y:S02]  /*2700*/  IMAD R50, R53.reuse, R12, R50 ;  /* 0x0000000c35327224 */ /* 0x040fe400078e0232 */
[C---:B------:R-:W-:Y:S02]  /*2710*/  IMAD R48, R53.reuse, R14, R48 ;  /* 0x0000000e35307224 */ /* 0x040fe400078e0230 */
[----:B------:R-:W-:Y:S02]  /*2720*/  IMAD.MOV R12, RZ, RZ, -R10 ;  /* 0x000000ffff0c7224 */ /* 0x000fe400078e0a0a */
[----:B------:R-:W-:Y:S01]  /*2730*/  @!P2 IMAD.MOV R60, RZ, RZ, -R60 ;  /* 0x000000ffff3ca224 */ /* 0x000fe200078e0a3c */
[C---:B------:R-:W-:Y:S01]  /*2740*/  ISETP.GT.U32.AND P2, PT, R53.reuse, R52, PT ;  /* 0x000000343500720c */ /* 0x040fe20003f44070 */
[----:B------:R-:W-:Y:S01]  /*2750*/  @!P6 IMAD.IADD R58, R58, 0x1, -R53 ;  /* 0x000000013a3ae824 */ /* 0x000fe200078e0a35 */
[C---:B------:R-:W-:Y:S01]  /*2760*/  ISETP.GT.U32.AND P6, PT, R53.reuse, R50, PT ;  /* 0x000000323500720c */ /* 0x040fe20003fc4070 */
[----:B------:R-:W-:-:S02]  /*2770*/  IMAD R46, R53, R12, R46 ;  /* 0x0000000c352e7224 */ /* 0x000fc400078e022e */
[--C-:B------:R-:W-:Y:S01]  /*2780*/  @!P0 IMAD.IADD R56, R56, 0x1, -R53.reuse ;  /* 0x0000000138388824 */ /* 0x100fe200078e0a35 */
[----:B------:R-:W-:Y:S01]  /*2790*/  ISETP.GT.U32.AND P0, PT, R53, R48, PT ;  /* 0x000000303500720c */ /* 0x000fe20003f04070 */
[----:B------:R-:W-:Y:S02]  /*27a0*/  VIADD R14, R93, 0x2e ;  /* 0x0000002e5d0e7836 */ /* 0x000fe40000000000 */
[----:B------:R-:W-:Y:S01]  /*27b0*/  IMAD.HI.U32 R10, R7, R44, RZ ;  /* 0x0000002c070a7227 */ /* 0x000fe200078e00ff */
[----:B------:R-:W-:Y:S02]  /*27c0*/  @!P3 IADD3 R56, PT, PT, -R56, RZ, RZ ;  /* 0x000000ff3838b210 */ /* 0x000fe40007ffe1ff */
[----:B------:R-:W-:Y:S01]  /*27d0*/  IABS R42, R14 ;  /* 0x0000000e002a7213 */ /* 0x000fe20000000000 */
[----:B------:R-:W-:Y:S01]  /*27e0*/  @!P5 IMAD.IADD R54, R54, 0x1, -R53 ;  /* 0x000000013636d824 */ /* 0x000fe200078e0a35 */
[----:B------:R-:W-:Y:S01]  /*27f0*/  ISETP.GT.U32.AND P5, PT, R53, R46, PT ;  /* 0x0000002e3500720c */ /* 0x000fe20003fa4070 */
[----:B------:R-:W-:-:S02]  /*2800*/  IMAD.MOV R12, RZ, RZ, -R10 ;  /* 0x000000ffff0c7224 */ /* 0x000fc400078e0a0a */
[--C-:B------:R-:W-:Y:S01]  /*2810*/  @!P2 IMAD.IADD R52, R52, 0x1, -R53.reuse ;  /* 0x000000013434a824 */ /* 0x100fe200078e0a35 */
[----:B------:R-:W-:Y:S01]  /*2820*/  ISETP.GE.AND P2, PT, R22, RZ, PT ;  /* 0x000000ff1600720c */ /* 0x000fe20003f46270 */
[----:B------:R-:W-:Y:S01]  /*2830*/  @!P6 IMAD.IADD R50, R50, 0x1, -R53 ;  /* 0x000000013232e824 */ /* 0x000fe200078e0a35 */
[----:B------:R-:W-:Y:S01]  /*2840*/  ISETP.GE.AND P6, PT, R20, RZ, PT ;  /* 0x000000ff1400720c */ /* 0x000fe20003fc6270 */
[----:B------:R-:W-:Y:S02]  /*2850*/  IMAD R44, R53, R12, R44 ;  /* 0x0000000c352c7224 */ /* 0x000fe400078e022c */
[----:B------:R-:W-:Y:S02]  /*2860*/  VIADD R12, R93, 0x2f ;  /* 0x0000002f5d0c7836 */ /* 0x000fe40000000000 */
[----:B------:R-:W-:-:S03]  /*2870*/  IMAD.HI.U32 R10, R7, R42, RZ ;  /* 0x0000002a070a7227 */ /* 0x000fc600078e00ff */
[----:B------:R-:W-:Y:S01]  /*2880*/  IABS R40, R12 ;  /* 0x0000000c00287213 */ /* 0x000fe20000000000 */
[--C-:B------:R-:W-:Y:S01]  /*2890*/  @!P0 IMAD.IADD R48, R48, 0x1, -R53.reuse ;  /* 0x0000000130308824 */ /* 0x100fe200078e0a35 */
[C---:B------:R-:W-:Y:S01]  /*28a0*/  ISETP.GT.U32.AND P0, PT, R53.reuse, R52, PT ;  /* 0x000000343500720c */ /* 0x040fe20003f04070 */
[----:B------:R-:W-:Y:S01]  /*28b0*/  @!P1 IMAD.MOV R58, RZ, RZ, -R58 ;  /* 0x000000ffff3a9224 */ /* 0x000fe200078e0a3a */
[C---:B------:R-:W-:Y:S01]  /*28c0*/  ISETP.GT.U32.AND P1, PT, R53.reuse, R50, PT ;  /* 0x000000323500720c */ /* 0x040fe20003f24070 */
[----:B------:R-:W-:Y:S02]  /*28d0*/  IMAD.MOV R10, RZ, RZ, -R10 ;  /* 0x000000ffff0a7224 */ /* 0x000fe400078e0a0a */
[----:B------:R-:W-:Y:S01]  /*28e0*/  @!P5 IMAD.IADD R46, R46, 0x1, -R53 ;  /* 0x000000012e2ed824 */ /* 0x000fe200078e0a35 */
[C---:B------:R-:W-:Y:S01]  /*28f0*/  ISETP.GT.U32.AND P5, PT, R53.reuse, R48, PT ;  /* 0x000000303500720c */ /* 0x040fe20003fa4070 */
[----:B------:R-:W-:Y:S02]  /*2900*/  IMAD R42, R53, R10, R42 ;  /* 0x0000000a352a7224 */ /* 0x000fe400078e022a */
[----:B------:R-:W-:Y:S01]  /*2910*/  IMAD.HI.U32 R10, R7, R40, RZ ;  /* 0x00000028070a7227 */ /* 0x000fe200078e00ff */
[----:B------:R-:W-:-:S03]  /*2920*/  ISETP.GT.U32.AND P3, PT, R53, R46, PT ;  /* 0x0000002e3500720c */ /* 0x000fc60003f64070 */
[----:B------:R-:W-:Y:S01]  /*2930*/  @!P2 IMAD.MOV R54, RZ, RZ, -R54 ;  /* 0x000000ffff36a224 */ /* 0x000fe200078e0a36 */
[C---:B------:R-:W-:Y:S01]  /*2940*/  ISETP.GT.U32.AND P2, PT, R53.reuse, R44, PT ;  /* 0x0000002c3500720c */ /* 0x040fe20003f44070 */
[----:B------:R-:W-:Y:S02]  /*2950*/  IMAD.MOV R10, RZ, RZ, -R10 ;  /* 0x000000ffff0a7224 */ /* 0x000fe400078e0a0a */
[--C-:B------:R-:W-:Y:S01]  /*2960*/  @!P1 IMAD.IADD R50, R50, 0x1, -R53.reuse ;  /* 0x0000000132329824 */ /* 0x100fe200078e0a35 */
[C---:B------:R-:W-:Y:S01]  /*2970*/  ISETP.GT.U32.AND P1, PT, R53.reuse, R42, PT ;  /* 0x0000002a3500720c */ /* 0x040fe20003f24070 */
[--C-:B------:R-:W-:Y:S01]  /*2980*/  @!P0 IMAD.IADD R52, R52, 0x1, -R53.reuse ;  /* 0x0000000134348824 */ /* 0x100fe200078e0a35 */
[----:B------:R-:W-:Y:S01]  /*2990*/  ISETP.GE.AND P0, PT, R16, RZ, PT ;  /* 0x000000ff1000720c */ /* 0x000fe20003f06270 */
[C---:B------:R-:W-:Y:S02]  /*29a0*/  IMAD R40, R53.reuse, R10, R40 ;  /* 0x0000000a35287224 */ /* 0x040fe400078e0228 */
[----:B------:R-:W-:Y:S01]  /*29b0*/  @!P5 IMAD.IADD R48, R48, 0x1, -R53 ;  /* 0x000000013030d824 */ /* 0x000fe200078e0a35 */
[----:B------:R-:W-:Y:S01]  /*29c0*/  ISETP.GE.AND P5, PT, R18, RZ, PT ;  /* 0x000000ff1200720c */ /* 0x000fe20003fa6270 */
[----:B------:R-:W-:Y:S01]  /*29d0*/  @!P6 IMAD.MOV R52, RZ, RZ, -R52 ;  /* 0x000000ffff34e224 */ /* 0x000fe200078e0a34 */
[----:B------:R-:W-:Y:S01]  /*29e0*/  ISETP.GT.U32.AND P6, PT, R53, R40, PT ;  /* 0x000000283500720c */ /* 0x000fe20003fc4070 */
[----:B------:R-:W-:-:S02]  /*29f0*/  VIADD R16, R93, 0x30 ;  /* 0x000000305d107836 */ /* 0x000fc40000000000 */
[--C-:B------:R-:W-:Y:S01]  /*2a00*/  @!P2 IMAD.IADD R44, R44, 0x1, -R53.reuse ;  /* 0x000000012c2ca824 */ /* 0x100fe200078e0a35 */
[----:B------:R-:W-:Y:S01]  /*2a10*/  ISETP.GE.AND P2, PT, R26, RZ, PT ;  /* 0x000000ff1a00720c */ /* 0x000fe20003f46270 */
[--C-:B------:R-:W-:Y:S01]  /*2a20*/  @!P3 IMAD.IADD R46, R46, 0x1, -R53.reuse ;  /* 0x000000012e2eb824 */ /* 0x100fe200078e0a35 */
[----:B------:R-:W-:Y:S01]  /*2a30*/  ISETP.GE.AND P3, PT, R24, RZ, PT ;  /* 0x000000ff1800720c */ /* 0x000fe20003f66270 */
[--C-:B------:R-:W-:Y:S01]  /*2a40*/  @!P1 IMAD.IADD R42, R42, 0x1, -R53.reuse ;  /* 0x000000012a2a9824 */ /* 0x100fe200078e0a35 */
[----:B------:R-:W-:Y:S01]  /*2a50*/  IABS R38, R16 ;  /* 0x0000001000267213 */ /* 0x000fe20000000000 */
[----:B------:R-:W-:Y:S01]  /*2a60*/  @!P0 IMAD.MOV R50, RZ, RZ, -R50 ;  /* 0x000000ffff328224 */ /* 0x000fe200078e0a32 */
[----:B------:R-:W-:Y:S01]  /*2a70*/  ISETP.GT.U32.AND P1, PT, R53, R44, PT ;  /* 0x0000002c3500720c */ /* 0x000fe20003f24070 */
[----:B------:R-:W-:Y:S01]  /*2a80*/  @!P5 IMAD.MOV R48, RZ, RZ, -R48 ;  /* 0x000000ffff30d224 */ /* 0x000fe200078e0a30 */
[----:B------:R-:W-:Y:S01]  /*2a90*/  ISETP.GE.AND P5, PT, R14, RZ, PT ;  /* 0x000000ff0e00720c */ /* 0x000fe20003fa6270 */
[----:B------:R-:W-:Y:S01]  /*2aa0*/  VIADD R14, R93, 0x31 ;  /* 0x000000315d0e7836 */ /* 0x000fe20000000000 */
[----:B------:R-:W-:Y:S01]  /*2ab0*/  ISETP.GT.U32.AND P0, PT, R53, R42, PT ;  /* 0x0000002a3500720c */ /* 0x000fe20003f04070 */
[----:B------:R-:W-:-:S02]  /*2ac0*/  @!P6 IMAD.IADD R40, R40, 0x1, -R53 ;  /* 0x000000012828e824 */ /* 0x000fc400078e0a35 */
[----:B------:R-:W-:Y:S01]  /*2ad0*/  IMAD.HI.U32 R10, R7, R38, RZ ;  /* 0x00000026070a7227 */ /* 0x000fe200078e00ff */
[----:B------:R-:W-:Y:S02]  /*2ae0*/  IABS R36, R14 ;  /* 0x0000000e00247213 */ /* 0x000fe40000000000 */
[C---:B------:R-:W-:Y:S01]  /*2af0*/  ISETP.GT.U32.AND P6, PT, R53.reuse, R40, PT ;  /* 0x000000283500720c */ /* 0x040fe20003fc4070 */
[----:B------:R-:W-:Y:S02]  /*2b00*/  IMAD.MOV R10, RZ, RZ, -R10 ;  /* 0x000000ffff0a7224 */ /* 0x000fe400078e0a0a */
[----:B------:R-:W-:Y:S01]  /*2b10*/  @!P3 IMAD.MOV R46, RZ, RZ, -R46 ;  /* 0x000000ffff2eb224 */ /* 0x000fe200078e0a2e */
[----:B------:R-:W-:Y:S01]  /*2b20*/  ISETP.GE.AND P3, PT, R12, RZ, PT ;  /* 0x000000ff0c00720c */ /* 0x000fe20003f66270 */
[----:B------:R-:W-:Y:S01]  /*2b30*/  IMAD R38, R53, R10, R38 ;  /* 0x0000000a35267224 */ /* 0x000fe200078e0226 */
[----:B------:R-:W-:Y:S01]  /*2b40*/  @!P1 IADD3 R44, PT, PT, R44, -R53, RZ ;  /* 0x800000352c2c9210 */ /* 0x000fe20007ffe0ff */
[----:B------:R-:W-:Y:S01]  /*2b50*/  IMAD.HI.U32 R10, R7, R36, RZ ;  /* 0x00000024070a7227 */ /* 0x000fe200078e00ff */
[----:B------:R-:W-:-:S03]  /*2b60*/  ISETP.GE.AND P1, PT, R16, RZ, PT ;  /* 0x000000ff1000720c */ /* 0x000fc60003f26270 */
[----:B------:R-:W-:Y:S02]  /*2b70*/  IMAD.MOV R10, RZ, RZ, -R10 ;  /* 0x000000ffff0a7224 */ /* 0x000fe400078e0a0a */
[----:B------:R-:W-:Y:S01]  /*2b80*/  @!P2 IMAD.MOV R44, RZ, RZ, -R44 ;  /* 0x000000ffff2ca224 */ /* 0x000fe200078e0a2c */
[----:B------:R-:W-:Y:S01]  /*2b90*/  ISETP.GT.U32.AND P2, PT, R53, R38, PT ;  /* 0x000000263500720c */ /* 0x000fe20003f44070 */
[----:B------:R-:W-:Y:S02]  /*2ba0*/  VIADD R12, R93, 0x32 ;  /* 0x000000325d0c7836 */ /* 0x000fe40000000000 */
[C---:B------:R-:W-:Y:S02]  /*2bb0*/  IMAD R36, R53.reuse, R10, R36 ;  /* 0x0000000a35247224 */ /* 0x040fe400078e0224 */
[--C-:B------:R-:W-:Y:S01]  /*2bc0*/  @!P6 IMAD.IADD R40, R40, 0x1, -R53.reuse ;  /* 0x000000012828e824 */ /* 0x100fe200078e0a35 */
[----:B------:R-:W-:Y:S01]  /*2bd0*/  IABS R34, R12 ;  /* 0x0000000c00227213 */ /* 0x000fe20000000000 */
[----:B------:R-:W-:Y:S01]  /*2be0*/  @!P0 IMAD.IADD R42, R42, 0x1, -R53 ;  /* 0x000000012a2a8824 */ /* 0x000fe200078e0a35 */
[----:B------:R-:W-:Y:S01]  /*2bf0*/  ISETP.GE.AND P0, PT, R14, RZ, PT ;  /* 0x000000ff0e00720c */ /* 0x000fe20003f06270 */
[----:B------:R-:W-:Y:S01]  /*2c00*/  @!P3 IMAD.MOV R40, RZ, RZ, -R40 ;  /* 0x000000ffff28b224 */ /* 0x000fe200078e0a28 */
[----:B------:R-:W-:Y:S01]  /*2c10*/  ISETP.GT.U32.AND P3, PT, R53, R36, PT ;  /* 0x000000243500720c */ /* 0x000fe20003f64070 */
[----:B------:R-:W-:Y:S01]  /*2c20*/  @!P5 IMAD.MOV R42, RZ, RZ, -R42 ;  /* 0x000000ffff2ad224 */ /* 0x000fe200078e0a2a */
[----:B------:R-:W-:Y:S01]  /*2c30*/  ISETP.GE.AND P5, PT, R12, RZ, PT ;  /* 0x000000ff0c00720c */ /* 0x000fe20003fa6270 */
[----:B------:R-:W-:-:S02]  /*2c40*/  VIADD R12, R93, 0x33 ;  /* 0x000000335d0c7836 */ /* 0x000fc40000000000 */
[----:B------:R-:W-:-:S03]  /*2c50*/  IMAD.HI.U32 R10, R7, R34, RZ ;  /* 0x00000022070a7227 */ /* 0x000fc600078e00ff */
[----:B------:R-:W-:Y:S01]  /*2c60*/  IABS R32, R12 ;  /* 0x0000000c00207213 */ /* 0x000fe20000000000 */
[----:B------:R-:W-:Y:S01]  /*2c70*/  @!P2 IMAD.IADD R38, R38, 0x1, -R53 ;  /* 0x000000012626a824 */ /* 0x000fe200078e0a35 */
[----:B------:R-:W-:Y:S01]  /*2c80*/  ISETP.GE.AND P6, PT, R12, RZ, PT ;  /* 0x000000ff0c00720c */ /* 0x000fe20003fc6270 */
[----:B------:R-:W-:Y:S02]  /*2c90*/  IMAD.MOV R10, RZ, RZ, -R10 ;  /* 0x000000ffff0a7224 */ /* 0x000fe400078e0a0a */
[----:B------:R-:W-:Y:S01]  /*2ca0*/  VIADD R16, R93, 0x34 ;  /* 0x000000345d107836 */ /* 0x000fe20000000000 */
[C---:B------:R-:W-:Y:S01]  /*2cb0*/  ISETP.GT.U32.AND P2, PT, R53.reuse, R38, PT ;  /* 0x000000263500720c */ /* 0x040fe20003f44070 */
[----:B------:R-:W-:Y:S02]  /*2cc0*/  IMAD R34, R53, R10, R34 ;  /* 0x0000000a35227224 */ /* 0x000fe400078e0222 */
[----:B------:R-:W-:Y:S01]  /*2cd0*/  IMAD.HI.U32 R10, R7, R32, RZ ;  /* 0x00000020070a7227 */ /* 0x000fe200078e00ff */
[----:B------:R-:W-:-:S03]  /*2ce0*/  IABS R30, R16 ;  /* 0x00000010001e7213 */ /* 0x000fc60000000000 */
[----:B------:R-:W-:Y:S01]  /*2cf0*/  @!P3 IMAD.IADD R36, R36, 0x1, -R53 ;  /* 0x000000012424b824 */ /* 0x000fe200078e0a35 */
[----:B------:R-:W-:Y:S01]  /*2d00*/  IADD3 R10, PT, PT, -R10, RZ, RZ ;  /* 0x000000ff0a0a7210 */ /* 0x000fe20007ffe1ff */
[----:B------:R-:W-:-:S03]  /*2d10*/  IMAD.HI.U32 R12, R7, R30, RZ ;  /* 0x0000001e070c7227 */ /* 0x000fc600078e00ff */
[C---:B------:R-:W-:Y:S01]  /*2d20*/  ISETP.GT.U32.AND P3, PT, R53.reuse, R36, PT ;  /* 0x000000243500720c */ /* 0x040fe20003f64070 */
[----:B------:R-:W-:Y:S02]  /*2d30*/  IMAD.MOV R12, RZ, RZ, -R12 ;  /* 0x000000ffff0c7224 */ /* 0x000fe400078e0a0c */
[----:B------:R-:W-:Y:S01]  /*2d40*/  @!P2 IMAD.IADD R38, R38, 0x1, -R53 ;  /* 0x000000012626a824 */ /* 0x000fe200078e0a35 */
[C---:B------:R-:W-:Y:S01]  /*2d50*/  ISETP.GT.U32.AND P2, PT, R53.reuse, R34, PT ;  /* 0x000000223500720c */ /* 0x040fe20003f44070 */
[C---:B------:R-:W-:Y:S02]  /*2d60*/  IMAD R32, R53.reuse, R10, R32 ;  /* 0x0000000a35207224 */ /* 0x040fe400078e0220 */
[C---:B------:R-:W-:Y:S02]  /*2d70*/  IMAD R30, R53.reuse, R12, R30 ;  /* 0x0000000c351e7224 */ /* 0x040fe400078e021e */
[----:B------:R-:W-:Y:S01]  /*2d80*/  @!P1 IMAD.MOV R38, RZ, RZ, -R38 ;  /* 0x000000ffff269224 */ /* 0x000fe200078e0a26 */
[----:B------:R-:W-:Y:S01]  /*2d90*/  ISETP.GT.U32.AND P1, PT, R53, R32, PT ;  /* 0x000000203500720c */ /* 0x000fe20003f24070 */
[----:B------:R-:W-:-:S02]  /*2da0*/  VIADD R73, R93, 0x36 ;  /* 0x000000365d497836 */ /* 0x000fc40000000000 */
[--C-:B------:R-:W-:Y:S01]  /*2db0*/  @!P3 IMAD.IADD R36, R36, 0x1, -R53.reuse ;  /* 0x000000012424b824 */ /* 0x100fe200078e0a35 */
[----:B------:R-:W-:Y:S01]  /*2dc0*/  ISETP.GT.U32.AND P3, PT, R53, R30, PT ;  /* 0x0000001e3500720c */ /* 0x000fe20003f64070 */
[C---:B------:R-:W-:Y:S01]  /*2dd0*/  VIADD R71, R93.reuse, 0x35 ;  /* 0x000000355d477836 */ /* 0x040fe20000000000 */
[----:B------:R-:W-:Y:S01]  /*2de0*/  IABS R26, R73 ;  /* 0x00000049001a7213 */ /* 0x000fe20000000000 */
[C---:B------:R-:W-:Y:S02]  /*2df0*/  VIADD R67, R93.reuse, 0x39 ;  /* 0x000000395d437836 */ /* 0x040fe40000000000 */
[----:B------:R-:W-:Y:S01]  /*2e00*/  VIADD R55, R93, 0x38 ;  /* 0x000000385d377836 */ /* 0x000fe20000000000 */
[----:B------:R-:W-:Y:S01]  /*2e10*/  IABS R28, R71 ;  /* 0x00000047001c7213 */ /* 0x000fe20000000000 */
[----:B------:R-:W-:Y:S01]  /*2e20*/  IMAD.HI.U32 R10, R7, R26, RZ ;  /* 0x0000001a070a7227 */ /* 0x000fe200078e00ff */
[----:B------:R-:W-:Y:S02]  /*2e30*/  IABS R20, R67 ;  /* 0x0000004300147213 */ /* 0x000fe40000000000 */
[----:B------:R-:W-:Y:S01]  /*2e40*/  IABS R22, R55 ;  /* 0x0000003700167213 */ /* 0x000fe20000000000 */
[--C-:B------:R-:W-:Y:S01]  /*2e50*/  @!P1 IMAD.IADD R32, R32, 0x1, -R53.reuse ;  /* 0x0000000120209824 */ /* 0x100fe200078e0a35 */
[----:B------:R-:W-:Y:S01]  /*2e60*/  ISETP.GE.AND P1, PT, R16, RZ, PT ;  /* 0x000000ff1000720c */ /* 0x000fe20003f26270 */
[----:B------:R-:W-:-:S02]  /*2e70*/  @!P3 IMAD.IADD R30, R30, 0x1, -R53 ;  /* 0x000000011e1eb824 */ /* 0x000fc400078e0a35 */
[----:B------:R-:W-:Y:S01]  /*2e80*/  IMAD.MOV R10, RZ, RZ, -R10 ;  /* 0x000000ffff0a7224 */ /* 0x000fe200078e0a0a */
[----:B------:R-:W-:Y:S01]  /*2e90*/  ISETP.GT.U32.AND P3, PT, R53, R32, PT ;  /* 0x000000203500720c */ /* 0x000fe20003f64070 */
[----:B------:R-:W-:-:S04]  /*2ea0*/  IMAD.HI.U32 R14, R7, R28, RZ ;  /* 0x0000001c070e7227 */ /* 0x000fc800078e00ff */
[----:B------:R-:W-:Y:S02]  /*2eb0*/  IMAD R26, R53, R10, R26 ;  /* 0x0000000a351a7224 */ /* 0x000fe400078e021a */
[----:B------:R-:W-:-:S04]  /*2ec0*/  IMAD.HI.U32 R10, R7, R20, RZ ;  /* 0x00000014070a7227 */ /* 0x000fc800078e00ff */
[----:B------:R-:W-:Y:S02]  /*2ed0*/  IMAD.MOV R14, RZ, RZ, -R14 ;  /* 0x000000ffff0e7224 */ /* 0x000fe400078e0a0e */
[----:B------:R-:W-:Y:S01]  /*2ee0*/  @!P3 IMAD.IADD R32, R32, 0x1, -R53 ;  /* 0x000000012020b824 */ /* 0x000fe200078e0a35 */
[----:B------:R-:W-:Y:S01]  /*2ef0*/  ISETP.GT.U32.AND P3, PT, R53, R26, PT ;  /* 0x0000001a3500720c */ /* 0x000fe20003f64070 */
[----:B------:R-:W-:Y:S02]  /*2f00*/  VIADD R69, R93, 0x37 ;  /* 0x000000375d457836 */ /* 0x000fe40000000000 */
[----:B------:R-:W-:Y:S02]  /*2f10*/  IMAD.MOV R10, RZ, RZ, -R10 ;  /* 0x000000ffff0a7224 */ /* 0x000fe400078e0a0a */
[----:B------:R-:W-:Y:S01]  /*2f20*/  IMAD R28, R53, R14, R28 ;  /* 0x0000000e351c7224 */ /* 0x000fe200078e021c */
[----:B------:R-:W-:Y:S01]  /*2f30*/  IABS R24, R69 ;  /* 0x0000004500187213 */ /* 0x000fe20000000000 */
[----:B------:R-:W-:-:S04]  /*2f40*/  IMAD.HI.U32 R14, R7, R22, RZ ;  /* 0x00000016070e7227 */ /* 0x000fc800078e00ff */
[----:B------:R-:W-:Y:S01]  /*2f50*/  IMAD R20, R53, R10, R20 ;  /* 0x0000000a35147224 */ /* 0x000fe200078e0214 */
[----:B------:R-:W-:Y:S01]  /*2f60*/  IADD3 R14, PT, PT, -R14, RZ, RZ ;  /* 0x000000ff0e0e7210 */ /* 0x000fe20007ffe1ff */
[----:B------:R-:W-:Y:S02]  /*2f70*/  @!P3 IMAD.IADD R26, R26, 0x1, -R53 ;  /* 0x000000011a1ab824 */ /* 0x000fe400078e0a35 */
[----:B------:R-:W-:Y:S01]  /*2f80*/  VIADD R61, R93, 0x3c ;  /* 0x0000003c5d3d7836 */ /* 0x000fe20000000000 */
[----:B------:R-:W-:Y:S01]  /*2f90*/  ISETP.GT.U32.AND P3, PT, R53, R20, PT ;  /* 0x000000143500720c */ /* 0x000fe20003f64070 */
[----:B------:R-:W-:-:S04]  /*2fa0*/  IMAD.HI.U32 R12, R7, R24, RZ ;  /* 0x00000018070c7227 */ /* 0x000fc800078e00ff */
[C---:B------:R-:W-:Y:S02]  /*2fb0*/  VIADD R57, R93.reuse, 0x3a ;  /* 0x0000003a5d397836 */ /* 0x040fe40000000000 */
[----:B------:R-:W-:Y:S02]  /*2fc0*/  VIADD R63, R93, 0x3d ;  /* 0x0000003d5d3f7836 */ /* 0x000fe40000000000 */
[----:B------:R-:W-:Y:S01]  /*2fd0*/  IMAD R22, R53, R14, R22 ;  /* 0x0000000e35167224 */ /* 0x000fe200078e0216 */
[----:B------:R-:W-:Y:S01]  /*2fe0*/  IABS R14, R61 ;  /* 0x0000003d000e7213 */ /* 0x000fe20000000000 */
[----:B------:R-:W-:Y:S01]  /*2ff0*/  IMAD.MOV R12, RZ, RZ, -R12 ;  /* 0x000000ffff0c7224 */ /* 0x000fe200078e0a0c */
[----:B------:R-:W-:Y:S01]  /*3000*/  IABS R18, R57 ;  /* 0x0000003900127213 */ /* 0x000fe20000000000 */
[----:B------:R-:W-:Y:S01]  /*3010*/  VIADD R59, R93, 0x3b ;  /* 0x0000003b5d3b7836 */ /* 0x000fe20000000000 */
[----:B------:R-:W-:Y:S01]  /*3020*/  IABS R82, R63 ;  /* 0x0000003f00527213 */ /* 0x000fe20000000000 */
[----:B------:R-:W-:-:S02]  /*3030*/  IMAD R24, R53, R12, R24 ;  /* 0x0000000c35187224 */ /* 0x000fc400078e0218 */
[----:B------:R-:W-:Y:S01]  /*3040*/  IMAD.HI.U32 R12, R7, R14, RZ ;  /* 0x0000000e070c7227 */ /* 0x000fe200078e00ff */
[----:B------:R-:W-:-:S03]  /*3050*/  IABS R16, R59 ;  /* 0x0000003b00107213 */ /* 0x000fc60000000000 */
[----:B------:R-:W-:-:S04]  /*3060*/  IMAD.HI.U32 R10, R7, R18, RZ ;  /* 0x00000012070a7227 */ /* 0x000fc800078e00ff */
[----:B------:R-:W-:-:S04]  /*3070*/  IMAD.HI.U32 R65, R7, R82, RZ ;  /* 0x0000005207417227 */ /* 0x000fc800078e00ff */
[----:B------:R-:W-:Y:S02]  /*3080*/  @!P3 IMAD.IADD R20, R20, 0x1, -R53 ;  /* 0x000000011414b824 */ /* 0x000fe400078e0a35 */
[----:B------:R-:W-:Y:S02]  /*3090*/  IMAD.MOV R12, RZ, RZ, -R12 ;  /* 0x000000ffff0c7224 */ /* 0x000fe400078e0a0c */
[----:B------:R-:W-:Y:S01]  /*30a0*/  IMAD.MOV R10, RZ, RZ, -R10 ;  /* 0x000000ffff0a7224 */ /* 0x000fe200078e0a0a */
[C---:B------:R-:W-:Y:S01]  /*30b0*/  ISETP.GT.U32.AND P3, PT, R53.reuse, R20, PT ;  /* 0x000000143500720c */ /* 0x040fe20003f64070 */
[----:B------:R-:W-:Y:S02]  /*30c0*/  IMAD.MOV R65, RZ, RZ, -R65 ;  /* 0x000000ffff417224 */ /* 0x000fe400078e0a41 */
[C---:B------:R-:W-:Y:S02]  /*30d0*/  IMAD R14, R53.reuse, R12, R14 ;  /* 0x0000000c350e7224 */ /* 0x040fe400078e020e */
[----:B------:R-:W-:-:S02]  /*30e0*/  IMAD R18, R53, R10, R18 ;  /* 0x0000000a35127224 */ /* 0x000fc400078e0212 */
[----:B------:R-:W-:Y:S02]  /*30f0*/  IMAD R12, R53, R65, R82 ;  /* 0x00000041350c7224 */ /* 0x000fe400078e0252 */
[----:B------:R-:W-:-:S04]  /*3100*/  IMAD.HI.U32 R10, R7, R16, RZ ;  /* 0x00000010070a7227 */ /* 0x000fc800078e00ff */
[----:B------:R-:W-:Y:S02]  /*3110*/  VIADD R65, R93, 0x3e ;  /* 0x0000003e5d417836 */ /* 0x000fe40000000000 */
[----:B------:R-:W-:Y:S02]  /*3120*/  IMAD.MOV R10, RZ, RZ, -R10 ;  /* 0x000000ffff0a7224 */ /* 0x000fe400078e0a0a */
[----:B------:R-:W-:Y:S01]  /*3130*/  IMAD.SHL.U32 R82, R9, 0x200, RZ ;  /* 0x0000020009527824 */ /* 0x000fe200078e00ff */
[----:B------:R-:W-:Y:S01]  /*3140*/  IABS R75, R65 ;  /* 0x00000041004b7213 */ /* 0x000fe20000000000 */
[----:B------:R-:W-:Y:S02]  /*3150*/  IMAD R16, R53, R10, R16 ;  /* 0x0000000a35107224 */ /* 0x000fe400078e0210 */
[----:B------:R-:W-:Y:S01]  /*3160*/  IMAD.HI.U32 R10, R7, R91, RZ ;  /* 0x0000005b070a7227 */ /* 0x000fe200078e00ff */
[----:B------:R-:W-:-:S03]  /*3170*/  LOP3.LUT R89, R82, 0x80, R85, 0xfe, !PT ;  /* 0x0000008052597812 */ /* 0x000fc600078efe55 */
[----:B------:R-:W-:-:S04]  /*3180*/  IMAD.HI.U32 R7, R7, R75, RZ ;  /* 0x0000004b07077227 */ /* 0x000fc800078e00ff */
[----:B------:R-:W-:Y:S01]  /*3190*/  @!P3 IMAD.IADD R20, R20, 0x1, -R53 ;  /* 0x000000011414b824 */ /* 0x000fe200078e0a35 */
[----:B------:R-:W-:Y:S01]  /*31a0*/  ISETP.GE.AND P3, PT, R71, RZ, PT ;  /* 0x000000ff4700720c */ /* 0x000fe20003f66270 */
[----:B------:R-:W-:Y:S02]  /*31b0*/  IMAD.MOV R71, RZ, RZ, -R10 ;  /* 0x000000ffff477224 */ /* 0x000fe400078e0a0a */
[----:B------:R-:W-:Y:S01]  /*31c0*/  IMAD.MOV R10, RZ, RZ, -R7 ;  /* 0x000000ffff0a7224 */ /* 0x000fe200078e0a07 */
[----:B------:R-:W-:Y:S01]  /*31d0*/  LOP3.LUT R7, R82, 0x7f, R3, 0xf8, !PT ;  /* 0x0000007f52077812 */ /* 0x000fe200078ef803 */
[----:B------:R-:W-:Y:S02]  /*31e0*/  @!P2 IMAD.IADD R34, R34, 0x1, -R53 ;  /* 0x000000012222a824 */ /* 0x000fe400078e0a35 */
[----:B------:R-:W-:Y:S02]  /*31f0*/  @!P0 IMAD.MOV R36, RZ, RZ, -R36 ;  /* 0x000000ffff248224 */ /* 0x000fe400078e0a24 */
[----:B------:R0:W-:Y:S01]  /*3200*/  STL [R1+0x22d4], R7 ;  /* 0x0022d40701007387 */ /* 0x0001e20000100800 */
[C---:B------:R-:W-:Y:S01]  /*3210*/  ISETP.GT.U32.AND P2, PT, R53.reuse, R34, PT ;  /* 0x000000223500720c */ /* 0x040fe20003f44070 */
[----:B------:R-:W-:-:S02]  /*3220*/  IMAD R10, R53, R10, R75 ;  /* 0x0000000a350a7224 */ /* 0x000fc400078e024b */
[----:B------:R-:W2:Y:S01]  /*3230*/  LDL R82, [R1+0x22d4] ;  /* 0x0022d40001527983 */ /* 0x000ea20000100800 */
[----:B------:R-:W-:Y:S02]  /*3240*/  IMAD R91, R53, R71, R91 ;  /* 0x00000047355b7224 */ /* 0x000fe400078e025b */
[----:B------:R-:W-:-:S07]  /*3250*/  @!P6 IMAD.MOV R32, RZ, RZ, -R32 ;  /* 0x000000ffff20e224 */ /* 0x000fce00078e0a20 */
[----:B------:R-:W-:Y:S01]  /*3260*/  @!P2 IMAD.IADD R34, R34, 0x1, -R53 ;  /* 0x000000012222a824 */ /* 0x000fe200078e0a35 */
[----:B------:R-:W-:-:S03]  /*3270*/  ISETP.GT.U32.AND P2, PT, R53, R28, PT ;  /* 0x0000001c3500720c */ /* 0x000fc60003f44070 */
[----:B------:R-:W-:-:S10]  /*3280*/  @!P5 IMAD.MOV R34, RZ, RZ, -R34 ;  /* 0x000000ffff22d224 */ /* 0x000fd400078e0a22 */
[----:B------:R-:W-:Y:S01]  /*3290*/  @!P2 IMAD.IADD R28, R28, 0x1, -R53 ;  /* 0x000000011c1ca824 */ /* 0x000fe200078e0a35 */
[----:B------:R-:W-:-:S04]  /*32a0*/  ISETP.GT.U32.AND P2, PT, R53, R30, PT ;  /* 0x0000001e3500720c */ /* 0x000fc80003f44070 */
[----:B------:R-:W-:-:S09]  /*32b0*/  ISETP.GT.U32.AND P0, PT, R53, R28, PT ;  /* 0x0000001c3500720c */ /* 0x000fd20003f04070 */
[----:B------:R-:W-:Y:S01]  /*32c0*/  @!P2 IMAD.IADD R30, R30, 0x1, -R53 ;  /* 0x000000011e1ea824 */ /* 0x000fe200078e0a35 */
[----:B------:R-:W-:-:S03]  /*32d0*/  ISETP.GT.U32.AND P2, PT, R53, R24, PT ;  /* 0x000000183500720c */ /* 0x000fc60003f44070 */
[----:B------:R-:W-:Y:S01]  /*32e0*/  @!P0 IMAD.IADD R28, R28, 0x1, -R53 ;  /* 0x000000011c1c8824 */ /* 0x000fe200078e0a35 */
[----:B------:R-:W-:Y:S01]  /*32f0*/  ISETP.GT.U32.AND P0, PT, R53, R22, PT ;  /* 0x000000163500720c */ /* 0x000fe20003f04070 */
[----:B------:R-:W-:-:S08]  /*3300*/  @!P1 IMAD.MOV R30, RZ, RZ, -R30 ;  /* 0x000000ffff1e9224 */ /* 0x000fd000078e0a1e */
[----:B------:R-:W-:Y:S02]  /*3310*/  @!P2 IADD3 R24, PT, PT, R24, -R53, RZ ;  /* 0x800000351818a210 */ /* 0x000fe40007ffe0ff */
[C---:B------:R-:W-:Y:S02]  /*3320*/  ISETP.GT.U32.AND P2, PT, R53.reuse, R26, PT ;  /* 0x0000001a3500720c */ /* 0x040fe40003f44070 */
[----:B------:R-:W-:Y:S01]  /*3330*/  @!P0 IMAD.IADD R22, R22, 0x1, -R53 ;  /* 0x0000000116168824 */ /* 0x000fe200078e0a35 */
[----:B------:R-:W-:-:S04]  /*3340*/  ISETP.GT.U32.AND P0, PT, R53, R24, PT ;  /* 0x000000183500720c */ /* 0x000fc80003f04070 */
[----:B------:R-:W-:-:S06]  /*3350*/  ISETP.GT.U32.AND P5, PT, R53, R22, PT ;  /* 0x000000163500720c */ /* 0x000fcc0003fa4070 */
[--C-:B------:R-:W-:Y:S01]  /*3360*/  @!P2 IMAD.IADD R26, R26, 0x1, -R53.reuse ;  /* 0x000000011a1aa824 */ /* 0x100fe200078e0a35 */
[C---:B------:R-:W-:Y:S02]  /*3370*/  ISETP.GT.U32.AND P2, PT, R53.reuse, R18, PT ;  /* 0x000000123500720c */ /* 0x040fe40003f44070 */
[----:B------:R-:W-:Y:S01]  /*3380*/  @!P0 IMAD.IADD R24, R24, 0x1, -R53 ;  /* 0x0000000118188824 */ /* 0x000fe200078e0a35 */
[----:B------:R-:W-:-:S03]  /*3390*/  ISETP.GT.U32.AND P0, PT, R53, R16, PT ;  /* 0x000000103500720c */ /* 0x000fc60003f04070 */
[----:B------:R-:W-:Y:S01]  /*33a0*/  @!P5 IMAD.IADD R22, R22, 0x1, -R53 ;  /* 0x000000011616d824 */ /* 0x000fe200078e0a35 */
[----:B------:R-:W-:-:S06]  /*33b0*/  ISETP.GT.U32.AND P5, PT, R53, R14, PT ;  /* 0x0000000e3500720c */ /* 0x000fcc0003fa4070 */
[--C-:B------:R-:W-:Y:S01]  /*33c0*/  @!P2 IMAD.IADD R18, R18, 0x1, -R53.reuse ;  /* 0x000000011212a824 */ /* 0x100fe200078e0a35 */
[----:B------:R-:W-:Y:S02]  /*33d0*/  ISETP.GT.U32.AND P2, PT, R53, R12, PT ;  /* 0x0000000c3500720c */ /* 0x000fe40003f44070 */
[----:B------:R-:W-:Y:S01]  /*33e0*/  @!P0 IMAD.IADD R16, R16, 0x1, -R53 ;  /* 0x0000000110108824 */ /* 0x000fe200078e0a35 */
[----:B------:R-:W-:-:S03]  /*33f0*/  ISETP.GE.AND P0, PT, R73, RZ, PT ;  /* 0x000000ff4900720c */ /* 0x000fc60003f06270 */
[----:B------:R-:W-:Y:S02]  /*3400*/  @!P5 IADD3 R14, PT, PT, R14, -R53, RZ ;  /* 0x800000350e0ed210 */ /* 0x000fe40007ffe0ff */
[C---:B------:R-:W-:Y:S02]  /*3410*/  ISETP.GT.U32.AND P5, PT, R53.reuse, R18, PT ;  /* 0x000000123500720c */ /* 0x040fe40003fa4070 */
[C---:B------:R-:W-:Y:S02]  /*3420*/  ISETP.GT.U32.AND P1, PT, R53.reuse, R14, PT ;  /* 0x0000000e3500720c */ /* 0x040fe40003f24070 */
[----:B------:R-:W-:Y:S01]  /*3430*/  ISETP.GT.U32.AND P6, PT, R53, R16, PT ;  /* 0x000000103500720c */ /* 0x000fe20003fc4070 */
[----:B------:R-:W-:-:S05]  /*3440*/  @!P2 IMAD.IADD R12, R12, 0x1, -R53 ;  /* 0x000000010c0ca824 */ /* 0x000fca00078e0a35 */
[----:B------:R-:W-:-:S03]  /*3450*/  ISETP.GT.U32.AND P2, PT, R53, R12, PT ;  /* 0x0000000c3500720c */ /* 0x000fc60003f44070 */
[--C-:B------:R-:W-:Y:S01]  /*3460*/  @!P5 IMAD.IADD R18, R18, 0x1, -R53.reuse ;  /* 0x000000011212d824 */ /* 0x100fe200078e0a35 */
[C---:B------:R-:W-:Y:S01]  /*3470*/  ISETP.GT.U32.AND P5, PT, R53.reuse, R10, PT ;  /* 0x0000000a3500720c */ /* 0x040fe20003fa4070 */
[--C-:B------:R-:W-:Y:S01]  /*3480*/  @!P1 IMAD.IADD R14, R14, 0x1, -R53.reuse ;  /* 0x000000010e0e9824 */ /* 0x100fe200078e0a35 */
[----:B------:R-:W-:Y:S01]  /*3490*/  ISETP.GT.U32.AND P1, PT, R53, R91, PT ;  /* 0x0000005b3500720c */ /* 0x000fe20003f24070 */
[----:B------:R-:W-:Y:S01]  /*34a0*/  @!P6 IMAD.IADD R16, R16, 0x1, -R53 ;  /* 0x000000011010e824 */ /* 0x000fe200078e0a35 */
[----:B------:R-:W-:Y:S02]  /*34b0*/  IABS R9, R89 ;  /* 0x0000005900097213 */ /* 0x000fe40000000000 */
[----:B------:R-:W-:-:S07]  /*34c0*/  ISETP.GE.AND P6, PT, R69, RZ, PT ;  /* 0x000000ff4500720c */ /* 0x000fce0003fc6270 */
[--C-:B------:R-:W-:Y:S02]  /*34d0*/  @!P5 IMAD.IADD R10, R10, 0x1, -R53.reuse ;  /* 0x000000010a0ad824 */ /* 0x100fe400078e0a35 */
[----:B------:R-:W-:-:S03]  /*34e0*/  @!P1 IMAD.IADD R91, R91, 0x1, -R53 ;  /* 0x000000015b5b9824 */ /* 0x000fc600078e0a35 */
[----:B------:R-:W-:Y:S01]  /*34f0*/  ISETP.GT.U32.AND P5, PT, R53, R10, PT ;  /* 0x0000000a3500720c */ /* 0x000fe20003fa4070 */
[----:B------:R-:W-:Y:S01]  /*3500*/  @!P2 IMAD.IADD R12, R12, 0x1, -R53 ;  /* 0x000000010c0ca824 */ /* 0x000fe200078e0a35 */
[----:B------:R-:W-:Y:S01]  /*3510*/  ISETP.GE.AND P2, PT, R55, RZ, PT ;  /* 0x000000ff3700720c */ /* 0x000fe20003f46270 */
[----:B------:R-:W-:Y:S01]  /*3520*/  IMAD.HI.U32 R71, R6, R9, RZ ;  /* 0x0000000906477227 */ /* 0x000fe200078e00ff */
[----:B------:R-:W-:-:S03]  /*3530*/  ISETP.GT.U32.AND P1, PT, R53, R91, PT ;  /* 0x0000005b3500720c */ /* 0x000fc60003f24070 */
[----:B------:R-:W-:-:S04]  /*3540*/  IMAD.MOV R71, RZ, RZ, -R71 ;  /* 0x000000ffff477224 */ /* 0x000fc800078e0a47 */
[----:B------:R-:W-:Y:S02]  /*3550*/  IMAD R9, R0, R71, R9 ;  /* 0x0000004700097224 */ /* 0x000fe400078e0209 */
[----:B------:R-:W-:-:S04]  /*3560*/  @!P5 IMAD.IADD R10, R10, 0x1, -R53 ;  /* 0x000000010a0ad824 */ /* 0x000fc800078e0a35 */
[----:B------:R-:W-:Y:S01]  /*3570*/  @!P1 IMAD.IADD R91, R91, 0x1, -R53 ;  /* 0x000000015b5b9824 */ /* 0x000fe200078e0a35 */
[----:B------:R-:W-:Y:S01]  /*3580*/  ISETP.GT.U32.AND P1, PT, R0, R9, PT ;  /* 0x000000090000720c */ /* 0x000fe20003f24070 */
[----:B------:R-:W-:Y:S02]  /*3590*/  @!P3 IMAD.MOV R28, RZ, RZ, -R28 ;  /* 0x000000ffff1cb224 */ /* 0x000fe400078e0a1c */
[----:B------:R-:W-:Y:S02]  /*35a0*/  @!P0 IMAD.MOV R26, RZ, RZ, -R26 ;  /* 0x000000ffff1a8224 */ /* 0x000fe400078e0a1a */
[----:B------:R-:W-:Y:S01]  /*35b0*/  @!P6 IMAD.MOV R24, RZ, RZ, -R24 ;  /* 0x000000ffff18e224 */ /* 0x000fe200078e0a18 */
[----:B------:R-:W-:Y:S01]  /*35c0*/  ISETP.GE.AND P6, PT, R67, RZ, PT ;  /* 0x000000ff4300720c */ /* 0x000fe20003fc6270 */
[----:B------:R-:W-:Y:S01]  /*35d0*/  @!P2 IMAD.MOV R22, RZ, RZ, -R22 ;  /* 0x000000ffff16a224 */ /* 0x000fe200078e0a16 */
[----:B------:R-:W-:-:S05]  /*35e0*/  ISETP.GE.AND P2, PT, R93, RZ, PT ;  /* 0x000000ff5d00720c */ /* 0x000fca0003f46270 */
[----:B------:R-:W-:-:S05]  /*35f0*/  @!P1 IMAD.IADD R9, R9, 0x1, -R0 ;  /* 0x0000000109099824 */ /* 0x000fca00078e0a00 */
[----:B------:R-:W-:Y:S01]  /*3600*/  ISETP.GT.U32.AND P1, PT, R0, R9, PT ;  /* 0x000000090000720c */ /* 0x000fe20003f24070 */
[----:B------:R-:W-:Y:S01]  /*3610*/  @!P6 IMAD.MOV R20, RZ, RZ, -R20 ;  /* 0x000000ffff14e224 */ /* 0x000fe200078e0a14 */
[----:B------:R-:W-:Y:S01]  /*3620*/  ISETP.GE.AND P6, PT, R89, RZ, PT ;  /* 0x000000ff5900720c */ /* 0x000fe20003fc6270 */
[----:B------:R-:W-:-:S10]  /*3630*/  @!P2 IMAD.MOV R91, RZ, RZ, -R91 ;  /* 0x000000ffff5ba224 */ /* 0x000fd400078e0a5b */
[----:B------:R-:W-:Y:S01]  /*3640*/  @!P1 IADD3 R9, PT, PT, R9, -R0, RZ ;  /* 0x8000000009099210 */ /* 0x000fe20007ffe0ff */
[----:B------:R-:W-:Y:S04]  /*3650*/  STL [R1+0x22d8], R89 ;  /* 0x0022d85901007387 */ /* 0x000fe80000100800 */
[----:B------:R-:W-:Y:S01]  /*3660*/  @!P6 IMAD.MOV R9, RZ, RZ, -R9 ;  /* 0x000000ffff09e224 */ /* 0x000fe200078e0a09 */
[----:B-1----:R-:W-:Y:S02]  /*3670*/  R2UR UR5, R2 ;  /* 0x00000000020572ca */ /* 0x002fe400000e0000 */
[----:B--2---:R-:W-:Y:S02]  /*3680*/  IABS R73, R82 ;  /* 0x0000005200497213 */ /* 0x004fe40000000000 */
[----:B------:R-:W-:-:S02]  /*3690*/  LOP3.LUT R87, R82, 0x100, RZ, 0xfc, !PT ;  /* 0x0000010052577812 */ /* 0x000fc400078efcff */
[----:B------:R-:W-:Y:S01]  /*36a0*/  LOP3.LUT R83, R82, 0x180, RZ, 0xfc, !PT ;  /* 0x0000018052537812 */ /* 0x000fe200078efcff */
[----:B0-----:R-:W-:Y:S01]  /*36b0*/  IMAD.HI.U32 R7, R6, R73, RZ ;  /* 0x0000004906077227 */ /* 0x001fe200078e00ff */
[----:B------:R-:W-:Y:S02]  /*36c0*/  IABS R69, R87 ;  /* 0x0000005700457213 */ /* 0x000fe40000000000 */
[----:B------:R-:W-:Y:S01]  /*36d0*/  IABS R55, R83 ;  /* 0x0000005300377213 */ /* 0x000fe20000000000 */
[----:B------:R-:W-:-:S04]  /*36e0*/  IMAD.MOV R7, RZ, RZ, -R7 ;  /* 0x000000ffff077224 */ /* 0x000fc800078e0a07 */
[----:B------:R-:W-:Y:S02]  /*36f0*/  IMAD R7, R0, R7, R73 ;  /* 0x0000000700077224 */ /* 0x000fe400078e0249 */
[----:B------:R-:W-:-:S04]  /*3700*/  IMAD.HI.U32 R73, R6, R69, RZ ;  /* 0x0000004506497227 */ /* 0x000fc800078e00ff */
[----:B------:R-:W-:Y:S01]  /*3710*/  IMAD.HI.U32 R6, R6, R55, RZ ;  /* 0x0000003706067227 */ /* 0x000fe200078e00ff */
[----:B------:R-:W-:-:S03]  /*3720*/  ISETP.GT.U32.AND P5, PT, R0, R7, PT ;  /* 0x000000070000720c */ /* 0x000fc60003fa4070 */
[----:B------:R-:W-:Y:S01]  /*3730*/  IMAD.MOV R75, RZ, RZ, -R6 ;  /* 0x000000ffff4b7224 */ /* 0x000fe200078e0a06 */
[----:B------:R-:W-:Y:S01]  /*3740*/  IADD3 R73, PT, PT, -R73, RZ, RZ ;  /* 0x000000ff49497210 */ /* 0x000fe20007ffe1ff */
[----:B------:R-:W0:Y:S02]  /*3750*/  S2R R6, SR_TID.X ;  /* 0x0000000000067919 */ /* 0x000e240000002100 */
[C---:B------:R-:W-:Y:S02]  /*3760*/  IMAD R55, R0.reuse, R75, R55 ;  /* 0x0000004b00377224 */ /* 0x040fe400078e0237 */
[----:B------:R-:W-:-:S03]  /*3770*/  IMAD R53, R0, R73, R69 ;  /* 0x0000004900357224 */ /* 0x000fc600078e0245 */
[C---:B------:R-:W-:Y:S01]  /*3780*/  ISETP.GT.U32.AND P0, PT, R0.reuse, R55, PT ;  /* 0x000000370000720c */ /* 0x040fe20003f04070 */
[----:B------:R-:W-:Y:S01]  /*3790*/  @!P5 IMAD.IADD R7, R7, 0x1, -R0 ;  /* 0x000000010707d824 */ /* 0x000fe200078e0a00 */
[----:B------:R-:W-:-:S04]  /*37a0*/  ISETP.GT.U32.AND P3, PT, R0, R53, PT ;  /* 0x000000350000720c */ /* 0x000fc80003f64070 */
[----:B------:R-:W-:-:S07]  /*37b0*/  ISETP.GT.U32.AND P5, PT, R0, R7, PT ;  /* 0x000000070000720c */ /* 0x000fce0003fa4070 */
[--C-:B------:R-:W-:Y:S02]  /*37c0*/  @!P0 IMAD.IADD R55, R55, 0x1, -R0.reuse ;  /* 0x0000000137378824 */ /* 0x100fe400078e0a00 */
[----:B------:R-:W-:-:S04]  /*37d0*/  @!P3 IMAD.IADD R53, R53, 0x1, -R0 ;  /* 0x000000013535b824 */ /* 0x000fc800078e0a00 */
[----:B------:R-:W-:Y:S01]  /*37e0*/  @!P5 IMAD.IADD R7, R7, 0x1, -R0 ;  /* 0x000000010707d824 */ /* 0x000fe200078e0a00 */
[C---:B------:R-:W-:Y:S02]  /*37f0*/  ISETP.GT.U32.AND P0, PT, R0.reuse, R53, PT ;  /* 0x000000350000720c */ /* 0x040fe40003f04070 */
[----:B------:R-:W-:Y:S02]  /*3800*/  ISETP.GT.U32.AND P5, PT, R0, R55, PT ;  /* 0x000000370000720c */ /* 0x000fe40003fa4070 */
[----:B------:R-:W-:Y:S02]  /*3810*/  ISETP.GE.AND P3, PT, R82, RZ, PT ;  /* 0x000000ff5200720c */ /* 0x000fe40003f66270 */
[----:B0-----:R-:W-:Y:S02]  /*3820*/  SHF.R.U32.HI R6, RZ, 0x5, R6 ;  /* 0x00000005ff067819 */ /* 0x001fe40000011606 */
[----:B------:R-:W-:Y:S02]  /*3830*/  ISETP.GE.AND P2, PT, R87, RZ, PT ;  /* 0x000000ff5700720c */ /* 0x000fe40003f46270 */
[----:B------:R-:W-:Y:S01]  /*3840*/  ISETP.GE.AND P1, PT, R83, RZ, PT ;  /* 0x000000ff5300720c */ /* 0x000fe20003f26270 */
[----:B------:R-:W-:-:S02]  /*3850*/  IMAD.SHL.U32 R6, R6, 0x200000, RZ ;  /* 0x0020000006067824 */ /* 0x000fc400078e00ff */
[--C-:B------:R-:W-:Y:S02]  /*3860*/  @!P0 IMAD.IADD R53, R53, 0x1, -R0.reuse ;  /* 0x0000000135358824 */ /* 0x100fe400078e0a00 */
[----:B------:R-:W-:Y:S01]  /*3870*/  @!P5 IMAD.IADD R55, R55, 0x1, -R0 ;  /* 0x000000013737d824 */ /* 0x000fe200078e0a00 */
[----:B------:R-:W-:Y:S01]  /*3880*/  LOP3.LUT R6, R6, 0x600000, RZ, 0xc0, !PT ;  /* 0x0060000006067812 */ /* 0x000fe200078ec0ff */
[----:B------:R-:W-:-:S03]  /*3890*/  @!P3 IMAD.MOV R7, RZ, RZ, -R7 ;  /* 0x000000ffff07b224 */ /* 0x000fc600078e0a07 */
[----:B------:R-:W-:Y:S01]  /*38a0*/  R2UR UR4, R6 ;  /* 0x00000000060472ca */ /* 0x000fe200000e0000 */
[----:B------:R-:W-:Y:S01]  /*38b0*/  @!P2 IMAD.MOV R53, RZ, RZ, -R53 ;  /* 0x000000ffff35a224 */ /* 0x000fe200078e0a35 */
[----:B------:R-:W-:Y:S01]  /*38c0*/  ISETP.NE.AND P2, PT, R4, RZ, PT ;  /* 0x000000ff0400720c */ /* 0x000fe20003f45270 */
[----:B------:R-:W-:Y:S01]  /*38d0*/  @!P1 IMAD.MOV R55, RZ, RZ, -R55 ;  /* 0x000000ffff379224 */ /* 0x000fe200078e0a37 */
[----:B------:R-:W-:Y:S01]  /*38e0*/  LOP3.LUT R6, RZ, R4, RZ, 0x33, !PT ;  /* 0x00000004ff067212 */ /* 0x000fe200078e33ff */
[----:B------:R0:W-:Y:S03]  /*38f0*/  STL [R1+0x22e0], R87 ;  /* 0x0022e05701007387 */ /* 0x0001e60000100800 */
[C---:B------:R-:W-:Y:S01]  /*3900*/  SEL R0, R6.reuse, R7, !P2 ;  /* 0x0000000706007207 */ /* 0x040fe20005000000 */
[----:B------:R1:W-:Y:S01]  /*3910*/  STL [R1+0x22dc], R83 ;  /* 0x0022dc5301007387 */ /* 0x0003e20000100800 */
[C---:B------:R-:W-:Y:S01]  /*3920*/  SEL R2, R6.reuse, R9, !P2 ;  /* 0x0000000906027207 */ /* 0x040fe20005000000 */
[----:B------:R-:W2:Y:S01]  /*3930*/  LDC R7, c[0x0][0x3a4] ;  /* 0x0000e900ff077b82 */ /* 0x000ea20000000800 */
[C---:B------:R-:W-:Y:S01]  /*3940*/  SEL R4, R6.reuse, R53, !P2 ;  /* 0x0000003506047207 */ /* 0x040fe20005000000 */
[----:B------:R-:W-:Y:S01]  /*3950*/  STL [R1+0x3f60], R93 ;  /* 0x003f605d01007387 */ /* 0x000fe20000100800 */
[----:B------:R-:W-:-:S02]  /*3960*/  SEL R6, R6, R55, !P2 ;  /* 0x0000003706067207 */ /* 0x000fc40005000000 */
[----:B------:R-:W-:Y:S01]  /*3970*/  ISETP.NE.AND P2, PT, R5, RZ, PT ;  /* 0x000000ff0500720c */ /* 0x000fe20003f45270 */
[----:B------:R-:W-:Y:S01]  /*3980*/  STL [R1+0x4270], R93 ;  /* 0x0042705d01007387 */ /* 0x000fe20000100800 */
[----:B------:R-:W-:Y:S02]  /*3990*/  LOP3.LUT R9, RZ, R5, RZ, 0x33, !PT ;  /* 0x00000005ff097212 */ /* 0x000fe400078e33ff */
[----:B------:R-:W-:Y:S01]  /*39a0*/  ISETP.GE.AND P3, PT, R57, RZ, PT ;  /* 0x000000ff3900720c */ /* 0x000fe20003f66270 */
[----:B------:R-:W-:Y:S01]  /*39b0*/  STL [R1+0x4274], R93 ;  /* 0x0042745d01007387 */ /* 0x000fe20000100800 */
[----:B0-----:R-:W-:Y:S02]  /*39c0*/  SEL R87, R9, R51, !P2 ;  /* 0x0000003309577207 */ /* 0x001fe40005000000 */
[----:B------:R-:W-:Y:S01]  /*39d0*/  ISETP.GE.AND P0, PT, R59, RZ, PT ;  /* 0x000000ff3b00720c */ /* 0x000fe20003f06270 */
[----:B------:R-:W-:Y:S01]  /*39e0*/  STL [R1+0x4278], R93 ;  /* 0x0042785d01007387 */ /* 0x000fe20000100800 */
[----:B------:R-:W-:-:S02]  /*39f0*/  ISETP.GE.AND P6, PT, R61, RZ, PT ;  /* 0x000000ff3d00720c */ /* 0x000fc40003fc6270 */
[----:B------:R-:W-:Y:S01]  /*3a00*/  ISETP.GE.AND P5, PT, R63, RZ, PT ;  /* 0x000000ff3f00720c */ /* 0x000fe20003fa6270 */
[----:B------:R-:W-:Y:S01]  /*3a10*/  STL [R1+0x427c], R93 ;  /* 0x00427c5d01007387 */ /* 0x000fe20000100800 */
[----:B------:R-:W-:Y:S01]  /*3a20*/  ISETP.GE.AND P1, PT, R65, RZ, PT ;  /* 0x000000ff4100720c */ /* 0x000fe20003f26270 */
[----:B------:R-:W-:Y:S01]  /*3a30*/  UIADD3 UR9, UPT, UPT, UR5, UR4, URZ ;  /* 0x0000000405097290 */ /* 0x000fe2000fffe0ff */
[----:B------:R-:W0:Y:S01]  /*3a40*/  LDC R5, c[0x0][0x3a0] ;  /* 0x0000e800ff057b82 */ /* 0x000e220000000800 */
[----:B------:R-:W-:Y:S04]  /*3a50*/  STL [R1+0x4280], R93 ;  /* 0x0042805d01007387 */ /* 0x000fe80000100800 */
[----:B------:R-:W-:Y:S01]  /*3a60*/  STL [R1+0x4284], R93 ;  /* 0x0042845d01007387 */ /* 0x000fe20000100800 */
[C---:B------:R-:W-:Y:S01]  /*3a70*/  SEL R89, R9.reuse, R49, !P2 ;  /* 0x0000003109597207 */ /* 0x040fe20005000000 */
[----:B------:R-:W-:Y:S01]  /*3a80*/  UMOV UR8, 0x1 ;  /* 0x0000000100087882 */ /* 0x000fe20000000000 */
[----:B-1----:R-:W1:Y:S01]  /*3a90*/  LDC.64 R82, c[0x0][0x380] ;  /* 0x0000e000ff527b82 */ /* 0x002e620000000a00 */
[----:B------:R-:W-:Y:S04]  /*3aa0*/  STL [R1+0x4288], R93 ;  /* 0x0042885d01007387 */ /* 0x000fe80000100800 */
[----:B------:R-:W-:Y:S04]  /*3ab0*/  STL [R1+0x428c], R93 ;  /* 0x00428c5d01007387 */ /* 0x000fe80000100800 */
[----:B------:R-:W-:Y:S04]  /*3ac0*/  STL [R1+0x4290], R93 ;  /* 0x0042905d01007387 */ /* 0x000fe80000100800 */
[----:B------:R3:W-:Y:S04]  /*3ad0*/  STL [R1+0x4294], R93 ;  /* 0x0042945d01007387 */ /* 0x0007e80000100800 */
[----:B------:R4:W-:Y:S01]  /*3ae0*/  STL [R1+0x2a6c], R87 ;  /* 0x002a6c5701007387 */ /* 0x0009e20000100800 */
[----:B---3--:R-:W-:-:S03]  /*3af0*/  SEL R93, R9, R47, !P2 ;  /* 0x0000002f095d7207 */ /* 0x008fc60005000000 */
[----:B------:R3:W-:Y:S01]  /*3b00*/  STL [R1+0x2a70], R89 ;  /* 0x002a705901007387 */ /* 0x0007e20000100800 */
[----:B----4-:R-:W-:-:S03]  /*3b10*/  SEL R87, R9, R45, !P2 ;  /* 0x0000002d09577207 */ /* 0x010fc60005000000 */
[----:B------:R4:W-:Y:S04]  /*3b20*/  STL [R1+0x2a74], R93 ;  /* 0x002a745d01007387 */ /* 0x0009e80000100800 */
[----:B------:R0:W-:Y:S01]  /*3b30*/  STL [R1+0x2a78], R87 ;  /* 0x002a785701007387 */ /* 0x0001e20000100800 */
[C---:B---3--:R-:W-:Y:S02]  /*3b40*/  SEL R89, R9.reuse, R43, !P2 ;  /* 0x0000002b09597207 */ /* 0x048fe40005000000 */
[----:B----4-:R-:W-:-:S03]  /*3b50*/  SEL R93, R9, R41, !P2 ;  /* 0x00000029095d7207 */ /* 0x010fc60005000000 */
[----:B------:R3:W-:Y:S01]  /*3b60*/  STL [R1+0x2a7c], R89 ;  /* 0x002a7c5901007387 */ /* 0x0007e20000100800 */
[----:B0-----:R-:W-:-:S03]  /*3b70*/  SEL R87, R9, R39, !P2 ;  /* 0x0000002709577207 */ /* 0x001fc60005000000 */
[----:B------:R0:W-:Y:S04]  /*3b80*/  STL [R1+0x2a80], R93 ;  /* 0x002a805d01007387 */ /* 0x0001e80000100800 */
[----:B------:R4:W-:Y:S01]  /*3b90*/  STL [R1+0x2a84], R87 ;  /* 0x002a845701007387 */ /* 0x0009e20000100800 */
[C---:B---3--:R-:W-:Y:S02]  /*3ba0*/  SEL R89, R9.reuse, R37, !P2 ;  /* 0x0000002509597207 */ /* 0x048fe40005000000 */
[----:B0-----:R-:W-:-:S03]  /*3bb0*/  SEL R93, R9, R35, !P2 ;  /* 0x00000023095d7207 */ /* 0x001fc60005000000 */
[----:B------:R0:W-:Y:S01]  /*3bc0*/  STL [R1+0x2a88], R89 ;  /* 0x002a885901007387 */ /* 0x0001e20000100800 */
[----:B----4-:R-:W-:-:S03]  /*3bd0*/  SEL R87, R9, R33, !P2 ;  /* 0x0000002109577207 */ /* 0x010fc60005000000 */
[----:B------:R3:W-:Y:S04]  /*3be0*/  STL [R1+0x2a8c], R93 ;  /* 0x002a8c5d01007387 */ /* 0x0007e80000100800 */
[----:B------:R4:W-:Y:S01]  /*3bf0*/  STL [R1+0x2a90], R87 ;  /* 0x002a905701007387 */ /* 0x0009e20000100800 */
[C---:B0-----:R-:W-:Y:S02]  /*3c00*/  SEL R89, R9.reuse, R31, !P2 ;  /* 0x0000001f09597207 */ /* 0x041fe40005000000 */
[----:B---3--:R-:W-:-:S03]  /*3c10*/  SEL R93, R9, R29, !P2 ;  /* 0x0000001d095d7207 */ /* 0x008fc60005000000 */
        /* <DEDUP_REMOVED lines=20> */
[----:B------:R-:W-:Y:S01]  /*3d60*/  STL [R1+0x2abc], R93 ;  /* 0x002abc5d01007387 */ /* 0x000fe20000100800 */
[C---:B------:R-:W-:Y:S01]  /*3d70*/  SEL R88, R9.reuse, R88, !P2 ;  /* 0x0000005809587207 */ /* 0x040fe20005000000 */
[----:B------:R-:W-:Y:S01]  /*3d80*/  @!P3 IMAD.MOV R18, RZ, RZ, -R18 ;  /* 0x000000ffff12b224 */ /* 0x000fe200078e0a12 */
[----:B------:R-:W3:Y:S01]  /*3d90*/  LDCU.64 UR6, c[0x0][0x358] ;  /* 0x00006b00ff0677ac */ /* 0x000ee20008000a00 */
[----:B------:R4:W-:Y:S01]  /*3da0*/  STL [R1+0x2ac0], R87 ;  /* 0x002ac05701007387 */ /* 0x0009e20000100800 */
[----:B------:R-:W-:Y:S01]  /*3db0*/  @!P0 IMAD.MOV R16, RZ, RZ, -R16 ;  /* 0x000000ffff108224 */ /* 0x000fe200078e0a10 */
[C---:B0-----:R-:W-:Y:S01]  /*3dc0*/  SEL R89, R9.reuse, R90, !P2 ;  /* 0x0000005a09597207 */ /* 0x041fe20005000000 */
[----:B------:R-:W-:Y:S02]  /*3dd0*/  @!P6 IMAD.MOV R14, RZ, RZ, -R14 ;  /* 0x000000ffff0ee224 */ /* 0x000fe400078e0a0e */
[----:B------:R-:W-:Y:S02]  /*3de0*/  @!P5 IMAD.MOV R12, RZ, RZ, -R12 ;  /* 0x000000ffff0cd224 */ /* 0x000fe400078e0a0c */
[----:B------:R-:W-:Y:S01]  /*3df0*/  @!P1 IMAD.MOV R10, RZ, RZ, -R10 ;  /* 0x000000ffff0a9224 */ /* 0x000fe200078e0a0a */
[----:B------:R-:W-:Y:S01]  /*3e00*/  STTM.x64 tmem[UR9], RZ ;  /* 0x000000ff000079ed */ /* 0x000fe20008340009 */
[-C--:B--2---:R-:W-:Y:S01]  /*3e10*/  IMAD R0, R0, R7.reuse, RZ ;  /* 0x0000000700007224 */ /* 0x084fe200078e02ff */
[C---:B----4-:R-:W-:Y:S01]  /*3e20*/  SEL R87, R9.reuse, R86, !P2 ;  /* 0x0000005609577207 */ /* 0x050fe20005000000 */
[----:B------:R-:W-:Y:S01]  /*3e30*/  STL [R1+0x2ac4], R89 ;  /* 0x002ac45901007387 */ /* 0x000fe20000100800 */
[C---:B------:R-:W-:Y:S01]  /*3e40*/  SEL R86, R9.reuse, R84, !P2 ;  /* 0x0000005409567207 */ /* 0x040fe20005000000 */
[-C--:B------:R-:W-:Y:S01]  /*3e50*/  IMAD R2, R2, R7.reuse, RZ ;  /* 0x0000000702027224 */ /* 0x080fe200078e02ff */
[----:B------:R-:W-:Y:S01]  /*3e60*/  SEL R84, R9, R80, !P2 ;  /* 0x0000005009547207 */ /* 0x000fe20005000000 */
[----:B------:R-:W-:Y:S01]  /*3e70*/  STL [R1+0x2ac8], R88 ;  /* 0x002ac85801007387 */ /* 0x000fe20000100800 */
[----:B------:R-:W-:-:S02]  /*3e80*/  IMAD R4, R4, R7, RZ ;  /* 0x0000000704047224 */ /* 0x000fc400078e02ff */
[----:B------:R-:W-:Y:S01]  /*3e90*/  IMAD R6, R6, R7, RZ ;  /* 0x0000000706067224 */ /* 0x000fe200078e02ff */
[----:B------:R-:W-:Y:S01]  /*3ea0*/  STL [R1+0x2acc], R87 ;  /* 0x002acc5701007387 */ /* 0x000fe20000100800 */
[C---:B------:R-:W-:Y:S01]  /*3eb0*/  SEL R91, R9.reuse, R91, !P2 ;  /* 0x0000005b095b7207 */ /* 0x040fe20005000000 */
[----:B------:R-:W0:Y:S02]  /*3ec0*/  LDC R92, c[0x0][0x3a8] ;  /* 0x0000ea00ff5c7b82 */ /* 0x000e240000000800 */
[----:B------:R-:W-:Y:S04]  /*3ed0*/  STL.64 [R1+0x4ac8], R80 ;  /* 0x004ac85001007387 */ /* 0x000fe80000100a00 */
[----:B------:R-:W-:Y:S04]  /*3ee0*/  STL [R1+0x2ad0], R86 ;  /* 0x002ad05601007387 */ /* 0x000fe80000100800 */
[----:B------:R-:W-:Y:S04]  /*3ef0*/  STL.64 [R1+0x4ae8], R80 ;  /* 0x004ae85001007387 */ /* 0x000fe80000100a00 */
[----:B------:R2:W-:Y:S04]  /*3f00*/  STL [R1+0x2ad4], R84 ;  /* 0x002ad45401007387 */ /* 0x0005e80000100800 */
[----:B------:R-:W-:Y:S04]  /*3f10*/  STL.64 [R1+0x4b08], R80 ;  /* 0x004b085001007387 */ /* 0x000fe80000100a00 */
        /* <DEDUP_REMOVED lines=33> */
[----:B------:R-:W-:Y:S01]  /*4130*/  STL.64 [R1+0x4f48], R80 ;  /* 0x004f485001007387 */ /* 0x000fe20000100a00 */
[----:B--2---:R-:W-:-:S03]  /*4140*/  SEL R84, R9, R78, !P2 ;  /* 0x0000004e09547207 */ /* 0x004fc60005000000 */
        /* <DEDUP_REMOVED lines=8> */
[----:B------:R-:W-:Y:S04]  /*41d0*/  STL [R1+0x2ad8], R84 ;  /* 0x002ad85401007387 */ /* 0x000fe80000100800 */
        /* <DEDUP_REMOVED lines=44> */
[----:B------:R2:W-:Y:S04]  /*44a0*/  STL.64 [R1+0x5018], R78 ;  /* 0x0050184e01007387 */ /* 0x0005e80000100a00 */
[----:B------:R-:W-:Y:S04]  /*44b0*/  STL.64 [R1+0x4a58], R76 ;  /* 0x004a584c01007387 */ /* 0x000fe80000100a00 */
[----:B------:R-:W-:Y:S01]  /*44c0*/  STL.64 [R1+0x4a80], R76 ;  /* 0x004a804c01007387 */ /* 0x000fe20000100a00 */
[----:B--2---:R-:W-:-:S05]  /*44d0*/  SEL R78, R9, R76, !P2 ;  /* 0x0000004c094e7207 */ /* 0x004fca0005000000 */
[----:B------:R-:W-:Y:S04]  /*44e0*/  STL [R1+0x2adc], R78 ;  /* 0x002adc4e01007387 */ /* 0x000fe80000100800 */
[----:B------:R-:W-:Y:S04]  /*44f0*/  STL.64 [R1+0x4aa0], R76 ;  /* 0x004aa04c01007387 */ /* 0x000fe80000100a00 */
[----:B------:R2:W-:Y:S04]  /*4500*/  STL.64 [R1+0x4ac0], R76 ;  /* 0x004ac04c01007387 */ /* 0x0005e80000100a00 */
[----:B------:R-:W-:Y:S04]  /*4510*/  STL.64 [R1+0x49e0], R74 ;  /* 0x0049e04a01007387 */ /* 0x000fe80000100a00 */
[----:B------:R-:W-:Y:S01]  /*4520*/  STL.64 [R1+0x4a00], R74 ;  /* 0x004a004a01007387 */ /* 0x000fe20000100a00 */
[----:B--2---:R-:W-:-:S05]  /*4530*/  SEL R76, R9, R74, !P2 ;  /* 0x0000004a094c7207 */ /* 0x004fca0005000000 */
[----:B------:R2:W-:Y:S04]  /*4540*/  STL [R1+0x2ae0], R76 ;  /* 0x002ae04c01007387 */ /* 0x0005e80000100800 */
[----:B------:R-:W-:Y:S04]  /*4550*/  STL.64 [R1+0x4a20], R74 ;  /* 0x004a204a01007387 */ /* 0x000fe80000100a00 */
[----:B------:R-:W-:Y:S01]  /*4560*/  STL.64 [R1+0x4a40], R74 ;  /* 0x004a404a01007387 */ /* 0x000fe20000100a00 */
[----:B--2---:R-:W-:-:S03]  /*4570*/  SEL R76, R9, R72, !P2 ;  /* 0x00000048094c7207 */ /* 0x004fc60005000000 */
[----:B------:R-:W-:Y:S04]  /*4580*/  STL.64 [R1+0x4a60], R74 ;  /* 0x004a604a01007387 */ /* 0x000fe80000100a00 */
[----:B------:R-:W-:Y:S04]  /*4590*/  STL.64 [R1+0x4ad0], R74 ;  /* 0x004ad04a01007387 */ /* 0x000fe80000100a00 */
[----:B------:R-:W-:Y:S04]  /*45a0*/  STL.64 [R1+0x49e8], R72 ;  /* 0x0049e84801007387 */ /* 0x000fe80000100a00 */
        /* <DEDUP_REMOVED lines=247> */
[----:B------:R2:W-:Y:S01]  /*5520*/  STL [R1+0x2b30], R76 ;  /* 0x002b304c01007387 */ /* 0x0005e20000100800 */
[----:B------:R-:W-:-:S03]  /*5530*/  SEL R77, R9, R30, !P2 ;  /* 0x0000001e094d7207 */ /* 0x000fc60005000000 */
[----:B------:R-:W-:Y:S04]  /*5540*/  STL.64 [R1+0x46a0], R34 ;  /* 0x0046a02201007387 */ /* 0x000fe80000100a00 */
[----:B------:R-:W-:Y:S01]  /*5550*/  STL.64 [R1+0x46c0], R34 ;  /* 0x0046c02201007387 */ /* 0x000fe20000100a00 */
[----:B--2---:R-:W-:-:S03]  /*5560*/  SEL R76, R9, R32, !P2 ;  /* 0x00000020094c7207 */ /* 0x004fc60005000000 */
[----:B------:R-:W-:Y:S04]  /*5570*/  STL.64 [R1+0x4690], R32 ;  /* 0x0046902001007387 */ /* 0x000fe80000100a00 */
[----:B------:R-:W-:Y:S04]  /*5580*/  STL.64 [R1+0x46b0], R32 ;  /* 0x0046b02001007387 */ /* 0x000fe80000100a00 */
[----:B------:R2:W-:Y:S01]  /*5590*/  STL [R1+0x2b34], R76 ;  /* 0x002b344c01007387 */ /* 0x0005e20000100800 */
[----:B------:R-:W-:-:S03]  /*55a0*/  SEL R78, R9, R26, !P2 ;  /* 0x0000001a094e7207 */ /* 0x000fc60005000000 */
[----:B------:R-:W-:Y:S01]  /*55b0*/  STL.64 [R1+0x46d0], R32 ;  /* 0x0046d02001007387 */ /* 0x000fe20000100a00 */
[----:B--2---:R-:W-:-:S03]  /*55c0*/  SEL R76, R9, R28, !P2 ;  /* 0x0000001c094c7207 */ /* 0x004fc60005000000 */
[----:B------:R2:W-:Y:S04]  /*55d0*/  STL [R1+0x2b38], R77 ;  /* 0x002b384d01007387 */ /* 0x0005e80000100800 */
[----:B------:R4:W-:Y:S01]  /*55e0*/  STL [R1+0x2b3c], R76 ;  /* 0x002b3c4c01007387 */ /* 0x0009e20000100800 */
[----:B--2---:R-:W-:-:S03]  /*55f0*/  SEL R77, R9, R24, !P2 ;  /* 0x00000018094d7207 */ /* 0x004fc60005000000 */
[----:B------:R2:W-:Y:S01]  /*5600*/  STL [R1+0x2b40], R78 ;  /* 0x002b404e01007387 */ /* 0x0005e20000100800 */
[----:B----4-:R-:W-:-:S03]  /*5610*/  SEL R76, R9, R22, !P2 ;  /* 0x00000016094c7207 */ /* 0x010fc60005000000 */
[----:B------:R4:W-:Y:S04]  /*5620*/  STL [R1+0x2b44], R77 ;  /* 0x002b444d01007387 */ /* 0x0009e80000100800 */
[----:B------:R0:W-:Y:S01]  /*5630*/  STL [R1+0x2b48], R76 ;  /* 0x002b484c01007387 */ /* 0x0001e20000100800 */
[C---:B--2---:R-:W-:Y:S02]  /*5640*/  SEL R78, R9.reuse, R20, !P2 ;  /* 0x00000014094e7207 */ /* 0x044fe40005000000 */
[----:B----4-:R-:W-:-:S03]  /*5650*/  SEL R77, R9, R18, !P2 ;  /* 0x00000012094d7207 */ /* 0x010fc60005000000 */
[----:B------:R2:W-:Y:S01]  /*5660*/  STL [R1+0x2b4c], R78 ;  /* 0x002b4c4e01007387 */ /* 0x0005e20000100800 */
[----:B0-----:R-:W-:-:S03]  /*5670*/  SEL R76, R9, R16, !P2 ;  /* 0x00000010094c7207 */ /* 0x001fc60005000000 */
[----:B------:R0:W-:Y:S01]  /*5680*/  STL [R1+0x2b50], R77 ;  /* 0x002b504d01007387 */ /* 0x0001e20000100800 */
[----:B------:R-:W-:Y:S02]  /*5690*/  ISETP.NE.U32.AND P1, PT, R85, RZ, PT ;  /* 0x000000ff5500720c */ /* 0x000fe40003f25070 */
[C---:B------:R-:W-:Y:S01]  /*56a0*/  SEL R93, R9.reuse, R8, !P2 ;  /* 0x00000008095d7207 */ /* 0x040fe20005000000 */
[----:B------:R4:W-:Y:S01]  /*56b0*/  STL [R1+0x2b54], R76 ;  /* 0x002b544c01007387 */ /* 0x0009e20000100800 */
[C---:B--2---:R-:W-:Y:S01]  /*56c0*/  SEL R78, R9.reuse, R14, !P2 ;  /* 0x0000000e094e7207 */ /* 0x044fe20005000000 */
[----:B------:R-:W-:Y:S01]  /*56d0*/  STTM.x64 tmem[UR9+0x40], RZ ;  /* 0x000040ff000079ed */ /* 0x000fe20008340009 */
[C---:B0-----:R-:W-:Y:S01]  /*56e0*/  SEL R77, R9.reuse, R12, !P2 ;  /* 0x0000000c094d7207 */ /* 0x041fe20005000000 */
[----:B------:R-:W-:Y:S02]  /*56f0*/  STTM.x64 tmem[UR9+0x80], RZ ;  /* 0x000080ff000079ed */ /* 0x000fe40008340009 */
[----:B------:R-:W-:Y:S01]  /*5700*/  STL [R1+0x2b58], R78 ;  /* 0x002b584e01007387 */ /* 0x000fe20000100800 */
[----:B----4-:R-:W-:Y:S01]  /*5710*/  SEL R76, R9, R10, !P2 ;  /* 0x0000000a094c7207 */ /* 0x010fe20005000000 */
[----:B------:R-:W-:Y:S02]  /*5720*/  STTM.x64 tmem[UR9+0xc0], RZ ;  /* 0x0000c0ff000079ed */ /* 0x000fe40008340009 */
[----:B------:R-:W-:Y:S01]  /*5730*/  STL [R1+0x2b5c], R77 ;  /* 0x002b5c4d01007387 */ /* 0x000fe20000100800 */
[----:B------:R-:W0:Y:S03]  /*5740*/  FENCE.VIEW.ASYNC.T ;  /* 0x00000000000073c6 */ /* 0x000e260000000200 */
[----:B------:R-:W-:Y:S04]  /*5750*/  STL [R1+0x42d4], R93 ;  /* 0x0042d45d01007387 */ /* 0x000fe80000100800 */
[----:B------:R2:W-:Y:S01]  /*5760*/  STL [R1+0x2b60], R76 ;  /* 0x002b604c01007387 */ /* 0x0005e20000100800 */
[----:B0-----:R-:W-:Y:S01]  /*5770*/  VOTEU.ALL UP0, P1 ;  /* 0x0000000000ff7886 */ /* 0x001fe20000800000 */
[----:B--2---:R-:W-:-:S04]  /*5780*/  IMAD.U32 R76, RZ, RZ, UR76 ;  /* 0x0000004cff4c7e24 */ /* 0x004fc8000f8e00ff */
[----:B------:R-:W-:Y:S01]  /*5790*/  VIADD R90, R76, 0x90000 ;  /* 0x000900004c5a7836 */ /* 0x000fe20000000000 */
[----:B------:R-:W-:-:S04]  /*57a0*/  @!UP0 UIADD3 UR10, UPT, UPT, -UR8, 0x100000, URZ ;  /* 0x00100000080a8890 */ /* 0x000fc8000fffe1ff */
[----:B------:R-:W-:Y:S02]  /*57b0*/  @!UP0 USHF.L.U32 UR11, UR10, 0xb, URZ ;  /* 0x0000000b0a0b8899 */ /* 0x000fe400080006ff */
[----:B------:R-:W-:Y:S01]  /*57c0*/  @!UP0 USHF.L.U32 UR10, UR10, 0x1, URZ ;  /* 0x000000010a0a8899 */ /* 0x000fe200080006ff */
[----:B------:R-:W-:Y:S01]  /*57d0*/  R2UR UR4, R90 ;  /* 0x000000005a0472ca */ /* 0x000fe200000e0000 */
[----:B------:R-:W-:Y:S01]  /*57e0*/  VOTEU.ALL UP1, P1 ;  /* 0x0000000000ff7886 */ /* 0x000fe20000820000 */
[----:B------:R-:W-:Y:S01]  /*57f0*/  BAR.SYNC.DEFER_BLOCKING 0x0 ;  /* 0x0000000000007b1d */ /* 0x000fe20000010000 */
[----:B------:R-:W-:Y:S01]  /*5800*/  VIADD R7, R5, 0xffffffff ;  /* 0xffffffff05077836 */ /* 0x000fe20000000000 */
[----:B-1----:R-:W-:-:S04]  /*5810*/  LEA R88, P0, R0, R82, 0x1 ;  /* 0x0000005200587211 */ /* 0x002fc800078008ff */
[----:B------:R-:W-:Y:S02]  /*5820*/  ISETP.GE.U32.AND P6, PT, R7, 0x7fffff00, PT ;  /* 0x7fffff000700780c */ /* 0x000fe40003fc6070 */
[-C--:B------:R-:W-:Y:S01]  /*5830*/  LEA R86, P2, R2, R82.reuse, 0x1 ;  /* 0x0000005202567211 */ /* 0x080fe200078408ff */
[----:B------:R-:W0:Y:S02]  /*5840*/  FENCE.VIEW.ASYNC.S ;  /* 0x00000000000073c6 */ /* 0x000e240000000000 */
[----:B0-----:R-:W0:Y:S01]  /*5850*/  @!UP1 SYNCS.EXCH.64 URZ, [UR4], UR10 ;  /* 0x0000000a04ff95b2 */ /* 0x001e220008000100 */
[-C--:B------:R-:W-:Y:S02]  /*5860*/  LEA R84, P3, R4, R82.reuse, 0x1 ;  /* 0x0000005204547211 */ /* 0x080fe400078608ff */
[----:B------:R-:W-:Y:S02]  /*5870*/  LEA R82, P5, R6, R82, 0x1 ;  /* 0x0000005206527211 */ /* 0x000fe400078a08ff */
[----:B------:R-:W-:-:S02]  /*5880*/  LEA.HI.X.SX32 R89, R0, R83, 0x1, P0 ;  /* 0x0000005300597211 */ /* 0x000fc400000f0eff */
[-C--:B------:R-:W-:Y:S02]  /*5890*/  LEA.HI.X.SX32 R87, R2, R83.reuse, 0x1, P2 ;  /* 0x0000005302577211 */ /* 0x080fe400010f0eff */
[-C--:B------:R-:W-:Y:S02]  /*58a0*/  LEA.HI.X.SX32 R85, R4, R83.reuse, 0x1, P3 ;  /* 0x0000005304557211 */ /* 0x080fe400018f0eff */
[----:B------:R-:W-:Y:S02]  /*58b0*/  PRMT R70, RZ, 0x7610, R70 ;  /* 0x00007610ff467816 */ /* 0x000fe40000000046 */
[----:B------:R-:W-:Y:S01]  /*58c0*/  LEA.HI.X.SX32 R83, R6, R83, 0x1, P5 ;  /* 0x0000005306537211 */ /* 0x000fe200028f0eff */
[----:B0-----:R-:W-:Y:S01]  /*58d0*/  BAR.SYNC.DEFER_BLOCKING 0x0 ;  /* 0x0000000000007b1d */ /* 0x001fe20000010000 */
[----:B------:R-:W-:Y:S02]  /*58e0*/  PRMT R71, RZ, 0x7610, R71 ;  /* 0x00007610ff477816 */ /* 0x000fe40000000047 */
[----:B------:R-:W-:-:S02]  /*58f0*/  PRMT R74, RZ, 0x7610, R74 ;  /* 0x00007610ff4a7816 */ /* 0x000fc4000000004a */
[----:B------:R-:W-:Y:S01]  /*5900*/  PRMT R75, RZ, 0x7610, R75 ;  /* 0x00007610ff4b7816 */ /* 0x000fe2000000004b */
[----:B---3--:R-:W2:Y:S04]  /*5910*/  @!P6 LDG.E.U16 R70, desc[UR6][R82.64] ;  /* 0x000000065246e981 */ /* 0x008ea8000c1e1500 */
[----:B------:R-:W3:Y:S04]  /*5920*/  @!P6 LDG.E.U16 R71, desc[UR6][R84.64] ;  /* 0x000000065447e981 */ /* 0x000ee8000c1e1500 */
[----:B------:R-:W4:Y:S04]  /*5930*/  @!P6 LDG.E.U16 R74, desc[UR6][R86.64] ;  /* 0x00000006564ae981 */ /* 0x000f28000c1e1500 */
[----:B------:R-:W4:Y:S01]  /*5940*/  @!P6 LDG.E.U16 R75, desc[UR6][R88.64] ;  /* 0x00000006584be981 */ /* 0x000f22000c1e1500 */
[----:B------:R-:W-:-:S03]  /*5950*/  VIADD R0, R5, 0xfffffffc ;  /* 0xfffffffc05007836 */ /* 0x000fc60000000000 */
[----:B------:R-:W-:Y:S02]  /*5960*/  STL [R1+0x4510], R93 ;  /* 0x0045105d01007387 */ /* 0x000fe40000100800 */
[----:B------:R-:W-:Y:S01]  /*5970*/  ISETP.GE.U32.AND P2, PT, R0, 0x7ffffefd, PT ;  /* 0x7ffffefd0000780c */ /* 0x000fe20003f46070 */
[----:B------:R-:W-:Y:S01]  /*5980*/  VIADD R0, R5, 0xfffffffa ;  /* 0xfffffffa05007836 */ /* 0x000fe20000000000 */
[----:B------:R-:W-:Y:S04]  /*5990*/  STL [R1+0x2b68], R76 ;  /* 0x002b684c01007387 */ /* 0x000fe80000100800 */
[----:B------:R-:W-:Y:S01]  /*59a0*/  STL [R1+0x42d8], R91 ;  /* 0x0042d85b01007387 */ /* 0x000fe20000100800 */
[----:B------:R-:W-:-:S03]  /*59b0*/  ISETP.GE.U32.AND P5, PT, R0, 0x7ffffefb, PT ;  /* 0x7ffffefb0000780c */ /* 0x000fc60003fa6070 */
[----:B------:R-:W-:Y:S01]  /*59c0*/  STL [R1+0x3f64], R90 ;  /* 0x003f645a01007387 */ /* 0x000fe20000100800 */
[----:B------:R-:W-:-:S03]  /*59d0*/  IMAD.U32 R0, RZ, RZ, UR9 ;  /* 0x00000009ff007e24 */ /* 0x000fc6000f8e00ff */
[----:B------:R-:W-:Y:S04]  /*59e0*/  STL [R1+0x40d8], R90 ;  /* 0x0040d85a01007387 */ /* 0x000fe80000100800 */
[----:B------:R-:W-:Y:S04]  /*59f0*/  STL [R1+0x4298], R90 ;  /* 0x0042985a01007387 */ /* 0x000fe80000100800 */
[----:B------:R-:W-:Y:S04]  /*5a00*/  STL.64 [R1+0x4420], R90 ;  /* 0x0044205a01007387 */ /* 0x000fe80000100a00 */
[----:B------:R-:W-:Y:S01]  /*5a10*/  STL.64 [R1+0x4480], R90 ;  /* 0x0044805a01007387 */ /* 0x000fe20000100a00 */
[----:B------:R-:W-:-:S03]  /*5a20*/  VIADD R8, R5, 0xfffffffd ;  /* 0xfffffffd05087836 */ /* 0x000fc60000000000 */
[----:B------:R-:W-:Y:S04]  /*5a30*/  STL.64 [R1+0x44a0], R90 ;  /* 0x0044a05a01007387 */ /* 0x000fe80000100a00 */
[----:B------:R-:W-:Y:S04]  /*5a40*/  STL.64 [R1+0x44c0], R90 ;  /* 0x0044c05a01007387 */ /* 0x000fe80000100a00 */
[----:B------:R-:W-:Y:S04]  /*5a50*/  STL.64 [R1+0x44e0], R90 ;  /* 0x0044e05a01007387 */ /* 0x000fe80000100a00 */
[----:B------:R-:W-:Y:S04]  /*5a60*/  STL.64 [R1+0x4500], R90 ;  /* 0x0045005a01007387 */ /* 0x000fe80000100a00 */
[----:B------:R0:W-:Y:S01]  /*5a70*/  STL [R1+0x3f5c], R0 ;  /* 0x003f5c0001007387 */ /* 0x0001e20000100800 */
[----:B------:R-:W-:Y:S01]  /*5a80*/  ISETP.GE.U32.AND P0, PT, R8, 0x7ffffefe, PT ;  /* 0x7ffffefe0800780c */ /* 0x000fe20003f06070 */
[----:B0-----:R-:W-:-:S05]  /*5a90*/  VIADD R0, R5, 0xfffffff9 ;  /* 0xfffffff905007836 */ /* 0x001fca0000000000 */
[----:B------:R-:W-:Y:S01]  /*5aa0*/  ISETP.GE.U32.AND P6, PT, R0, 0x7ffffefa, PT ;  /* 0x7ffffefa0000780c */ /* 0x000fe20003fc6070 */
[----:B------:R-:W-:Y:S01]  /*5ab0*/  IMAD.SHL.U32 R0, R92, 0x2, RZ ;  /* 0x000000025c007824 */ /* 0x000fe200078e00ff */
[----:B------:R-:W-:Y:S02]  /*5ac0*/  PRMT R81, RZ, 0x7610, R81 ;  /* 0x00007610ff517816 */ /* 0x000fe40000000051 */
[----:B------:R-:W-:Y:S01]  /*5ad0*/  PRMT R72, RZ, 0x7610, R72 ;  /* 0x00007610ff487816 */ /* 0x000fe20000000048 */
[C---:B------:R-:W-:Y:S01]  /*5ae0*/  IMAD.WIDE R78, R0.reuse, 0x2, R86 ;  /* 0x00000002004e7825 */ /* 0x040fe200078e0256 */
[----:B------:R-:W-:Y:S02]  /*5af0*/  PRMT R73, RZ, 0x7610, R73 ;  /* 0x00007610ff497816 */ /* 0x000fe40000000049 */
[----:B------:R-:W-:Y:S01]  /*5b00*/  PRMT R80, RZ, 0x7610, R80 ;  /* 0x00007610ff507816 */ /* 0x000fe20000000050 */
[----:B------:R-:W-:-:S05]  /*5b10*/  IMAD.WIDE R76, R0, 0x2, R84 ;  /* 0x00000002004c7825 */ /* 0x000fca00078e0254 */
[----:B------:R0:W4:Y:S04]  /*5b20*/  @!P0 LDG.E.U16 R73, desc[UR6][R76.64] ;  /* 0x000000064c498981 */ /* 0x000128000c1e1500 */
[----:B------:R-:W4:Y:S04]  /*5b30*/  @!P0 LDG.E.U16 R80, desc[UR6][R78.64] ;  /* 0x000000064e508981 */ /* 0x000f28000c1e1500 */
[----:B--2---:R-:W-:Y:S04]  /*5b40*/  STL [R1+0x1c0], R70 ;  /* 0x0001c04601007387 */ /* 0x004fe80000100800 */
[----:B---3--:R1:W-:Y:S04]  /*5b50*/  STL [R1+0x1d0], R71 ;  /* 0x0001d04701007387 */ /* 0x0083e80000100800 */
[----:B----4-:R-:W-:Y:S04]  /*5b60*/  STL [R1+0x1d4], R74 ;  /* 0x0001d44a01007387 */ /* 0x010fe80000100800 */
[----:B------:R2:W-:Y:S01]  /*5b70*/  STL [R1+0x1d8], R75 ;  /* 0x0001d84b01007387 */ /* 0x0005e20000100800 */
[----:B-1----:R-:W-:-:S04]  /*5b80*/  IMAD.WIDE R70, R0, 0x2, R88 ;  /* 0x0000000200467825 */ /* 0x002fc800078e0258 */
[----:B--2---:R-:W-:Y:S01]  /*5b90*/  IMAD.WIDE R74, R0, 0x2, R82 ;  /* 0x00000002004a7825 */ /* 0x004fe200078e0252 */
[----:B------:R1:W-:Y:S04]  /*5ba0*/  STL.64 [R1+0x2288], R70 ;  /* 0x0022884601007387 */ /* 0x0003e80000100a00 */
[----:B------:R2:W-:Y:S04]  /*5bb0*/  STL.64 [R1+0x2280], R78 ;  /* 0x0022804e01007387 */ /* 0x0005e80000100a00 */
[----:B------:R-:W3:Y:S04]  /*5bc0*/  @!P0 LDG.E.U16 R81, desc[UR6][R70.64] ;  /* 0x0000000646518981 */ /* 0x000ee8000c1e1500 */
[----:B------:R4:W3:Y:S04]  /*5bd0*/  @!P0 LDG.E.U16 R72, desc[UR6][R74.64] ;  /* 0x000000064a488981 */ /* 0x0008e8000c1e1500 */
[----:B-1----:R-:W3:Y:S04]  /*5be0*/  LDL.LU.64 R70, [R1+0x5020] ;  /* 0x0050200001467983 */ /* 0x002ee80000300a00 */
[----:B------:R0:W-:Y:S04]  /*5bf0*/  STL.64 [R1+0x2278], R76 ;  /* 0x0022784c01007387 */ /* 0x0001e80000100a00 */
[----:B--2---:R-:W2:Y:S01]  /*5c00*/  LDL.LU.64 R78, [R1+0x5018] ;  /* 0x00501800014e7983 */ /* 0x004ea20000300a00 */
[----:B------:R-:W-:-:S03]  /*5c10*/  VIADD R0, R5, 0xfffffff8 ;  /* 0xfffffff805007836 */ /* 0x000fc60000000000 */
[----:B------:R4:W-:Y:S02]  /*5c20*/  STL.64 [R1+0x2270], R74 ;  /* 0x0022704a01007387 */ /* 0x0009e40000100a00 */
[----:B------:R-:W-:Y:S01]  /*5c30*/  ISETP.GE.U32.AND P0, PT, R0, 0x7ffffef9, PT ;  /* 0x7ffffef90000780c */ /* 0x000fe20003f06070 */
[----:B------:R-:W-:-:S04]  /*5c40*/  IMAD R0, R92, 0x3, RZ ;  /* 0x000000035c007824 */ /* 0x000fc800078e02ff */
[----:B0-----:R-:W-:-:S04]  /*5c50*/  IMAD.WIDE R76, R0, 0x2, R84 ;  /* 0x00000002004c7825 */ /* 0x001fc800078e0254 */
[----:B----4-:R-:W-:Y:S01]  /*5c60*/  IMAD.WIDE R74, R0, 0x2, R82 ;  /* 0x00000002004a7825 */ /* 0x010fe200078e0252 */
[----:B---3--:R-:W-:Y:S04]  /*5c70*/  STL [R1+0x2fc], R72 ;  /* 0x0002fc4801007387 */ /* 0x008fe80000100800 */
[----:B------:R0:W-:Y:S01]  /*5c80*/  STL [R1+0x300], R73 ;  /* 0x0003004901007387 */ /* 0x0001e20000100800 */
[----:B------:R-:W-:-:S03]  /*5c90*/  PRMT R70, RZ, 0x7610, R70 ;  /* 0x00007610ff467816 */ /* 0x000fc60000000046 */
[----:B------:R-:W-:Y:S01]  /*5ca0*/  STL [R1+0x304], R80 ;  /* 0x0003045001007387 */ /* 0x000fe20000100800 */
[----:B------:R-:W-:-:S03]  /*5cb0*/  PRMT R71, RZ, 0x7610, R71 ;  /* 0x00007610ff477816 */ /* 0x000fc60000000047 */
[----:B------:R1:W-:Y:S01]  /*5cc0*/  STL [R1+0x308], R81 ;  /* 0x0003085101007387 */ /* 0x0003e20000100800 */
[----:B--2---:R-:W-:Y:S01]  /*5cd0*/  PRMT R79, RZ, 0x7610, R79 ;  /* 0x00007610ff4f7816 */ /* 0x004fe2000000004f */
[C---:B0-----:R-:W-:Y:S01]  /*5ce0*/  IMAD.WIDE R72, R0.reuse, 0x2, R88 ;  /* 0x0000000200487825 */ /* 0x041fe200078e0258 */
[----:B------:R-:W-:Y:S01]  /*5cf0*/  PRMT R78, RZ, 0x7610, R78 ;  /* 0x00007610ff4e7816 */ /* 0x000fe2000000004e */
[----:B------:R-:W2:Y:S04]  /*5d00*/  @!P2 LDG.E.U16 R70, desc[UR6][R74.64] ;  /* 0x000000064a46a981 */ /* 0x000ea8000c1e1500 */
[----:B------:R0:W3:Y:S01]  /*5d10*/  @!P2 LDG.E.U16 R71, desc[UR6][R76.64] ;  /* 0x000000064c47a981 */ /* 0x0000e2000c1e1500 */
[----:B-1----:R-:W-:-:S03]  /*5d20*/  IMAD.WIDE R80, R0, 0x2, R86 ;  /* 0x0000000200507825 */ /* 0x002fc600078e0256 */
[----:B------:R1:W-:Y:S04]  /*5d30*/  STL.64 [R1+0x2268], R72 ;  /* 0x0022684801007387 */ /* 0x0003e80000100a00 */
[----:B------:R4:W-:Y:S04]  /*5d40*/  STL.64 [R1+0x2260], R80 ;  /* 0x0022605001007387 */ /* 0x0009e80000100a00 */
[----:B------:R-:W3:Y:S04]  /*5d50*/  @!P2 LDG.E.U16 R79, desc[UR6][R72.64] ;  /* 0x00000006484fa981 */ /* 0x000ee8000c1e1500 */
[----:B------:R-:W3:Y:S04]  /*5d60*/  @!P2 LDG.E.U16 R78, desc[UR6][R80.64] ;  /* 0x00000006504ea981 */ /* 0x000ee8000c1e1500 */
[----:B-1----:R-:W3:Y:S04]  /*5d70*/  LDL.LU.64 R72, [R1+0x5010] ;  /* 0x0050100001487983 */ /* 0x002ee80000300a00 */
[----:B------:R0:W-:Y:S04]  /*5d80*/  STL.64 [R1+0x2258], R76 ;  /* 0x0022584c01007387 */ /* 0x0001e80000100a00 */
[----:B----4-:R-:W4:Y:S01]  /*5d90*/  LDL.LU.64 R80, [R1+0x5008] ;  /* 0x0050080001507983 */ /* 0x010f220000300a00 */
[C---:B------:R-:W-:Y:S01]  /*5da0*/  IADD3 R2, PT, PT, R5.reuse, -0x5, RZ ;  /* 0xfffffffb05027810 */ /* 0x040fe20007ffe0ff */
[----:B------:R-:W-:-:S03]  /*5db0*/  VIADD R0, R5, 0xfffffff7 ;  /* 0xfffffff705007836 */ /* 0x000fc60000000000 */
[----:B------:R-:W-:Y:S01]  /*5dc0*/  ISETP.GE.U32.AND P3, PT, R2, 0x7ffffefc, PT ;  /* 0x7ffffefc0200780c */ /* 0x000fe20003f66070 */
[----:B------:R1:W-:Y:S01]  /*5dd0*/  STL.64 [R1+0x2250], R74 ;  /* 0x0022504a01007387 */ /* 0x0003e20000100a00 */
[----:B------:R-:W-:Y:S01]  /*5de0*/  ISETP.GE.U32.AND P2, PT, R0, 0x7ffffef8, PT ;  /* 0x7ffffef80000780c */ /* 0x000fe20003f46070 */
[----:B------:R-:W-:-:S04]  /*5df0*/  IMAD.SHL.U32 R0, R92, 0x4, RZ ;  /* 0x000000045c007824 */ /* 0x000fc800078e00ff */
[----:B0-----:R-:W-:-:S04]  /*5e00*/  IMAD.WIDE R76, R0, 0x2, R84 ;  /* 0x00000002004c7825 */ /* 0x001fc800078e0254 */
[C---:B-1----:R-:W-:Y:S01]  /*5e10*/  IMAD.WIDE R74, R0.reuse, 0x2, R82 ;  /* 0x00000002004a7825 */ /* 0x042fe200078e0252 */
[----:B--2---:R-:W-:Y:S04]  /*5e20*/  STL [R1+0x29dc], R70 ;  /* 0x0029dc4601007387 */ /* 0x004fe80000100800 */
[----:B---3--:R0:W-:Y:S02]  /*5e30*/  STL [R1+0x29e0], R71 ;  /* 0x0029e04701007387 */ /* 0x0081e40000100800 */
[----:B0-----:R-:W-:Y:S02]  /*5e40*/  IMAD.WIDE R70, R0, 0x2, R88 ;  /* 0x0000000200467825 */ /* 0x001fe400078e0258 */
[----:B------:R-:W-:Y:S04]  /*5e50*/  STL [R1+0x29e4], R78 ;  /* 0x0029e44e01007387 */ /* 0x000fe80000100800 */
[----:B------:R0:W-:Y:S01]  /*5e60*/  STL [R1+0x29e8], R79 ;  /* 0x0029e84f01007387 */ /* 0x0001e20000100800 */
[----:B------:R-:W-:-:S02]  /*5e70*/  PRMT R72, RZ, 0x7610, R72 ;  /* 0x00007610ff487816 */ /* 0x000fc40000000048 */
[----:B------:R-:W-:Y:S01]  /*5e80*/  PRMT R73, RZ, 0x7610, R73 ;  /* 0x00007610ff497816 */ /* 0x000fe20000000049 */
[----:B------:R1:W-:Y:S04]  /*5e90*/  STL.64 [R1+0x2248], R70 ;  /* 0x0022484601007387 */ /* 0x0003e80000100a00 */
[----:B------:R-:W2:Y:S01]  /*5ea0*/  @!P3 LDG.E.U16 R72, desc[UR6][R74.64] ;  /* 0x000000064a48b981 */ /* 0x000ea2000c1e1500 */
[----:B----4-:R-:W-:Y:S01]  /*5eb0*/  PRMT R81, RZ, 0x7610, R81 ;  /* 0x00007610ff517816 */ /* 0x010fe20000000051 */
[----:B0-----:R-:W-:Y:S01]  /*5ec0*/  IMAD.WIDE R78, R0, 0x2, R86 ;  /* 0x00000002004e7825 */ /* 0x001fe200078e0256 */
[----:B------:R-:W-:Y:S01]  /*5ed0*/  PRMT R80, RZ, 0x7610, R80 ;  /* 0x00007610ff507816 */ /* 0x000fe20000000050 */
[----:B------:R0:W3:Y:S04]  /*5ee0*/  @!P3 LDG.E.U16 R73, desc[UR6][R76.64] ;  /* 0x000000064c49b981 */ /* 0x0000e8000c1e1500 */
[----:B------:R4:W-:Y:S04]  /*5ef0*/  STL.64 [R1+0x2240], R78 ;  /* 0x0022404e01007387 */ /* 0x0009e80000100a00 */
[----:B------:R-:W3:Y:S04]  /*5f00*/  @!P3 LDG.E.U16 R81, desc[UR6][R70.64] ;  /* 0x000000064651b981 */ /* 0x000ee8000c1e1500 */
[----:B------:R-:W3:Y:S04]  /*5f10*/  @!P3 LDG.E.U16 R80, desc[UR6][R78.64] ;  /* 0x000000064e50b981 */ /* 0x000ee8000c1e1500 */
[----:B-1----:R-:W3:Y:S04]  /*5f20*/  LDL.LU.64 R70, [R1+0x5000] ;  /* 0x0050000001467983 */ /* 0x002ee80000300a00 */
[----:B------:R0:W-:Y:S04]  /*5f30*/  STL.64 [R1+0x2238], R76 ;  /* 0x0022384c01007387 */ /* 0x0001e80000100a00 */
[----:B----4-:R-:W4:Y:S01]  /*5f40*/  LDL.LU.64 R78, [R1+0x4ff8] ;  /* 0x004ff800014e7983 */ /* 0x010f220000300a00 */
[----:B------:R-:W-:-:S03]  /*5f50*/  VIADD R0, R5, 0xfffffff6 ;  /* 0xfffffff605007836 */ /* 0x000fc60000000000 */
[----:B------:R1:W-:Y:S02]  /*5f60*/  STL.64 [R1+0x2230], R74 ;  /* 0x0022304a01007387 */ /* 0x0003e40000100a00 */
[----:B------:R-:W-:Y:S01]  /*5f70*/  ISETP.GE.U32.AND P3, PT, R0, 0x7ffffef7, PT ;  /* 0x7ffffef70000780c */ /* 0x000fe20003f66070 */
[----:B------:R-:W-:-:S04]  /*5f80*/  IMAD R0, R92, 0x5, RZ ;  /* 0x000000055c007824 */ /* 0x000fc800078e02ff */
        /* <DEDUP_REMOVED lines=96> */
[----:B------:R-:W-:-:S03]  /*6590*/  IADD3 R0, PT, PT, R5, -0xe, RZ ;  /* 0xfffffff205007810 */ /* 0x000fc60007ffe0ff */
[----:B------:R1:W-:Y:S01]  /*65a0*/  STL.64 [R1+0x21b0], R74 ;  /* 0x0021b04a01007387 */ /* 0x0003e20000100a00 */
        /* <DEDUP_REMOVED lines=1943> */
[----:B------:R-:W2:Y:S04]  /*df20*/  @!P6 LDG.E.U16 R81, desc[UR6][R70.64] ;  /* 0x000000064651e981 */ /* 0x000ea8000c1e1500 */
[----:B------:R-:W2:Y:S04]  /*df30*/  @!P6 LDG.E.U16 R80, desc[UR6][R78.64] ;  /* 0x000000064e50e981 */ /* 0x000ea8000c1e1500 */
[----:B-1----:R-:W3:Y:S04]  /*df40*/  LDL.LU.64 R70, [R1+0x4ae0] ;  /* 0x004ae00001467983 */ /* 0x002ee80000300a00 */
[----:B------:R0:W-:Y:S04]  /*df50*/  STL.64 [R1+0x17f8], R76 ;  /* 0x0017f84c01007387 */ /* 0x0001e80000100a00 */
[----:B----4-:R-:W4:Y:S01]  /*df60*/  LDL.LU.64 R78, [R1+0x4ad8] ;  /* 0x004ad800014e7983 */ /* 0x010f220000300a00 */
[----:B------:R-:W-:-:S05]  /*df70*/  VIADD R0, R5, 0xffffffa4 ;  /* 0xffffffa405007836 */ /* 0x000fca0000000000 */
[----:B------:R-:W-:Y:S01]  /*df80*/  ISETP.GE.U32.AND P6, PT, R0, 0x7ffffea5, PT ;  /* 0x7ffffea50000780c */ /* 0x000fe20003fc6070 */
[----:B------:R-:W-:Y:S01]  /*df90*/  IMAD R0, R92, 0x57, RZ ;  /* 0x000000575c007824 */ /* 0x000fe200078e02ff */
[----:B------:R1:W-:Y:S01]  /*dfa0*/  STL.64 [R1+0x17f0], R74 ;  /* 0x0017f04a01007387 */ /* 0x0003e20000100a00 */
[----:B------:R-:W-:Y:S02]  /*dfb0*/  PRMT R68, RZ, 0x7610, R68 ;  /* 0x00007610ff447816 */ /* 0x000fe40000000044 */
[----:B------:R-:W-:Y:S01]  /*dfc0*/  PRMT R69, RZ, 0x7610, R69 ;  /* 0x00007610ff457816 */ /* 0x000fe20000000045 */
[----:B0-----:R-:W-:-:S05]  /*dfd0*/  IMAD.WIDE R76, R0, 0x2, R84 ;  /* 0x00000002004c7825 */ /* 0x001fca00078e0254 */
[----:B------:R0:W4:Y:S01]  /*dfe0*/  @!P0 LDG.E.U16 R69, desc[UR6][R76.64] ;  /* 0x000000064c458981 */ /* 0x000122000c1e1500 */
[----:B-1----:R-:W-:-:S03]  /*dff0*/  IMAD.WIDE R74, R0, 0x2, R88 ;  /* 0x00000002004a7825 */ /* 0x002fc600078e0258 */
[----:B--2---:R-:W-:Y:S04]  /*e000*/  STL [R1+0x27b4], R80 ;  /* 0x0027b45001007387 */ /* 0x004fe80000100800 */
[----:B------:R1:W-:Y:S04]  /*e010*/  STL [R1+0x27b8], R81 ;  /* 0x0027b85101007387 */ /* 0x0003e80000100800 */
[----:B------:R-:W-:Y:S04]  /*e020*/  STL [R1+0x27ac], R72 ;  /* 0x0027ac4801007387 */ /* 0x000fe80000100800 */
[----:B---3--:R2:W-:Y:S01]  /*e030*/  STL [R1+0x27b0], R73 ;  /* 0x0027b04901007387 */ /* 0x0085e20000100800 */
[----:B----4-:R-:W-:Y:S01]  /*e040*/  PRMT R79, RZ, 0x7610, R79 ;  /* 0x00007610ff4f7816 */ /* 0x010fe2000000004f */
[C---:B-1----:R-:W-:Y:S01]  /*e050*/  IMAD.WIDE R80, R0.reuse, 0x2, R86 ;  /* 0x0000000200507825 */ /* 0x042fe200078e0256 */
[----:B------:R-:W-:Y:S01]  /*e060*/  PRMT R78, RZ, 0x7610, R78 ;  /* 0x00007610ff4e7816 */ /* 0x000fe2000000004e */
[----:B------:R1:W-:Y:S02]  /*e070*/  STL.64 [R1+0x17e8], R74 ;  /* 0x0017e84a01007387 */ /* 0x0003e40000100a00 */
[----:B--2---:R-:W-:-:S02]  /*e080*/  IMAD.WIDE R72, R0, 0x2, R82 ;  /* 0x0000000200487825 */ /* 0x004fc400078e0252 */
[----:B------:R2:W-:Y:S04]  /*e090*/  STL.64 [R1+0x17e0], R80 ;  /* 0x0017e05001007387 */ /* 0x0005e80000100a00 */
[----:B------:R-:W3:Y:S04]  /*e0a0*/  @!P0 LDG.E.U16 R79, desc[UR6][R74.64] ;  /* 0x000000064a4f8981 */ /* 0x000ee8000c1e1500 */
[----:B------:R-:W4:Y:S04]  /*e0b0*/  @!P0 LDG.E.U16 R78, desc[UR6][R80.64] ;  /* 0x00000006504e8981 */ /* 0x000f28000c1e1500 */
[----:B------:R0:W3:Y:S04]  /*e0c0*/  @!P0 LDG.E.U16 R68, desc[UR6][R72.64] ;  /* 0x0000000648448981 */ /* 0x0000e8000c1e1500 */
[----:B-1----:R-:W3:Y:S04]  /*e0d0*/  LDL.LU.64 R74, [R1+0x4ad0] ;  /* 0x004ad000014a7983 */ /* 0x002ee80000300a00 */
[----:B------:R0:W-:Y:S04]  /*e0e0*/  STL.64 [R1+0x17d8], R76 ;  /* 0x0017d84c01007387 */ /* 0x0001e80000100a00 */
[----:B--2---:R-:W2:Y:S01]  /*e0f0*/  LDL.LU.64 R80, [R1+0x4ac8] ;  /* 0x004ac80001507983 */ /* 0x004ea20000300a00 */
[----:B------:R-:W-:-:S03]  /*e100*/  VIADD R0, R5, 0xffffffa3 ;  /* 0xffffffa305007836 */ /* 0x000fc60000000000 */
[----:B------:R1:W-:Y:S02]  /*e110*/  STL.64 [R1+0x17d0], R72 ;  /* 0x0017d04801007387 */ /* 0x0003e40000100a00 */
[----:B------:R-:W-:Y:S01]  /*e120*/  ISETP.GE.U32.AND P0, PT, R0, 0x7ffffea4, PT ;  /* 0x7ffffea40000780c */ /* 0x000fe20003f06070 */
[----:B------:R-:W-:Y:S01]  /*e130*/  IMAD R0, R92, 0x58, RZ ;  /* 0x000000585c007824 */ /* 0x000fe200078e02ff */
[----:B------:R-:W-:-:S03]  /*e140*/  PRMT R91, RZ, 0x7610, R91 ;  /* 0x00007610ff5b7816 */ /* 0x000fc6000000005b */
[----:B0-----:R-:W-:-:S04]  /*e150*/  IMAD.WIDE R76, R0, 0x2, R88 ;  /* 0x00000002004c7825 */ /* 0x001fc800078e0258 */
[----:B-1----:R-:W-:-:S05]  /*e160*/  IMAD.WIDE R72, R0, 0x2, R84 ;  /* 0x0000000200487825 */ /* 0x002fca00078e0254 */
[----:B------:R-:W2:Y:S04]  /*e170*/  @!P2 LDG.E.U16 R91, desc[UR6][R72.64] ;  /* 0x00000006485ba981 */ /* 0x000ea8000c1e1500 */
[----:B----4-:R-:W-:Y:S04]  /*e180*/  STL [R1+0x28e0], R78 ;  /* 0x0028e04e01007387 */ /* 0x010fe80000100800 */
[----:B---3--:R0:W-:Y:S04]  /*e190*/  STL [R1+0x28e4], R79 ;  /* 0x0028e44f01007387 */ /* 0x0081e80000100800 */
[----:B------:R-:W-:Y:S01]  /*e1a0*/  STL [R1+0x28d8], R68 ;  /* 0x0028d84401007387 */ /* 0x000fe20000100800 */
[----:B------:R-:W-:-:S02]  /*e1b0*/  PRMT R75, RZ, 0x7610, R75 ;  /* 0x00007610ff4b7816 */ /* 0x000fc4000000004b */
[----:B------:R-:W-:Y:S01]  /*e1c0*/  PRMT R74, RZ, 0x7610, R74 ;  /* 0x00007610ff4a7816 */ /* 0x000fe2000000004a */
[----:B------:R1:W-:Y:S01]  /*e1d0*/  STL [R1+0x28dc], R69 ;  /* 0x0028dc4501007387 */ /* 0x0003e20000100800 */
[C---:B0-----:R-:W-:Y:S01]  /*e1e0*/  IMAD.WIDE R78, R0.reuse, 0x2, R86 ;  /* 0x00000002004e7825 */ /* 0x041fe200078e0256 */
[----:B--2---:R-:W-:Y:S02]  /*e1f0*/  PRMT R81, RZ, 0x7610, R81 ;  /* 0x00007610ff517816 */ /* 0x004fe40000000051 */
[----:B------:R0:W-:Y:S04]  /*e200*/  STL.64 [R1+0x17c8], R76 ;  /* 0x0017c84c01007387 */ /* 0x0001e80000100a00 */
[----:B------:R-:W2:Y:S01]  /*e210*/  @!P2 LDG.E.U16 R75, desc[UR6][R76.64] ;  /* 0x000000064c4ba981 */ /* 0x000ea2000c1e1500 */
[----:B-1----:R-:W-:-:S03]  /*e220*/  IMAD.WIDE R68, R0, 0x2, R82 ;  /* 0x0000000200447825 */ /* 0x002fc600078e0252 */
[----:B------:R1:W-:Y:S04]  /*e230*/  STL.64 [R1+0x17c0], R78 ;  /* 0x0017c04e01007387 */ /* 0x0003e80000100a00 */
[----:B------:R-:W3:Y:S04]  /*e240*/  @!P2 LDG.E.U16 R81, desc[UR6][R68.64] ;  /* 0x000000064451a981 */ /* 0x000ee8000c1e1500 */
[----:B0-----:R-:W4:Y:S04]  /*e250*/  LDL.LU.64 R76, [R1+0x4ac0] ;  /* 0x004ac000014c7983 */ /* 0x001f280000300a00 */
[----:B------:R1:W2:Y:S01]  /*e260*/  @!P2 LDG.E.U16 R74, desc[UR6][R78.64] ;  /* 0x000000064e4aa981 */ /* 0x0002a2000c1e1500 */
[----:B------:R-:W-:-:S03]  /*e270*/  VIADD R0, R5, 0xffffffa2 ;  /* 0xffffffa205007836 */ /* 0x000fc60000000000 */
[----:B------:R0:W-:Y:S02]  /*e280*/  STL.64 [R1+0x17b8], R72 ;  /* 0x0017b84801007387 */ /* 0x0001e40000100a00 */
[----:B------:R-:W-:Y:S01]  /*e290*/  ISETP.GE.U32.AND P2, PT, R0, 0x7ffffea3, PT ;  /* 0x7ffffea30000780c */ /* 0x000fe20003f46070 */
[----:B------:R-:W-:Y:S01]  /*e2a0*/  IMAD R0, R92, 0x59, RZ ;  /* 0x000000595c007824 */ /* 0x000fe200078e02ff */
[----:B------:R0:W-:Y:S01]  /*e2b0*/  STL.64 [R1+0x17b0], R68 ;  /* 0x0017b04401007387 */ /* 0x0001e20000100a00 */
[----:B------:R-:W-:-:S03]  /*e2c0*/  PRMT R70, RZ, 0x7610, R70 ;  /* 0x00007610ff467816 */ /* 0x000fc60000000046 */
[----:B------:R-:W-:Y:S01]  /*e2d0*/  STL [R1+0x4574], R91 ;  /* 0x0045745b01007387 */ /* 0x000fe20000100800 */
[----:B------:R-:W-:Y:S01]  /*e2e0*/  PRMT R71, RZ, 0x7610, R71 ;  /* 0x00007610ff477816 */ /* 0x000fe20000000047 */
[----:B-1----:R-:W-:-:S04]  /*e2f0*/  IMAD.WIDE R78, R0, 0x2, R86 ;  /* 0x00000002004e7825 */ /* 0x002fc800078e0256 */
[----:B0-----:R-:W-:-:S04]  /*e300*/  IMAD.WIDE R72, R0, 0x2, R82 ;  /* 0x0000000200487825 */ /* 0x001fc800078e0252 */
[C---:B------:R-:W-:Y:S01]  /*e310*/  IMAD.WIDE R68, R0.reuse, 0x2, R88 ;  /* 0x0000000200447825 */ /* 0x040fe200078e0258 */
[----:B------:R-:W2:Y:S04]  /*e320*/  @!P3 LDG.E.U16 R70, desc[UR6][R72.64] ;  /* 0x000000064846b981 */ /* 0x000ea8000c1e1500 */
[----:B---3--:R-:W-:Y:S01]  /*e330*/  STL [R1+0x4578], R81 ;  /* 0x0045785101007387 */ /* 0x008fe20000100800 */
[----:B----4-:R-:W-:Y:S02]  /*e340*/  PRMT R77, RZ, 0x7610, R77 ;  /* 0x00007610ff4d7816 */ /* 0x010fe4000000004d */
[----:B------:R-:W-:Y:S01]  /*e350*/  PRMT R76, RZ, 0x7610, R76 ;  /* 0x00007610ff4c7816 */ /* 0x000fe2000000004c */
[----:B--2---:R-:W-:Y:S04]  /*e360*/  STL [R1+0x4], R74 ;  /* 0x0000044a01007387 */ /* 0x004fe80000100800 */
[----:B------:R0:W-:Y:S04]  /*e370*/  STL [R1+0x8], R75 ;  /* 0x0000084b01007387 */ /* 0x0001e80000100800 */
[----:B------:R1:W-:Y:S04]  /*e380*/  STL.64 [R1+0x17a8], R68 ;  /* 0x0017a84401007387 */ /* 0x0003e80000100a00 */
[----:B------:R-:W2:Y:S01]  /*e390*/  @!P3 LDG.E.U16 R77, desc[UR6][R68.64] ;  /* 0x00000006444db981 */ /* 0x000ea2000c1e1500 */
[----:B0-----:R-:W-:-:S03]  /*e3a0*/  IMAD.WIDE R74, R0, 0x2, R84 ;  /* 0x00000002004a7825 */ /* 0x001fc600078e0254 */
[----:B------:R0:W-:Y:S04]  /*e3b0*/  STL.64 [R1+0x17a0], R78 ;  /* 0x0017a04e01007387 */ /* 0x0001e80000100a00 */
[----:B------:R3:W4:Y:S04]  /*e3c0*/  @!P3 LDG.E.U16 R71, desc[UR6][R74.64] ;  /* 0x000000064a47b981 */ /* 0x000728000c1e1500 */
[----:B-1----:R-:W2:Y:S04]  /*e3d0*/  LDL.LU.64 R68, [R1+0x4ab8] ;  /* 0x004ab80001447983 */ /* 0x002ea80000300a00 */
[----:B------:R3:W-:Y:S04]  /*e3e0*/  STL.64 [R1+0x1798], R74 ;  /* 0x0017984a01007387 */ /* 0x0007e80000100a00 */
[----:B------:R-:W2:Y:S04]  /*e3f0*/  @!P3 LDG.E.U16 R76, desc[UR6][R78.64] ;  /* 0x000000064e4cb981 */ /* 0x000ea8000c1e1500 */
[----:B0-----:R-:W2:Y:S01]  /*e400*/  LDL.LU.64 R78, [R1+0x4ab0] ;  /* 0x004ab000014e7983 */ /* 0x001ea20000300a00 */
[----:B------:R-:W-:-:S03]  /*e410*/  VIADD R0, R5, 0xffffffa1 ;  /* 0xffffffa105007836 */ /* 0x000fc60000000000 */
[----:B------:R0:W-:Y:S02]  /*e420*/  STL.64 [R1+0x1790], R72 ;  /* 0x0017904801007387 */ /* 0x0001e40000100a00 */
[----:B------:R-:W-:Y:S01]  /*e430*/  ISETP.GE.U32.AND P3, PT, R0, 0x7ffffea2, PT ;  /* 0x7ffffea20000780c */ /* 0x000fe20003f66070 */
[----:B------:R-:W-:Y:S01]  /*e440*/  IMAD R0, R92, 0x5a, RZ ;  /* 0x0000005a5c007824 */ /* 0x000fe200078e02ff */
[----:B------:R-:W-:Y:S03]  /*e450*/  STL [R1+0xf0], R70 ;  /* 0x0000f04601007387 */ /* 0x000fe60000100800 */
[----:B---3--:R-:W-:-:S04]  /*e460*/  IMAD.WIDE R74, R0, 0x2, R84 ;  /* 0x00000002004a7825 */ /* 0x008fc800078e0254 */
[C---:B0-----:R-:W-:Y:S01]  /*e470*/  IMAD.WIDE R72, R0.reuse, 0x2, R82 ;  /* 0x0000000200487825 */ /* 0x041fe200078e0252 */
[----:B----4-:R0:W-:Y:S01]  /*e480*/  STL [R1+0xf4], R71 ;  /* 0x0000f44701007387 */ /* 0x0101e20000100800 */
[----:B--2---:R-:W-:Y:S02]  /*e490*/  PRMT R68, RZ, 0x7610, R68 ;  /* 0x00007610ff447816 */ /* 0x004fe40000000044 */
[----:B------:R-:W-:Y:S01]  /*e4a0*/  PRMT R69, RZ, 0x7610, R69 ;  /* 0x00007610ff457816 */ /* 0x000fe20000000045 */
[----:B0-----:R-:W-:-:S03]  /*e4b0*/  IMAD.WIDE R70, R0, 0x2, R88 ;  /* 0x0000000200467825 */ /* 0x001fc600078e0258 */
[----:B------:R-:W2:Y:S04]  /*e4c0*/  @!P5 LDG.E.U16 R68, desc[UR6][R72.64] ;  /* 0x000000064844d981 */ /* 0x000ea8000c1e1500 */
[----:B------:R-:W-:Y:S04]  /*e4d0*/  STL [R1+0xf8], R76 ;  /* 0x0000f84c01007387 */ /* 0x000fe80000100800 */
[----:B------:R0:W-:Y:S01]  /*e4e0*/  STL [R1+0xfc], R77 ;  /* 0x0000fc4d01007387 */ /* 0x0001e20000100800 */
[----:B------:R-:W-:Y:S02]  /*e4f0*/  PRMT R79, RZ, 0x7610, R79 ;  /* 0x00007610ff4f7816 */ /* 0x000fe4000000004f */
[----:B------:R-:W-:Y:S01]  /*e500*/  PRMT R78, RZ, 0x7610, R78 ;  /* 0x00007610ff4e7816 */ /* 0x000fe2000000004e */
[----:B------:R1:W-:Y:S01]  /*e510*/  STL.64 [R1+0x1788], R70 ;  /* 0x0017884601007387 */ /* 0x0003e20000100a00 */
[----:B0-----:R-:W-:-:S03]  /*e520*/  IMAD.WIDE R76, R0, 0x2, R86 ;  /* 0x00000002004c7825 */ /* 0x001fc600078e0256 */
[----:B------:R-:W3:Y:S04]  /*e530*/  @!P5 LDG.E.U16 R79, desc[UR6][R70.64] ;  /* 0x00000006464fd981 */ /* 0x000ee8000c1e1500 */
[----:B------:R0:W-:Y:S04]  /*e540*/  STL.64 [R1+0x1780], R76 ;  /* 0x0017804c01007387 */ /* 0x0001e80000100a00 */
[----:B------:R4:W3:Y:S04]  /*e550*/  @!P5 LDG.E.U16 R69, desc[UR6][R74.64] ;  /* 0x000000064a45d981 */ /* 0x0008e8000c1e1500 */
[----:B-1----:R-:W3:Y:S04]  /*e560*/  LDL.LU.64 R70, [R1+0x4aa8] ;  /* 0x004aa80001467983 */ /* 0x002ee80000300a00 */
[----:B------:R4:W-:Y:S04]  /*e570*/  STL.64 [R1+0x1778], R74 ;  /* 0x0017784a01007387 */ /* 0x0009e80000100a00 */
[----:B------:R-:W3:Y:S04]  /*e580*/  @!P5 LDG.E.U16 R78, desc[UR6][R76.64] ;  /* 0x000000064c4ed981 */ /* 0x000ee8000c1e1500 */
[----:B0-----:R-:W3:Y:S01]  /*e590*/  LDL.LU.64 R76, [R1+0x4aa0] ;  /* 0x004aa000014c7983 */ /* 0x001ee20000300a00 */
[----:B------:R-:W-:-:S03]  /*e5a0*/  VIADD R0, R5, 0xffffffa0 ;  /* 0xffffffa005007836 */ /* 0x000fc60000000000 */
[----:B------:R0:W-:Y:S02]  /*e5b0*/  STL.64 [R1+0x1770], R72 ;  /* 0x0017704801007387 */ /* 0x0001e40000100a00 */
[----:B------:R-:W-:Y:S01]  /*e5c0*/  ISETP.GE.U32.AND P5, PT, R0, 0x7ffffea1, PT ;  /* 0x7ffffea10000780c */ /* 0x000fe20003fa6070 */
[----:B------:R-:W-:-:S04]  /*e5d0*/  IMAD R0, R92, 0x5b, RZ ;  /* 0x0000005b5c007824 */ /* 0x000fc800078e02ff */
[----:B----4-:R-:W-:-:S04]  /*e5e0*/  IMAD.WIDE R74, R0, 0x2, R84 ;  /* 0x00000002004a7825 */ /* 0x010fc800078e0254 */
[C---:B0-----:R-:W-:Y:S01]  /*e5f0*/  IMAD.WIDE R72, R0.reuse, 0x2, R82 ;  /* 0x0000000200487825 */ /* 0x041fe200078e0252 */
[----:B--2---:R-:W-:Y:S04]  /*e600*/  STL [R1+0x31c], R68 ;  /* 0x00031c4401007387 */ /* 0x004fe80000100800 */
[----:B---3--:R0:W-:Y:S01]  /*e610*/  STL [R1+0x320], R69 ;  /* 0x0003204501007387 */ /* 0x0081e20000100800 */
[----:B------:R-:W-:Y:S02]  /*e620*/  PRMT R70, RZ, 0x7610, R70 ;  /* 0x00007610ff467816 */ /* 0x000fe40000000046 */
        /* <DEDUP_REMOVED lines=49> */
[----:B------:R-:W-:Y:S01]  /*e940*/  PRMT R70, RZ, 0x7610, R70 ;  /* 0x00007610ff467816 */ /* 0x000fe20000000046 */
[----:B0-----:R-:W-:Y:S01]  /*e950*/  IMAD.WIDE R68, R0, 0x2, R88 ;  /* 0x0000000200447825 */ /* 0x001fe200078e0258 */
[----:B------:R-:W-:Y:S01]  /*e960*/  PRMT R71, RZ, 0x7610, R71 ;  /* 0x00007610ff477816 */ /* 0x000fe20000000047 */
[----:B------:R-:W-:Y:S04]  /*e970*/  STL [R1+0x2534], R78 ;  /* 0x0025344e01007387 */ /* 0x000fe80000100800 */
[----:B------:R0:W-:Y:S01]  /*e980*/  STL [R1+0x2538], R79 ;  /* 0x0025384f01007387 */ /* 0x0001e20000100800 */
[----:B------:R-:W-:-:S03]  /*e990*/  PRMT R77, RZ, 0x7610, R77 ;  /* 0x00007610ff4d7816 */ /* 0x000fc6000000004d */
[----:B------:R-:W2:Y:S01]  /*e9a0*/  @!P2 LDG.E.U16 R70, desc[UR6][R72.64] ;  /* 0x000000064846a981 */ /* 0x000ea2000c1e1500 */
[----:B------:R-:W-:Y:S01]  /*e9b0*/  PRMT R76, RZ, 0x7610, R76 ;  /* 0x00007610ff4c7816 */ /* 0x000fe2000000004c */
[----:B0-----:R-:W-:Y:S02]  /*e9c0*/  IMAD.WIDE R78, R0, 0x2, R86 ;  /* 0x00000002004e7825 */ /* 0x001fe400078e0256 */
[----:B------:R0:W-:Y:S04]  /*e9d0*/  STL.64 [R1+0x1728], R68 ;  /* 0x0017284401007387 */ /* 0x0001e80000100a00 */
[----:B------:R1:W-:Y:S04]  /*e9e0*/  STL.64 [R1+0x1720], R78 ;  /* 0x0017204e01007387 */ /* 0x0003e80000100a00 */
[----:B------:R-:W3:Y:S04]  /*e9f0*/  @!P2 LDG.E.U16 R77, desc[UR6][R68.64] ;  /* 0x00000006444da981 */ /* 0x000ee8000c1e1500 */
[----:B------:R-:W4:Y:S04]  /*ea00*/  @!P2 LDG.E.U16 R76, desc[UR6][R78.64] ;  /* 0x000000064e4ca981 */ /* 0x000f28000c1e1500 */
[----:B------:R1:W2:Y:S04]  /*ea10*/  @!P2 LDG.E.U16 R71, desc[UR6][R74.64] ;  /* 0x000000064a47a981 */ /* 0x0002a8000c1e1500 */
[----:B0-----:R-:W2:Y:S04]  /*ea20*/  LDL.LU.64 R68, [R1+0x4a78] ;  /* 0x004a780001447983 */ /* 0x001ea80000300a00 */
[----:B------:R0:W-:Y:S04]  /*ea30*/  STL.64 [R1+0x1718], R74 ;  /* 0x0017184a01007387 */ /* 0x0001e80000100a00 */
[----:B-1----:R-:W2:Y:S01]  /*ea40*/  LDL.LU.64 R78, [R1+0x4a70] ;  /* 0x004a7000014e7983 */ /* 0x002ea20000300a00 */
[----:B------:R-:W-:-:S05]  /*ea50*/  VIADD R0, R5, 0xffffff9d ;  /* 0xffffff9d05007836 */ /* 0x000fca0000000000 */
[----:B------:R-:W-:Y:S01]  /*ea60*/  ISETP.GE.U32.AND P2, PT, R0, 0x7ffffe9e, PT ;  /* 0x7ffffe9e0000780c */ /* 0x000fe20003f46070 */
[----:B------:R-:W-:Y:S01]  /*ea70*/  IMAD R0, R92, 0x5e, RZ ;  /* 0x0000005e5c007824 */ /* 0x000fe200078e02ff */
[----:B------:R1:W-:Y:S03]  /*ea80*/  STL.64 [R1+0x1710], R72 ;  /* 0x0017104801007387 */ /* 0x0003e60000100a00 */
[----:B0-----:R-:W-:-:S04]  /*ea90*/  IMAD.WIDE R74, R0, 0x2, R86 ;  /* 0x00000002004a7825 */ /* 0x001fc800078e0256 */
[C---:B-1----:R-:W-:Y:S01]  /*eaa0*/  IMAD.WIDE R72, R0.reuse, 0x2, R88 ;  /* 0x0000000200487825 */ /* 0x042fe200078e0258 */
[----:B----4-:R-:W-:Y:S04]  /*eab0*/  STL [R1+0x2674], R76 ;  /* 0x0026744c01007387 */ /* 0x010fe80000100800 */
[----:B---3--:R0:W-:Y:S04]  /*eac0*/  STL [R1+0x2678], R77 ;  /* 0x0026784d01007387 */ /* 0x0081e80000100800 */
[----:B--2---:R-:W-:Y:S04]  /*ead0*/  STL [R1+0x266c], R70 ;  /* 0x00266c4601007387 */ /* 0x004fe80000100800 */
[----:B------:R1:W-:Y:S01]  /*eae0*/  STL [R1+0x2670], R71 ;  /* 0x0026704701007387 */ /* 0x0003e20000100800 */
[----:B------:R-:W-:Y:S01]  /*eaf0*/  PRMT R79, RZ, 0x7610, R79 ;  /* 0x00007610ff4f7816 */ /* 0x000fe2000000004f */
[----:B0-----:R-:W-:Y:S01]  /*eb00*/  IMAD.WIDE R76, R0, 0x2, R84 ;  /* 0x00000002004c7825 */ /* 0x001fe200078e0254 */
[----:B------:R-:W-:Y:S01]  /*eb10*/  PRMT R78, RZ, 0x7610, R78 ;  /* 0x00007610ff4e7816 */ /* 0x000fe2000000004e */
[----:B------:R0:W-:Y:S01]  /*eb20*/  STL.64 [R1+0x1708], R72 ;  /* 0x0017084801007387 */ /* 0x0001e20000100a00 */
[----:B------:R-:W-:-:S03]  /*eb30*/  PRMT R68, RZ, 0x7610, R68 ;  /* 0x00007610ff447816 */ /* 0x000fc60000000044 */
[----:B------:R2:W-:Y:S04]  /*eb40*/  STL.64 [R1+0x1700], R74 ;  /* 0x0017004a01007387 */ /* 0x0005e80000100a00 */
[----:B------:R-:W3:Y:S01]  /*eb50*/  @!P3 LDG.E.U16 R79, desc[UR6][R72.64] ;  /* 0x00000006484fb981 */ /* 0x000ee2000c1e1500 */
[----:B------:R-:W-:Y:S01]  /*eb60*/  PRMT R69, RZ, 0x7610, R69 ;  /* 0x00007610ff457816 */ /* 0x000fe20000000045 */
[----:B-1----:R-:W-:Y:S02]  /*eb70*/  IMAD.WIDE R70, R0, 0x2, R82 ;  /* 0x0000000200467825 */ /* 0x002fe400078e0252 */
[----:B------:R-:W4:Y:S04]  /*eb80*/  @!P3 LDG.E.U16 R78, desc[UR6][R74.64] ;  /* 0x000000064a4eb981 */ /* 0x000f28000c1e1500 */
[----:B------:R-:W3:Y:S04]  /*eb90*/  @!P3 LDG.E.U16 R68, desc[UR6][R70.64] ;  /* 0x000000064644b981 */ /* 0x000ee8000c1e1500 */
[----:B0-----:R-:W3:Y:S04]  /*eba0*/  LDL.LU.64 R72, [R1+0x4a68] ;  /* 0x004a680001487983 */ /* 0x001ee80000300a00 */
[----:B------:R0:W-:Y:S04]  /*ebb0*/  STL.64 [R1+0x16f8], R76 ;  /* 0x0016f84c01007387 */ /* 0x0001e80000100a00 */
[----:B--2---:R-:W2:Y:S04]  /*ebc0*/  LDL.LU.64 R74, [R1+0x4a60] ;  /* 0x004a6000014a7983 */ /* 0x004ea80000300a00 */
[----:B------:R0:W2:Y:S01]  /*ebd0*/  @!P3 LDG.E.U16 R69, desc[UR6][R76.64] ;  /* 0x000000064c45b981 */ /* 0x0000a2000c1e1500 */
[----:B------:R-:W-:-:S03]  /*ebe0*/  VIADD R0, R5, 0xffffff9c ;  /* 0xffffff9c05007836 */ /* 0x000fc60000000000 */
[----:B------:R1:W-:Y:S02]  /*ebf0*/  STL.64 [R1+0x16f0], R70 ;  /* 0x0016f04601007387 */ /* 0x0003e40000100a00 */
[----:B------:R-:W-:Y:S01]  /*ec00*/  ISETP.GE.U32.AND P3, PT, R0, 0x7ffffe9d, PT ;  /* 0x7ffffe9d0000780c */ /* 0x000fe20003f66070 */
[----:B------:R-:W-:-:S04]  /*ec10*/  IMAD R0, R92, 0x5f, RZ ;  /* 0x0000005f5c007824 */ /* 0x000fc800078e02ff */
[----:B0-----:R-:W-:Y:S01]  /*ec20*/  IMAD.WIDE R76, R0, 0x2, R88 ;  /* 0x00000002004c7825 */ /* 0x001fe200078e0258 */
[----:B------:R-:W-:-:S03]  /*ec30*/  PRMT R64, RZ, 0x7610, R64 ;  /* 0x00007610ff407816 */ /* 0x000fc60000000040 */
[----:B-1----:R-:W-:Y:S01]  /*ec40*/  IMAD.WIDE R70, R0, 0x2, R84 ;  /* 0x0000000200467825 */ /* 0x002fe200078e0254 */
[----:B------:R-:W-:-:S06]  /*ec50*/  PRMT R65, RZ, 0x7610, R65 ;  /* 0x00007610ff417816 */ /* 0x000fcc0000000041 */
[----:B------:R0:W2:Y:S04]  /*ec60*/  @!P5 LDG.E.U16 R65, desc[UR6][R70.64] ;  /* 0x000000064641d981 */ /* 0x0000a8000c1e1500 */
[----:B----4-:R-:W-:Y:S04]  /*ec70*/  STL [R1+0x27a4], R78 ;  /* 0x0027a44e01007387 */ /* 0x010fe80000100800 */
[----:B---3--:R1:W-:Y:S04]  /*ec80*/  STL [R1+0x27a8], R79 ;  /* 0x0027a84f01007387 */ /* 0x0083e80000100800 */
[----:B------:R-:W-:Y:S01]  /*ec90*/  STL [R1+0x279c], R68 ;  /* 0x00279c4401007387 */ /* 0x000fe20000100800 */
[----:B-1----:R-:W-:Y:S01]  /*eca0*/  IMAD.WIDE R78, R0, 0x2, R86 ;  /* 0x00000002004e7825 */ /* 0x002fe200078e0256 */
[----:B--2---:R-:W-:-:S02]  /*ecb0*/  PRMT R74, RZ, 0x7610, R74 ;  /* 0x00007610ff4a7816 */ /* 0x004fc4000000004a */
[----:B------:R-:W-:Y:S01]  /*ecc0*/  PRMT R75, RZ, 0x7610, R75 ;  /* 0x00007610ff4b7816 */ /* 0x000fe2000000004b */
[----:B------:R1:W-:Y:S04]  /*ecd0*/  STL [R1+0x27a0], R69 ;  /* 0x0027a04501007387 */ /* 0x0003e80000100800 */
[----:B------:R-:W2:Y:S04]  /*ece0*/  @!P5 LDG.E.U16 R74, desc[UR6][R78.64] ;  /* 0x000000064e4ad981 */ /* 0x000ea8000c1e1500 */
[----:B------:R-:W3:Y:S04]  /*ecf0*/  @!P5 LDG.E.U16 R75, desc[UR6][R76.64] ;  /* 0x000000064c4bd981 */ /* 0x000ee8000c1e1500 */
[----:B------:R4:W-:Y:S01]  /*ed00*/  STL.64 [R1+0x16e8], R76 ;  /* 0x0016e84c01007387 */ /* 0x0009e20000100a00 */
[----:B-1----:R-:W-:-:S03]  /*ed10*/  IMAD.WIDE R68, R0, 0x2, R82 ;  /* 0x0000000200447825 */ /* 0x002fc600078e0252 */
[----:B------:R1:W-:Y:S04]  /*ed20*/  STL.64 [R1+0x16e0], R78 ;  /* 0x0016e04e01007387 */ /* 0x0003e80000100a00 */
[----:B------:R0:W3:Y:S04]  /*ed30*/  @!P5 LDG.E.U16 R64, desc[UR6][R68.64] ;  /* 0x000000064440d981 */ /* 0x0000e8000c1e1500 */
[----:B----4-:R-:W4:Y:S04]  /*ed40*/  LDL.LU.64 R76, [R1+0x4a58] ;  /* 0x004a5800014c7983 */ /* 0x010f280000300a00 */
[----:B------:R0:W-:Y:S04]  /*ed50*/  STL.64 [R1+0x16d8], R70 ;  /* 0x0016d84601007387 */ /* 0x0001e80000100a00 */
[----:B-1----:R-:W4:Y:S01]  /*ed60*/  LDL.LU.64 R78, [R1+0x4a50] ;  /* 0x004a5000014e7983 */ /* 0x002f220000300a00 */
[----:B------:R-:W-:-:S04]  /*ed70*/  IADD3 R0, PT, PT, R5, -0x65, RZ ;  /* 0xffffff9b05007810 */ /* 0x000fc80007ffe0ff */
[----:B------:R-:W-:Y:S01]  /*ed80*/  ISETP.GE.U32.AND P5, PT, R0, 0x7ffffe9c, PT ;  /* 0x7ffffe9c0000780c */ /* 0x000fe20003fa6070 */
[----:B------:R-:W-:Y:S01]  /*ed90*/  IMAD R0, R92, 0x60, RZ ;  /* 0x000000605c007824 */ /* 0x000fe200078e02ff */
[----:B------:R1:W-:Y:S01]  /*eda0*/  STL.64 [R1+0x16d0], R68 ;  /* 0x0016d04401007387 */ /* 0x0003e20000100a00 */
[----:B------:R-:W-:Y:S02]  /*edb0*/  PRMT R80, RZ, 0x7610, R80 ;  /* 0x00007610ff507816 */ /* 0x000fe40000000050 */
[----:B0-----:R-:W-:-:S04]  /*edc0*/  IMAD.WIDE R70, R0, 0x2, R86 ;  /* 0x0000000200467825 */ /* 0x001fc800078e0256 */
[C---:B-1----:R-:W-:Y:S01]  /*edd0*/  IMAD.WIDE R68, R0.reuse, 0x2, R84 ;  /* 0x0000000200447825 */ /* 0x042fe200078e0254 */
[----:B--2---:R-:W-:Y:S04]  /*ede0*/  STL [R1+0x28d0], R74 ;  /* 0x0028d04a01007387 */ /* 0x004fe80000100800 */
[----:B---3--:R0:W-:Y:S02]  /*edf0*/  STL [R1+0x28d4], R75 ;  /* 0x0028d44b01007387 */ /* 0x0081e40000100800 */
[----:B0-----:R-:W-:Y:S02]  /*ee00*/  IMAD.WIDE R74, R0, 0x2, R88 ;  /* 0x00000002004a7825 */ /* 0x001fe400078e0258 */
[----:B------:R-:W-:Y:S04]  /*ee10*/  STL [R1+0x28c8], R64 ;  /* 0x0028c84001007387 */ /* 0x000fe80000100800 */
[----:B------:R0:W2:Y:S01]  /*ee20*/  @!P6 LDG.E.U16 R80, desc[UR6][R74.64] ;  /* 0x000000064a50e981 */ /* 0x0000a2000c1e1500 */
[----:B----4-:R-:W-:-:S02]  /*ee30*/  PRMT R77, RZ, 0x7610, R77 ;  /* 0x00007610ff4d7816 */ /* 0x010fc4000000004d */
[----:B------:R-:W-:Y:S02]  /*ee40*/  PRMT R79, RZ, 0x7610, R79 ;  /* 0x00007610ff4f7816 */ /* 0x000fe4000000004f */
[----:B------:R-:W-:Y:S01]  /*ee50*/  PRMT R78, RZ, 0x7610, R78 ;  /* 0x00007610ff4e7816 */ /* 0x000fe2000000004e */
[----:B------:R1:W-:Y:S04]  /*ee60*/  STL [R1+0x28cc], R65 ;  /* 0x0028cc4101007387 */ /* 0x0003e80000100800 */
[----:B------:R3:W4:Y:S04]  /*ee70*/  @!P6 LDG.E.U16 R79, desc[UR6][R70.64] ;  /* 0x00000006464fe981 */ /* 0x000728000c1e1500 */
[----:B------:R0:W4:Y:S01]  /*ee80*/  @!P6 LDG.E.U16 R78, desc[UR6][R68.64] ;  /* 0x00000006444ee981 */ /* 0x000122000c1e1500 */
[----:B-1----:R-:W-:-:S05]  /*ee90*/  IMAD.WIDE R64, R0, 0x2, R82 ;  /* 0x0000000200407825 */ /* 0x002fca00078e0252 */
[----:B------:R1:W4:Y:S01]  /*eea0*/  @!P6 LDG.E.U16 R77, desc[UR6][R64.64] ;  /* 0x00000006404de981 */ /* 0x000322000c1e1500 */
[----:B------:R-:W-:-:S03]  /*eeb0*/  VIADD R0, R5, 0xffffff9a ;  /* 0xffffff9a05007836 */ /* 0x000fc60000000000 */
[----:B------:R0:W-:Y:S04]  /*eec0*/  STL.64 [R1+0x16c8], R74 ;  /* 0x0016c84a01007387 */ /* 0x0001e80000100a00 */
[----:B------:R3:W-:Y:S01]  /*eed0*/  STL.64 [R1+0x16c0], R70 ;  /* 0x0016c04601007387 */ /* 0x0007e20000100a00 */
[----:B------:R-:W-:-:S03]  /*eee0*/  ISETP.GE.U32.AND P6, PT, R0, 0x7ffffe9b, PT ;  /* 0x7ffffe9b0000780c */ /* 0x000fc60003fc6070 */
[----:B------:R1:W-:Y:S01]  /*eef0*/  STL.64 [R1+0x16b8], R68 ;  /* 0x0016b84401007387 */ /* 0x0003e20000100a00 */
[----:B------:R-:W-:Y:S01]  /*ef00*/  IMAD R0, R92, 0x61, RZ ;  /* 0x000000615c007824 */ /* 0x000fe200078e02ff */
[----:B------:R-:W-:Y:S02]  /*ef10*/  PRMT R73, RZ, 0x7610, R73 ;  /* 0x00007610ff497816 */ /* 0x000fe40000000049 */
[----:B------:R-:W-:Y:S01]  /*ef20*/  PRMT R66, RZ, 0x7610, R66 ;  /* 0x00007610ff427816 */ /* 0x000fe20000000042 */
[C---:B0-----:R-:W-:Y:S01]  /*ef30*/  IMAD.WIDE R74, R0.reuse, 0x2, R86 ;  /* 0x00000002004a7825 */ /* 0x041fe200078e0256 */
[----:B------:R-:W-:Y:S02]  /*ef40*/  PRMT R67, RZ, 0x7610, R67 ;  /* 0x00007610ff437816 */ /* 0x000fe40000000043 */
[----:B------:R-:W-:Y:S01]  /*ef50*/  PRMT R72, RZ, 0x7610, R72 ;  /* 0x00007610ff487816 */ /* 0x000fe20000000048 */
[----:B---3--:R-:W-:-:S04]  /*ef60*/  IMAD.WIDE R70, R0, 0x2, R84 ;  /* 0x0000000200467825 */ /* 0x008fc800078e0254 */
[C---:B-1----:R-:W-:Y:S01]  /*ef70*/  IMAD.WIDE R68, R0.reuse, 0x2, R82 ;  /* 0x0000000200447825 */ /* 0x042fe200078e0252 */
[----:B------:R-:W3:Y:S04]  /*ef80*/  @!P0 LDG.E.U16 R67, desc[UR6][R70.64] ;  /* 0x0000000646438981 */ /* 0x000ee8000c1e1500 */
[----:B------:R-:W3:Y:S04]  /*ef90*/  @!P0 LDG.E.U16 R66, desc[UR6][R68.64] ;  /* 0x0000000644428981 */ /* 0x000ee8000c1e1500 */
[----:B------:R-:W3:Y:S04]  /*efa0*/  @!P0 LDG.E.U16 R72, desc[UR6][R74.64] ;  /* 0x000000064a488981 */ /* 0x000ee8000c1e1500 */
[----:B--2---:R-:W-:Y:S04]  /*efb0*/  STL [R1+0x457c], R80 ;  /* 0x00457c5001007387 */ /* 0x004fe80000100800 */
[----:B------:R0:W-:Y:S04]  /*efc0*/  STL.64 [R1+0x16b0], R64 ;  /* 0x0016b04001007387 */ /* 0x0001e80000100a00 */
[----:B------:R-:W-:Y:S04]  /*efd0*/  STL.64 [R1+0x45f0], R80 ;  /* 0x0045f05001007387 */ /* 0x000fe80000100a00 */
[----:B------:R-:W-:Y:S04]  /*efe0*/  STL.64 [R1+0x4610], R80 ;  /* 0x0046105001007387 */ /* 0x000fe80000100a00 */
[----:B------:R-:W-:Y:S01]  /*eff0*/  STL.64 [R1+0x4630], R80 ;  /* 0x0046305001007387 */ /* 0x000fe20000100a00 */
[----:B0-----:R-:W-:-:S03]  /*f000*/  IMAD.WIDE R64, R0, 0x2, R88 ;  /* 0x0000000200407825 */ /* 0x001fc600078e0258 */
[----:B----4-:R-:W-:Y:S04]  /*f010*/  STL [R1+0x4580], R79 ;  /* 0x0045804f01007387 */ /* 0x010fe80000100800 */
[----:B------:R-:W-:Y:S04]  /*f020*/  STL [R1+0x4584], R78 ;  /* 0x0045844e01007387 */ /* 0x000fe80000100800 */
[----:B------:R-:W-:Y:S04]  /*f030*/  STL.64 [R1+0x45e0], R78 ;  /* 0x0045e04e01007387 */ /* 0x000fe80000100a00 */
[----:B------:R-:W-:Y:S04]  /*f040*/  STL.64 [R1+0x4600], R78 ;  /* 0x0046004e01007387 */ /* 0x000fe80000100a00 */
[----:B------:R-:W-:Y:S04]  /*f050*/  STL.64 [R1+0x4620], R78 ;  /* 0x0046204e01007387 */ /* 0x000fe80000100a00 */
[----:B------:R-:W-:Y:S04]  /*f060*/  STL [R1+0x4588], R77 ;  /* 0x0045884d01007387 */ /* 0x000fe80000100800 */
[----:B------:R0:W-:Y:S04]  /*f070*/  STL.64 [R1+0x16a8], R64 ;  /* 0x0016a84001007387 */ /* 0x0001e80000100a00 */
[----:B------:R1:W-:Y:S04]  /*f080*/  STL.64 [R1+0x16a0], R74 ;  /* 0x0016a04a01007387 */ /* 0x0003e80000100a00 */
[----:B------:R-:W2:Y:S04]  /*f090*/  @!P0 LDG.E.U16 R73, desc[UR6][R64.64] ;  /* 0x0000000640498981 */ /* 0x000ea8000c1e1500 */
[----:B0-----:R-:W4:Y:S04]  /*f0a0*/  LDL.LU.64 R64, [R1+0x4a48] ;  /* 0x004a480001407983 */ /* 0x001f280000300a00 */
[----:B------:R0:W-:Y:S04]  /*f0b0*/  STL.64 [R1+0x1698], R70 ;  /* 0x0016984601007387 */ /* 0x0001e80000100a00 */
[----:B-1----:R-:W4:Y:S01]  /*f0c0*/  LDL.LU.64 R74, [R1+0x4a40] ;  /* 0x004a4000014a7983 */ /* 0x002f220000300a00 */
[----:B------:R-:W-:-:S03]  /*f0d0*/  VIADD R0, R5, 0xffffff99 ;  /* 0xffffff9905007836 */ /* 0x000fc60000000000 */
[----:B------:R1:W-:Y:S02]  /*f0e0*/  STL.64 [R1+0x1690], R68 ;  /* 0x0016904401007387 */ /* 0x0003e40000100a00 */
[----:B------:R-:W-:Y:S01]  /*f0f0*/  ISETP.GE.U32.AND P0, PT, R0, 0x7ffffe9a, PT ;  /* 0x7ffffe9a0000780c */ /* 0x000fe20003f06070 */
[----:B------:R-:W-:Y:S01]  /*f100*/  IMAD R0, R92, 0x62, RZ ;  /* 0x000000625c007824 */ /* 0x000fe200078e02ff */
[----:B---3--:R-:W-:Y:S04]  /*f110*/  STL [R1+0xe0], R66 ;  /* 0x0000e04201007387 */ /* 0x008fe80000100800 */
[----:B------:R3:W-:Y:S01]  /*f120*/  STL [R1+0xe4], R67 ;  /* 0x0000e44301007387 */ /* 0x0007e20000100800 */
[----:B0-----:R-:W-:-:S03]  /*f130*/  IMAD.WIDE R70, R0, 0x2, R84 ;  /* 0x0000000200467825 */ /* 0x001fc600078e0254 */
[----:B------:R-:W-:Y:S01]  /*f140*/  STL [R1+0xe8], R72 ;  /* 0x0000e84801007387 */ /* 0x000fe20000100800 */
[----:B-1----:R-:W-:-:S04]  /*f150*/  IMAD.WIDE R68, R0, 0x2, R82 ;  /* 0x0000000200447825 */ /* 0x002fc800078e0252 */
[C---:B---3--:R-:W-:Y:S01]  /*f160*/  IMAD.WIDE R66, R0.reuse, 0x2, R88 ;  /* 0x0000000200427825 */ /* 0x048fe200078e0258 */
[----:B--2---:R0:W-:Y:S04]  /*f170*/  STL [R1+0xec], R73 ;  /* 0x0000ec4901007387 */ /* 0x0041e80000100800 */
[----:B------:R1:W-:Y:S01]  /*f180*/  STL.64 [R1+0x1688], R66 ;  /* 0x0016884201007387 */ /* 0x0003e20000100a00 */
[----:B----4-:R-:W-:Y:S01]  /*f190*/  PRMT R64, RZ, 0x7610, R64 ;  /* 0x00007610ff407816 */ /* 0x010fe20000000040 */
[----:B0-----:R-:W-:Y:S01]  /*f1a0*/  IMAD.WIDE R72, R0, 0x2, R86 ;  /* 0x0000000200487825 */ /* 0x001fe200078e0256 */
[----:B------:R-:W-:Y:S02]  /*f1b0*/  PRMT R65, RZ, 0x7610, R65 ;  /* 0x00007610ff417816 */ /* 0x000fe40000000041 */
[----:B------:R-:W-:-:S02]  /*f1c0*/  PRMT R75, RZ, 0x7610, R75 ;  /* 0x00007610ff4b7816 */ /* 0x000fc4000000004b */
[----:B------:R-:W-:Y:S01]  /*f1d0*/  PRMT R74, RZ, 0x7610, R74 ;  /* 0x00007610ff4a7816 */ /* 0x000fe2000000004a */
[----:B------:R0:W-:Y:S04]  /*f1e0*/  STL.64 [R1+0x1680], R72 ;  /* 0x0016804801007387 */ /* 0x0001e80000100a00 */
[----:B------:R-:W2:Y:S04]  /*f1f0*/  @!P2 LDG.E.U16 R75, desc[UR6][R66.64] ;  /* 0x00000006424ba981 */ /* 0x000ea8000c1e1500 */
[----:B------:R-:W3:Y:S04]  /*f200*/  @!P2 LDG.E.U16 R64, desc[UR6][R68.64] ;  /* 0x000000064440a981 */ /* 0x000ee8000c1e1500 */
[----:B------:R4:W2:Y:S04]  /*f210*/  @!P2 LDG.E.U16 R65, desc[UR6][R70.64] ;  /* 0x000000064641a981 */ /* 0x0008a8000c1e1500 */
[----:B-1----:R-:W2:Y:S04]  /*f220*/  LDL.LU.64 R66, [R1+0x4a38] ;  /* 0x004a380001427983 */ /* 0x002ea80000300a00 */
[----:B------:R4:W-:Y:S04]  /*f230*/  STL.64 [R1+0x1678], R70 ;  /* 0x0016784601007387 */ /* 0x0009e80000100a00 */
[----:B------:R-:W2:Y:S04]  /*f240*/  @!P2 LDG.E.U16 R74, desc[UR6][R72.64] ;  /* 0x00000006484aa981 */ /* 0x000ea8000c1e1500 */
[----:B0-----:R-:W2:Y:S01]  /*f250*/  LDL.LU.64 R72, [R1+0x4a30] ;  /* 0x004a300001487983 */ /* 0x001ea20000300a00 */
[----:B------:R-:W-:-:S03]  /*f260*/  VIADD R0, R5, 0xffffff98 ;  /* 0xffffff9805007836 */ /* 0x000fc60000000000 */
[----:B------:R0:W-:Y:S02]  /*f270*/  STL.64 [R1+0x1670], R68 ;  /* 0x0016704401007387 */ /* 0x0001e40000100a00 */
[----:B------:R-:W-:Y:S01]  /*f280*/  ISETP.GE.U32.AND P2, PT, R0, 0x7ffffe99, PT ;  /* 0x7ffffe990000780c */ /* 0x000fe20003f46070 */
[----:B------:R-:W-:-:S04]  /*f290*/  IMAD R0, R92, 0x63, RZ ;  /* 0x000000635c007824 */ /* 0x000fc800078e02ff */
[----:B----4-:R-:W-:-:S04]  /*f2a0*/  IMAD.WIDE R70, R0, 0x2, R84 ;  /* 0x0000000200467825 */ /* 0x010fc800078e0254 */
[C---:B0-----:R-:W-:Y:S01]  /*f2b0*/  IMAD.WIDE R68, R0.reuse, 0x2, R82 ;  /* 0x0000000200447825 */ /* 0x041fe200078e0252 */
[----:B---3--:R-:W-:Y:S04]  /*f2c0*/  STL [R1+0x30c], R64 ;  /* 0x00030c4001007387 */ /* 0x008fe80000100800 */
[----:B--2---:R0:W-:Y:S01]  /*f2d0*/  STL [R1+0x310], R65 ;  /* 0x0003104101007387 */ /* 0x0041e20000100800 */
        /* <DEDUP_REMOVED lines=72> */
[----:B-1----:R-:W-:Y:S01]  /*f760*/  IMAD.WIDE R68, R0, 0x2, R88 ;  /* 0x0000000200447825 */ /* 0x002fe200078e0258 */
[----:B----4-:R-:W-:Y:S04]  /*f770*/  STL [R1+0x2664], R72 ;  /* 0x0026644801007387 */ /* 0x010fe80000100800 */
[----:B---3--:R0:W-:Y:S04]  /*f780*/  STL [R1+0x2668], R73 ;  /* 0x0026684901007387 */ /* 0x0081e80000100800 */
[----:B--2---:R-:W-:Y:S01]  /*f790*/  STL [R1+0x265c], R66 ;  /* 0x00265c4201007387 */ /* 0x004fe20000100800 */
[----:B------:R-:W-:-:S03]  /*f7a0*/  PRMT R64, RZ, 0x7610, R64 ;  /* 0x00007610ff407816 */ /* 0x000fc60000000040 */
[----:B------:R1:W-:Y:S01]  /*f7b0*/  STL [R1+0x2660], R67 ;  /* 0x0026604301007387 */ /* 0x0003e20000100800 */
[----:B------:R-:W-:Y:S01]  /*f7c0*/  PRMT R75, RZ, 0x7610, R75 ;  /* 0x00007610ff4b7816 */ /* 0x000fe2000000004b */
[----:B0-----:R-:W-:Y:S01]  /*f7d0*/  IMAD.WIDE R72, R0, 0x2, R84 ;  /* 0x0000000200487825 */ /* 0x001fe200078e0254 */
[----:B------:R-:W-:Y:S01]  /*f7e0*/  PRMT R74, RZ, 0x7610, R74 ;  /* 0x00007610ff4a7816 */ /* 0x000fe2000000004a */
[----:B------:R0:W-:Y:S01]  /*f7f0*/  STL.64 [R1+0x1608], R68 ;  /* 0x0016084401007387 */ /* 0x0001e20000100a00 */
[----:B------:R-:W-:-:S03]  /*f800*/  PRMT R65, RZ, 0x7610, R65 ;  /* 0x00007610ff417816 */ /* 0x000fc60000000041 */
[----:B------:R2:W-:Y:S01]  /*f810*/  STL.64 [R1+0x1600], R70 ;  /* 0x0016004601007387 */ /* 0x0005e20000100a00 */
[----:B-1----:R-:W-:-:S03]  /*f820*/  IMAD.WIDE R66, R0, 0x2, R82 ;  /* 0x0000000200427825 */ /* 0x002fc600078e0252 */
[----:B------:R-:W3:Y:S04]  /*f830*/  @!P0 LDG.E.U16 R75, desc[UR6][R68.64] ;  /* 0x00000006444b8981 */ /* 0x000ee8000c1e1500 */
        /* <DEDUP_REMOVED lines=22> */
[----:B------:R2:W-:Y:S04]  /*f9a0*/  STL.64 [R1+0x15e8], R72 ;  /* 0x0015e84801007387 */ /* 0x0005e80000100a00 */
[----:B------:R-:W3:Y:S01]  /*f9b0*/  @!P2 LDG.E.U16 R70, desc[UR6][R74.64] ;  /* 0x000000064a46a981 */ /* 0x000ee2000c1e1500 */
[----:B-1----:R-:W-:-:S03]  /*f9c0*/  IMAD.WIDE R64, R0, 0x2, R82 ;  /* 0x0000000200407825 */ /* 0x002fc600078e0252 */
[----:B------:R1:W-:Y:S04]  /*f9d0*/  STL.64 [R1+0x15e0], R74 ;  /* 0x0015e04a01007387 */ /* 0x0003e80000100a00 */
[----:B------:R-:W4:Y:S04]  /*f9e0*/  @!P2 LDG.E.U16 R71, desc[UR6][R72.64] ;  /* 0x000000064847a981 */ /* 0x000f28000c1e1500 */
[----:B------:R0:W4:Y:S04]  /*f9f0*/  @!P2 LDG.E.U16 R60, desc[UR6][R64.64] ;  /* 0x00000006403ca981 */ /* 0x000128000c1e1500 */
[----:B--2---:R-:W2:Y:S04]  /*fa00*/  LDL.LU.64 R72, [R1+0x49e8] ;  /* 0x0049e80001487983 */ /* 0x004ea80000300a00 */
[----:B------:R0:W-:Y:S04]  /*fa10*/  STL.64 [R1+0x15d8], R66 ;  /* 0x0015d84201007387 */ /* 0x0001e80000100a00 */
[----:B-1----:R-:W2:Y:S01]  /*fa20*/  LDL.LU.64 R74, [R1+0x49e0] ;  /* 0x0049e000014a7983 */ /* 0x002ea20000300a00 */
[----:B------:R-:W-:Y:S01]  /*fa30*/  VIADD R0, R5, 0xffffff93 ;  /* 0xffffff9305007836 */ /* 0x000fe20000000000 */
[----:B------:R-:W-:-:S02]  /*fa40*/  PRMT R76, RZ, 0x7610, R76 ;  /* 0x00007610ff4c7816 */ /* 0x000fc4000000004c */
[----:B------:R1:W-:Y:S02]  /*fa50*/  STL.64 [R1+0x15d0], R64 ;  /* 0x0015d04001007387 */ /* 0x0003e40000100a00 */
[----:B------:R-:W-:Y:S01]  /*fa60*/  ISETP.GE.U32.AND P2, PT, R0, 0x7ffffe94, PT ;  /* 0x7ffffe940000780c */ /* 0x000fe20003f46070 */
[----:B------:R-:W-:-:S04]  /*fa70*/  IMAD R0, R92, 0x68, RZ ;  /* 0x000000685c007824 */ /* 0x000fc800078e02ff */
[----:B0-----:R-:W-:-:S04]  /*fa80*/  IMAD.WIDE R66, R0, 0x2, R86 ;  /* 0x0000000200427825 */ /* 0x001fc800078e0256 */
[C---:B-1----:R-:W-:Y:S01]  /*fa90*/  IMAD.WIDE R64, R0.reuse, 0x2, R84 ;  /* 0x0000000200407825 */ /* 0x042fe200078e0254 */
[----:B---3--:R-:W-:Y:S04]  /*faa0*/  STL [R1+0x28c0], R70 ;  /* 0x0028c04601007387 */ /* 0x008fe80000100800 */
[----:B----4-:R0:W-:Y:S04]  /*fab0*/  STL [R1+0x28c4], R71 ;  /* 0x0028c44701007387 */ /* 0x0101e80000100800 */
[----:B------:R-:W-:Y:S01]  /*fac0*/  STL [R1+0x28b8], R60 ;  /* 0x0028b83c01007387 */ /* 0x000fe20000100800 */
[----:B0-----:R-:W-:Y:S01]  /*fad0*/  IMAD.WIDE R70, R0, 0x2, R88 ;  /* 0x0000000200467825 */ /* 0x001fe200078e0258 */
[----:B--2---:R-:W-:-:S02]  /*fae0*/  PRMT R73, RZ, 0x7610, R73 ;  /* 0x00007610ff497816 */ /* 0x004fc40000000049 */
[----:B------:R0:W-:Y:S04]  /*faf0*/  STL [R1+0x28bc], R61 ;  /* 0x0028bc3d01007387 */ /* 0x0001e80000100800 */
[----:B------:R1:W2:Y:S01]  /*fb00*/  @!P3 LDG.E.U16 R76, desc[UR6][R70.64] ;  /* 0x00000006464cb981 */ /* 0x0002a2000c1e1500 */
[----:B------:R-:W-:Y:S02]  /*fb10*/  PRMT R75, RZ, 0x7610, R75 ;  /* 0x00007610ff4b7816 */ /* 0x000fe4000000004b */
[----:B------:R-:W-:Y:S01]  /*fb20*/  PRMT R74, RZ, 0x7610, R74 ;  /* 0x00007610ff4a7816 */ /* 0x000fe2000000004a */
[----:B0-----:R-:W-:-:S03]  /*fb30*/  IMAD.WIDE R60, R0, 0x2, R82 ;  /* 0x00000002003c7825 */ /* 0x001fc600078e0252 */
[----:B------:R0:W3:Y:S04]  /*fb40*/  @!P3 LDG.E.U16 R75, desc[UR6][R66.64] ;  /* 0x00000006424bb981 */ /* 0x0000e8000c1e1500 */
[----:B------:R4:W3:Y:S04]  /*fb50*/  @!P3 LDG.E.U16 R74, desc[UR6][R64.64] ;  /* 0x00000006404ab981 */ /* 0x0008e8000c1e1500 */
[----:B------:R0:W3:Y:S01]  /*fb60*/  @!P3 LDG.E.U16 R73, desc[UR6][R60.64] ;  /* 0x000000063c49b981 */ /* 0x0000e2000c1e1500 */
[----:B------:R-:W-:-:S03]  /*fb70*/  VIADD R0, R5, 0xffffff92 ;  /* 0xffffff9205007836 */ /* 0x000fc60000000000 */
[----:B------:R1:W-:Y:S02]  /*fb80*/  STL.64 [R1+0x15c8], R70 ;  /* 0x0015c84601007387 */ /* 0x0003e40000100a00 */
[----:B------:R-:W-:Y:S01]  /*fb90*/  ISETP.GE.U32.AND P3, PT, R0, 0x7ffffe93, PT ;  /* 0x7ffffe930000780c */ /* 0x000fe20003f66070 */
[----:B------:R-:W-:Y:S01]  /*fba0*/  IMAD R0, R92, 0x69, RZ ;  /* 0x000000695c007824 */ /* 0x000fe200078e02ff */
[----:B------:R0:W-:Y:S01]  /*fbb0*/  STL.64 [R1+0x15c0], R66 ;  /* 0x0015c04201007387 */ /* 0x0001e20000100a00 */
[----:B------:R-:W-:-:S03]  /*fbc0*/  PRMT R69, RZ, 0x7610, R69 ;  /* 0x00007610ff457816 */ /* 0x000fc60000000045 */
[----:B------:R4:W-:Y:S01]  /*fbd0*/  STL.64 [R1+0x15b8], R64 ;  /* 0x0015b84001007387 */ /* 0x0009e20000100a00 */
[----:B------:R-:W-:Y:S02]  /*fbe0*/  PRMT R62, RZ, 0x7610, R62 ;  /* 0x00007610ff3e7816 */ /* 0x000fe4000000003e */
[----:B------:R-:W-:Y:S01]  /*fbf0*/  PRMT R63, RZ, 0x7610, R63 ;  /* 0x00007610ff3f7816 */ /* 0x000fe2000000003f */
[----:B-1----:R-:W-:Y:S01]  /*fc00*/  IMAD.WIDE R70, R0, 0x2, R86 ;  /* 0x0000000200467825 */ /* 0x002fe200078e0256 */
[----:B------:R-:W-:-:S03]  /*fc10*/  PRMT R68, RZ, 0x7610, R68 ;  /* 0x00007610ff447816 */ /* 0x000fc60000000044 */
[----:B0-----:R-:W-:-:S03]  /*fc20*/  IMAD.WIDE R66, R0, 0x2, R84 ;  /* 0x0000000200427825 */ /* 0x001fc600078e0254 */
[----:B------:R-:W3:Y:S01]  /*fc30*/  @!P5 LDG.E.U16 R68, desc[UR6][R70.64] ;  /* 0x000000064644d981 */ /* 0x000ee2000c1e1500 */
[----:B----4-:R-:W-:-:S03]  /*fc40*/  IMAD.WIDE R64, R0, 0x2, R82 ;  /* 0x0000000200407825 */ /* 0x010fc600078e0252 */
[----:B------:R-:W4:Y:S04]  /*fc50*/  @!P5 LDG.E.U16 R63, desc[UR6][R66.64] ;  /* 0x00000006423fd981 */ /* 0x000f28000c1e1500 */
[----:B------:R-:W4:Y:S04]  /*fc60*/  @!P5 LDG.E.U16 R62, desc[UR6][R64.64] ;  /* 0x00000006403ed981 */ /* 0x000f28000c1e1500 */
[----:B--2---:R-:W-:Y:S04]  /*fc70*/  STL [R1+0x458c], R76 ;  /* 0x00458c4c01007387 */ /* 0x004fe80000100800 */
[----:B------:R0:W-:Y:S04]  /*fc80*/  STL.64 [R1+0x15b0], R60 ;  /* 0x0015b03c01007387 */ /* 0x0001e80000100a00 */
[----:B---3--:R-:W-:Y:S04]  /*fc90*/  STL [R1+0x4590], R75 ;  /* 0x0045904b01007387 */ /* 0x008fe80000100800 */
[----:B------:R-:W-:Y:S01]  /*fca0*/  STL [R1+0x4594], R74 ;  /* 0x0045944a01007387 */ /* 0x000fe20000100800 */
[----:B0-----:R-:W-:-:S03]  /*fcb0*/  IMAD.WIDE R60, R0, 0x2, R88 ;  /* 0x00000002003c7825 */ /* 0x001fc600078e0258 */
[----:B------:R-:W-:Y:S04]  /*fcc0*/  STL.64 [R1+0x45d8], R74 ;  /* 0x0045d84a01007387 */ /* 0x000fe80000100a00 */
[----:B------:R-:W-:Y:S04]  /*fcd0*/  STL [R1+0x4598], R73 ;  /* 0x0045984901007387 */ /* 0x000fe80000100800 */
[----:B------:R0:W-:Y:S04]  /*fce0*/  STL.64 [R1+0x15a8], R60 ;  /* 0x0015a83c01007387 */ /* 0x0001e80000100a00 */
[----:B------:R1:W-:Y:S04]  /*fcf0*/  STL.64 [R1+0x15a0], R70 ;  /* 0x0015a04601007387 */ /* 0x0003e80000100a00 */
[----:B------:R-:W2:Y:S04]  /*fd00*/  @!P5 LDG.E.U16 R69, desc[UR6][R60.64] ;  /* 0x000000063c45d981 */ /* 0x000ea8000c1e1500 */
[----:B0-----:R-:W3:Y:S04]  /*fd10*/  LDL.LU.64 R60, [R1+0x49d8] ;  /* 0x0049d800013c7983 */ /* 0x001ee80000300a00 */
[----:B------:R0:W-:Y:S04]  /*fd20*/  STL.64 [R1+0x1598], R66 ;  /* 0x0015984201007387 */ /* 0x0001e80000100a00 */
[----:B-1----:R-:W3:Y:S01]  /*fd30*/  LDL.LU.64 R70, [R1+0x49d0] ;  /* 0x0049d00001467983 */ /* 0x002ee20000300a00 */
[----:B------:R-:W-:-:S03]  /*fd40*/  VIADD R0, R5, 0xffffff91 ;  /* 0xffffff9105007836 */ /* 0x000fc60000000000 */
[----:B------:R1:W-:Y:S02]  /*fd50*/  STL.64 [R1+0x1590], R64 ;  /* 0x0015904001007387 */ /* 0x0003e40000100a00 */
[----:B------:R-:W-:Y:S01]  /*fd60*/  ISETP.GE.U32.AND P5, PT, R0, 0x7ffffe92, PT ;  /* 0x7ffffe920000780c */ /* 0x000fe20003fa6070 */
[----:B------:R-:W-:Y:S01]  /*fd70*/  IMAD R0, R92, 0x6a, RZ ;  /* 0x0000006a5c007824 */ /* 0x000fe200078e02ff */
[----:B----4-:R-:W-:Y:S04]  /*fd80*/  STL [R1+0xd0], R62 ;  /* 0x0000d03e01007387 */ /* 0x010fe80000100800 */
[----:B------:R4:W-:Y:S01]  /*fd90*/  STL [R1+0xd4], R63 ;  /* 0x0000d43f01007387 */ /* 0x0009e20000100800 */
[----:B0-----:R-:W-:-:S03]  /*fda0*/  IMAD.WIDE R66, R0, 0x2, R84 ;  /* 0x0000000200427825 */ /* 0x001fc600078e0254 */
[----:B------:R-:W-:Y:S01]  /*fdb0*/  STL [R1+0xd8], R68 ;  /* 0x0000d84401007387 */ /* 0x000fe20000100800 */
[----:B-1----:R-:W-:-:S04]  /*fdc0*/  IMAD.WIDE R64, R0, 0x2, R82 ;  /* 0x0000000200407825 */ /* 0x002fc800078e0252 */
[C---:B----4-:R-:W-:Y:S01]  /*fdd0*/  IMAD.WIDE R62, R0.reuse, 0x2, R88 ;  /* 0x00000002003e7825 */ /* 0x050fe200078e0258 */
[----:B--2---:R0:W-:Y:S04]  /*fde0*/  STL [R1+0xdc], R69 ;  /* 0x0000dc4501007387 */ /* 0x0041e80000100800 */
[----:B------:R1:W-:Y:S01]  /*fdf0*/  STL.64 [R1+0x1588], R62 ;  /* 0x0015883e01007387 */ /* 0x0003e20000100a00 */
[----:B---3--:R-:W-:Y:S01]  /*fe00*/  PRMT R60, RZ, 0x7610, R60 ;  /* 0x00007610ff3c7816 */ /* 0x008fe2000000003c */
        /* <DEDUP_REMOVED lines=112> */
[----:B------:R-:W-:-:S04]  /*10510*/  IADD3 R0, PT, PT, R5, -0x74, RZ ;  /* 0xffffff8c05007810 */ /* 0x000fc80007ffe0ff */
[----:B------:R-:W-:Y:S01]  /*10520*/  ISETP.GE.U32.AND P5, PT, R0, 0x7ffffe8d, PT ;  /* 0x7ffffe8d0000780c */ /* 0x000fe20003fa6070 */
[----:B------:R-:W-:Y:S01]  /*10530*/  IMAD R0, R92, 0x6f, RZ ;  /* 0x0000006f5c007824 */ /* 0x000fe200078e02ff */
[----:B------:R1:W-:Y:S03]  /*10540*/  STL.64 [R1+0x14f0], R62 ;  /* 0x0014f03e01007387 */ /* 0x0003e60000100a00 */
[C---:B0-----:R-:W-:Y:S01]  /*10550*/  IMAD.WIDE R68, R0.reuse, 0x2, R88 ;  /* 0x0000000200447825 */ /* 0x041fe200078e0258 */
[----:B------:R-:W-:Y:S02]  /*10560*/  PRMT R56, RZ, 0x7610, R56 ;  /* 0x00007610ff387816 */ /* 0x000fe40000000038 */
[----:B------:R-:W-:Y:S01]  /*10570*/  PRMT R57, RZ, 0x7610, R57 ;  /* 0x00007610ff397816 */ /* 0x000fe20000000039 */
[----:B-1----:R-:W-:-:S05]  /*10580*/  IMAD.WIDE R62, R0, 0x2, R84 ;  /* 0x00000002003e7825 */ /* 0x002fca00078e0254 */
        /* <DEDUP_REMOVED lines=17> */
[----:B------:R-:W-:Y:S01]  /*106a0*/  VIADD R0, R5, 0xffffff8b ;  /* 0xffffff8b05007836 */ /* 0x000fe20000000000 */
[----:B------:R-:W-:-:S02]  /*106b0*/  PRMT R72, RZ, 0x7610, R72 ;  /* 0x00007610ff487816 */ /* 0x000fc40000000048 */
[----:B------:R1:W-:Y:S02]  /*106c0*/  STL.64 [R1+0x14d0], R60 ;  /* 0x0014d03c01007387 */ /* 0x0003e40000100a00 */
[----:B------:R-:W-:Y:S01]  /*106d0*/  ISETP.GE.U32.AND P6, PT, R0, 0x7ffffe8c, PT ;  /* 0x7ffffe8c0000780c */ /* 0x000fe20003fc6070 */
[----:B------:R-:W-:-:S04]  /*106e0*/  IMAD R0, R92, 0x70, RZ ;  /* 0x000000705c007824 */ /* 0x000fc800078e02ff */
[----:B0-----:R-:W-:-:S04]  /*106f0*/  IMAD.WIDE R62, R0, 0x2, R86 ;  /* 0x00000002003e7825 */ /* 0x001fc800078e0256 */
[C---:B-1----:R-:W-:Y:S01]  /*10700*/  IMAD.WIDE R60, R0.reuse, 0x2, R84 ;  /* 0x00000002003c7825 */ /* 0x042fe200078e0254 */
[----:B--2---:R-:W-:Y:S04]  /*10710*/  STL [R1+0x28b0], R66 ;  /* 0x0028b04201007387 */ /* 0x004fe80000100800 */
[----:B---3--:R0:W-:Y:S02]  /*10720*/  STL [R1+0x28b4], R67 ;  /* 0x0028b44301007387 */ /* 0x0081e40000100800 */
[----:B0-----:R-:W-:-:S05]  /*10730*/  IMAD.WIDE R66, R0, 0x2, R88 ;  /* 0x0000000200427825 */ /* 0x001fca00078e0258 */
[----:B------:R0:W2:Y:S01]  /*10740*/  @!P0 LDG.E.U16 R72, desc[UR6][R66.64] ;  /* 0x0000000642488981 */ /* 0x0000a2000c1e1500 */
[----:B----4-:R-:W-:-:S03]  /*10750*/  PRMT R69, RZ, 0x7610, R69 ;  /* 0x00007610ff457816 */ /* 0x010fc60000000045 */
[----:B------:R-:W-:Y:S01]  /*10760*/  STL [R1+0x28a8], R56 ;  /* 0x0028a83801007387 */ /* 0x000fe20000100800 */
        /* <DEDUP_REMOVED lines=157> */
[----:B------:R2:W-:Y:S01]  /*11140*/  STL.64 [R1+0x1400], R62 ;  /* 0x0014003e01007387 */ /* 0x0005e20000100a00 */
[----:B------:R-:W-:-:S03]  /*11150*/  PRMT R57, RZ, 0x7610, R57 ;  /* 0x00007610ff397816 */ /* 0x000fc60000000039 */
[----:B------:R-:W3:Y:S01]  /*11160*/  @!P2 LDG.E.U16 R67, desc[UR6][R60.64] ;  /* 0x000000063c43a981 */ /* 0x000ee2000c1e1500 */
[----:B-1----:R-:W-:-:S03]  /*11170*/  IMAD.WIDE R58, R0, 0x2, R82 ;  /* 0x00000002003a7825 */ /* 0x002fc600078e0252 */
        /* <DEDUP_REMOVED lines=23> */
[----:B------:R3:W-:Y:S01]  /*112f0*/  STL.64 [R1+0x13e8], R64 ;  /* 0x0013e84001007387 */ /* 0x0007e20000100a00 */
[----:B-1----:R-:W-:-:S03]  /*11300*/  IMAD.WIDE R56, R0, 0x2, R82 ;  /* 0x0000000200387825 */ /* 0x002fc600078e0252 */
[----:B------:R-:W4:Y:S04]  /*11310*/  @!P3 LDG.E.U16 R63, desc[UR6][R64.64] ;  /* 0x00000006403fb981 */ /* 0x000f28000c1e1500 */
[----:B------:R1:W-:Y:S04]  /*11320*/  STL.64 [R1+0x13e0], R66 ;  /* 0x0013e04201007387 */ /* 0x0003e80000100a00 */
[----:B------:R0:W4:Y:S04]  /*11330*/  @!P3 LDG.E.U16 R52, desc[UR6][R56.64] ;  /* 0x000000063834b981 */ /* 0x000128000c1e1500 */
[----:B---3--:R-:W3:Y:S04]  /*11340*/  LDL.LU.64 R64, [R1+0x4908] ;  /* 0x0049080001407983 */ /* 0x008ee80000300a00 */
[----:B------:R0:W-:Y:S04]  /*11350*/  STL.64 [R1+0x13d8], R58 ;  /* 0x0013d83a01007387 */ /* 0x0001e80000100a00 */
[----:B-1----:R-:W3:Y:S01]  /*11360*/  LDL.LU.64 R66, [R1+0x4900] ;  /* 0x0049000001427983 */ /* 0x002ee20000300a00 */
        /* <DEDUP_REMOVED lines=8> */
[----:B----4-:R0:W-:Y:S02]  /*113f0*/  STL [R1+0x28a4], R63 ;  /* 0x0028a43f01007387 */ /* 0x0101e40000100800 */
[----:B0-----:R-:W-:Y:S02]  /*11400*/  IMAD.WIDE R62, R0, 0x2, R88 ;  /* 0x00000002003e7825 */ /* 0x001fe400078e0258 */
[----:B------:R-:W-:Y:S01]  /*11410*/  STL [R1+0x2898], R52 ;  /* 0x0028983401007387 */ /* 0x000fe20000100800 */
[----:B---3--:R-:W-:-:S03]  /*11420*/  PRMT R65, RZ, 0x7610, R65 ;  /* 0x00007610ff417816 */ /* 0x008fc60000000041 */
        /* <DEDUP_REMOVED lines=26> */
[----:B------:R-:W-:Y:S04]  /*115d0*/  STL.64 [R1+0x4648], R68 ;  /* 0x0046484401007387 */ /* 0x000fe80000100a00 */
[----:B---3--:R-:W-:Y:S01]  /*115e0*/  STL [R1+0x45b0], R67 ;  /* 0x0045b04301007387 */ /* 0x008fe20000100800 */
[----:B0-----:R-:W-:-:S03]  /*115f0*/  IMAD.WIDE R52, R0, 0x2, R88 ;  /* 0x0000000200347825 */ /* 0x001fc600078e0258 */
[----:B------:R-:W-:Y:S04]  /*11600*/  STL [R1+0x45b4], R66 ;  /* 0x0045b44201007387 */ /* 0x000fe80000100800 */
        /* <DEDUP_REMOVED lines=107> */
[----:B------:R-:W-:-:S04]  /*11cc0*/  IADD3 R0, PT, PT, R5, -0x83, RZ ;  /* 0xffffff7d05007810 */ /* 0x000fc80007ffe0ff */
        /* <DEDUP_REMOVED lines=12> */
[----:B------:R0:W-:Y:S04]  /*11d90*/  STL.64 [R1+0x1308], R56 ;  /* 0x0013083801007387 */ /* 0x0001e80000100a00 */
[----:B------:R2:W-:Y:S04]  /*11da0*/  STL.64 [R1+0x1300], R58 ;  /* 0x0013003a01007387 */ /* 0x0005e80000100a00 */
[----:B------:R-:W3:Y:S01]  /*11db0*/  @!P6 LDG.E.U16 R63, desc[UR6][R56.64] ;  /* 0x00000006383fe981 */ /* 0x000ee2000c1e1500 */
[----:B------:R-:W-:-:S03]  /*11dc0*/  PRMT R52, RZ, 0x7610, R52 ;  /* 0x00007610ff347816 */ /* 0x000fc60000000034 */
[----:B------:R-:W4:Y:S01]  /*11dd0*/  @!P6 LDG.E.U16 R62, desc[UR6][R58.64] ;  /* 0x000000063a3ee981 */ /* 0x000f22000c1e1500 */
[----:B------:R-:W-:Y:S01]  /*11de0*/  PRMT R53, RZ, 0x7610, R53 ;  /* 0x00007610ff357816 */ /* 0x000fe20000000035 */
[----:B-1----:R-:W-:Y:S02]  /*11df0*/  IMAD.WIDE R54, R0, 0x2, R82 ;  /* 0x0000000200367825 */ /* 0x002fe400078e0252 */
[----:B0-----:R-:W3:Y:S04]  /*11e00*/  LDL.LU.64 R56, [R1+0x48a8] ;  /* 0x0048a80001387983 */ /* 0x001ee80000300a00 */
[----:B------:R0:W-:Y:S04]  /*11e10*/  STL.64 [R1+0x12f8], R60 ;  /* 0x0012f83c01007387 */ /* 0x0001e80000100a00 */
[----:B--2---:R-:W2:Y:S04]  /*11e20*/  LDL.LU.64 R58, [R1+0x48a0] ;  /* 0x0048a000013a7983 */ /* 0x004ea80000300a00 */
[----:B------:R-:W2:Y:S04]  /*11e30*/  @!P6 LDG.E.U16 R52, desc[UR6][R54.64] ;  /* 0x000000063634e981 */ /* 0x000ea8000c1e1500 */
[----:B------:R0:W2:Y:S01]  /*11e40*/  @!P6 LDG.E.U16 R53, desc[UR6][R60.64] ;  /* 0x000000063c35e981 */ /* 0x0000a2000c1e1500 */
[----:B------:R-:W-:-:S03]  /*11e50*/  VIADD R0, R5, 0xffffff7c ;  /* 0xffffff7c05007836 */ /* 0x000fc60000000000 */
[----:B------:R1:W-:Y:S02]  /*11e60*/  STL.64 [R1+0x12f0], R54 ;  /* 0x0012f03601007387 */ /* 0x0003e40000100a00 */
[----:B------:R-:W-:Y:S01]  /*11e70*/  ISETP.GE.U32.AND P6, PT, R0, 0x7ffffe7d, PT ;  /* 0x7ffffe7d0000780c */ /* 0x000fe20003fc6070 */
[----:B------:R-:W-:-:S04]  /*11e80*/  IMAD R0, R92, 0x7f, RZ ;  /* 0x0000007f5c007824 */ /* 0x000fc800078e02ff */
[----:B0-----:R-:W-:-:S04]  /*11e90*/  IMAD.WIDE R60, R0, 0x2, R88 ;  /* 0x00000002003c7825 */ /* 0x001fc800078e0258 */
[C---:B-1----:R-:W-:Y:S01]  /*11ea0*/  IMAD.WIDE R54, R0.reuse, 0x2, R84 ;  /* 0x0000000200367825 */ /* 0x042fe200078e0254 */
[----:B----4-:R-:W-:Y:S04]  /*11eb0*/  STL [R1+0x2764], R62 ;  /* 0x0027643e01007387 */ /* 0x010fe80000100800 */
[----:B---3--:R0:W-:Y:S01]  /*11ec0*/  STL [R1+0x2768], R63 ;  /* 0x0027683f01007387 */ /* 0x0081e20000100800 */
[----:B--2---:R-:W-:Y:S01]  /*11ed0*/  PRMT R58, RZ, 0x7610, R58 ;  /* 0x00007610ff3a7816 */ /* 0x004fe2000000003a */
[C---:B0-----:R-:W-:Y:S01]  /*11ee0*/  IMAD.WIDE R62, R0.reuse, 0x2, R86 ;  /* 0x00000002003e7825 */ /* 0x041fe200078e0256 */
[----:B------:R-:W-:Y:S01]  /*11ef0*/  PRMT R59, RZ, 0x7610, R59 ;  /* 0x00007610ff3b7816 */ /* 0x000fe2000000003b */
[----:B------:R-:W-:Y:S04]  /*11f00*/  STL [R1+0x275c], R52 ;  /* 0x00275c3401007387 */ /* 0x000fe80000100800 */
[----:B------:R-:W2:Y:S04]  /*11f10*/  @!P0 LDG.E.U16 R58, desc[UR6][R62.64] ;  /* 0x000000063e3a8981 */ /* 0x000ea8000c1e1500 */
[----:B------:R-:W3:Y:S04]  /*11f20*/  @!P0 LDG.E.U16 R59, desc[UR6][R60.64] ;  /* 0x000000063c3b8981 */ /* 0x000ee8000c1e1500 */
[----:B------:R-:W-:Y:S04]  /*11f30*/  STL [R1+0x2760], R53 ;  /* 0x0027603501007387 */ /* 0x000fe80000100800 */
[----:B------:R0:W-:Y:S04]  /*11f40*/  STL.64 [R1+0x12e8], R60 ;  /* 0x0012e83c01007387 */ /* 0x0001e80000100a00 */
[----:B------:R1:W-:Y:S04]  /*11f50*/  STL.64 [R1+0x12e0], R62 ;  /* 0x0012e03e01007387 */ /* 0x0003e80000100a00 */
[----:B0-----:R-:W4:Y:S04]  /*11f60*/  LDL.LU.64 R60, [R1+0x4898] ;  /* 0x00489800013c7983 */ /* 0x001f280000300a00 */
[----:B------:R0:W-:Y:S04]  /*11f70*/  STL.64 [R1+0x12d8], R54 ;  /* 0x0012d83601007387 */ /* 0x0001e80000100a00 */
[----:B-1----:R-:W4:Y:S01]  /*11f80*/  LDL.LU.64 R62, [R1+0x4890] ;  /* 0x00489000013e7983 */ /* 0x002f220000300a00 */
[----:B------:R-:W-:Y:S01]  /*11f90*/  PRMT R51, RZ, 0x7610, R51 ;  /* 0x00007610ff337816 */ /* 0x000fe20000000033 */
[----:B------:R-:W-:Y:S01]  /*11fa0*/  IMAD.WIDE R52, R0, 0x2, R82 ;  /* 0x0000000200347825 */ /* 0x000fe200078e0252 */
[----:B------:R-:W-:-:S03]  /*11fb0*/  PRMT R50, RZ, 0x7610, R50 ;  /* 0x00007610ff327816 */ /* 0x000fc60000000032 */
[----:B------:R-:W-:Y:S01]  /*11fc0*/  VIADD R0, R5, 0xffffff7b ;  /* 0xffffff7b05007836 */ /* 0x000fe20000000000 */
[----:B------:R0:W4:Y:S04]  /*11fd0*/  @!P0 LDG.E.U16 R51, desc[UR6][R54.64] ;  /* 0x0000000636338981 */ /* 0x000128000c1e1500 */
[----:B------:R1:W4:Y:S01]  /*11fe0*/  @!P0 LDG.E.U16 R50, desc[UR6][R52.64] ;  /* 0x0000000634328981 */ /* 0x000322000c1e1500 */
[----:B------:R-:W-:Y:S01]  /*11ff0*/  ISETP.GE.U32.AND P0, PT, R0, 0x7ffffe7c, PT ;  /* 0x7ffffe7c0000780c */ /* 0x000fe20003f06070 */
[----:B------:R-:W-:Y:S02]  /*12000*/  IMAD.SHL.U32 R0, R92, 0x80, RZ ;  /* 0x000000805c007824 */ /* 0x000fe400078e00ff */
[----:B------:R1:W-:Y:S01]  /*12010*/  STL.64 [R1+0x12d0], R52 ;  /* 0x0012d03401007387 */ /* 0x0003e20000100a00 */
[----:B------:R-:W-:Y:S01]  /*12020*/  PRMT R64, RZ, 0x7610, R64 ;  /* 0x00007610ff407816 */ /* 0x000fe20000000040 */
[----:B0-----:R-:W-:-:S04]  /*12030*/  IMAD.WIDE R54, R0, 0x2, R86 ;  /* 0x0000000200367825 */ /* 0x001fc800078e0256 */
[C---:B-1----:R-:W-:Y:S01]  /*12040*/  IMAD.WIDE R52, R0.reuse, 0x2, R84 ;  /* 0x0000000200347825 */ /* 0x042fe200078e0254 */
[----:B--2---:R-:W-:Y:S04]  /*12050*/  STL [R1+0x2890], R58 ;  /* 0x0028903a01007387 */ /* 0x004fe80000100800 */
[----:B---3--:R0:W-:Y:S02]  /*12060*/  STL [R1+0x2894], R59 ;  /* 0x0028943b01007387 */ /* 0x0081e40000100800 */
[----:B0-----:R-:W-:-:S05]  /*12070*/  IMAD.WIDE R58, R0, 0x2, R88 ;  /* 0x00000002003a7825 */ /* 0x001fca00078e0258 */
[----:B------:R0:W2:Y:S01]  /*12080*/  @!P2 LDG.E.U16 R64, desc[UR6][R58.64] ;  /* 0x000000063a40a981 */ /* 0x0000a2000c1e1500 */
[----:B----4-:R-:W-:Y:S02]  /*12090*/  PRMT R63, RZ, 0x7610, R63 ;  /* 0x00007610ff3f7816 */ /* 0x010fe4000000003f */
[----:B------:R-:W-:-:S04]  /*120a0*/  PRMT R62, RZ, 0x7610, R62 ;  /* 0x00007610ff3e7816 */ /* 0x000fc8000000003e */
[----:B------:R1:W3:Y:S04]  /*120b0*/  @!P2 LDG.E.U16 R63, desc[UR6][R54.64] ;  /* 0x00000006363fa981 */ /* 0x0002e8000c1e1500 */
[----:B------:R4:W3:Y:S01]  /*120c0*/  @!P2 LDG.E.U16 R62, desc[UR6][R52.64] ;  /* 0x00000006343ea981 */ /* 0x0008e2000c1e1500 */
[----:B------:R-:W-:-:S03]  /*120d0*/  PRMT R61, RZ, 0x7610, R61 ;  /* 0x00007610ff3d7816 */ /* 0x000fc6000000003d */
[----:B------:R-:W-:Y:S04]  /*120e0*/  STL [R1+0x2888], R50 ;  /* 0x0028883201007387 */ /* 0x000fe80000100800 */
[----:B------:R0:W-:Y:S04]  /*120f0*/  STL [R1+0x288c], R51 ;  /* 0x00288c3301007387 */ /* 0x0001e80000100800 */
[----:B------:R1:W-:Y:S01]  /*12100*/  STL.64 [R1+0x12c8], R58 ;  /* 0x0012c83a01007387 */ /* 0x0003e20000100a00 */
[----:B0-----:R-:W-:-:S04]  /*12110*/  IMAD.WIDE R50, R0, 0x2, R82 ;  /* 0x0000000200327825 */ /* 0x001fc800078e0252 */
[----:B------:R-:W-:Y:S01]  /*12120*/  VIADD R0, R5, 0xffffff7a ;  /* 0xffffff7a05007836 */ /* 0x000fe20000000000 */
[----:B------:R0:W3:Y:S04]  /*12130*/  @!P2 LDG.E.U16 R61, desc[UR6][R50.64] ;  /* 0x00000006323da981 */ /* 0x0000e8000c1e1500 */
[----:B------:R-:W-:Y:S01]  /*12140*/  ISETP.GE.U32.AND P2, PT, R0, 0x7ffffe7b, PT ;  /* 0x7ffffe7b0000780c */ /* 0x000fe20003f46070 */
[----:B------:R0:W-:Y:S01]  /*12150*/  STL.64 [R1+0x12c0], R54 ;  /* 0x0012c03601007387 */ /* 0x0001e20000100a00 */
[----:B------:R-:W-:-:S03]  /*12160*/  IMAD R0, R92, 0x81, RZ ;  /* 0x000000815c007824 */ /* 0x000fc600078e02ff */
[----:B------:R4:W-:Y:S01]  /*12170*/  STL.64 [R1+0x12b8], R52 ;  /* 0x0012b83401007387 */ /* 0x0009e20000100a00 */
[----:B------:R-:W-:Y:S01]  /*12180*/  PRMT R57, RZ, 0x7610, R57 ;  /* 0x00007610ff397816 */ /* 0x000fe20000000039 */
[C---:B-1----:R-:W-:Y:S01]  /*12190*/  IMAD.WIDE R58, R0.reuse, 0x2, R86 ;  /* 0x00000002003a7825 */ /* 0x042fe200078e0256 */
[----:B------:R-:W-:Y:S02]  /*121a0*/  PRMT R48, RZ, 0x7610, R48 ;  /* 0x00007610ff307816 */ /* 0x000fe40000000030 */
[----:B------:R-:W-:Y:S02]  /*121b0*/  PRMT R49, RZ, 0x7610, R49 ;  /* 0x00007610ff317816 */ /* 0x000fe40000000031 */
[----:B------:R-:W-:Y:S01]  /*121c0*/  PRMT R56, RZ, 0x7610, R56 ;  /* 0x00007610ff387816 */ /* 0x000fe20000000038 */
[----:B0-----:R-:W-:-:S04]  /*121d0*/  IMAD.WIDE R54, R0, 0x2, R84 ;  /* 0x0000000200367825 */ /* 0x001fc800078e0254 */
[C---:B----4-:R-:W-:Y:S01]  /*121e0*/  IMAD.WIDE R52, R0.reuse, 0x2, R82 ;  /* 0x0000000200347825 */ /* 0x050fe200078e0252 */
[----:B------:R0:W4:Y:S04]  /*121f0*/  @!P3 LDG.E.U16 R49, desc[UR6][R54.64] ;  /* 0x000000063631b981 */ /* 0x000128000c1e1500 */
[----:B------:R1:W4:Y:S04]  /*12200*/  @!P3 LDG.E.U16 R48, desc[UR6][R52.64] ;  /* 0x000000063430b981 */ /* 0x000328000c1e1500 */
[----:B------:R-:W4:Y:S04]  /*12210*/  @!P3 LDG.E.U16 R56, desc[UR6][R58.64] ;  /* 0x000000063a38b981 */ /* 0x000f28000c1e1500 */
[----:B--2---:R-:W-:Y:S04]  /*12220*/  STL [R1+0x45c8], R64 ;  /* 0x0045c84001007387 */ /* 0x004fe80000100800 */
[----:B------:R2:W-:Y:S02]  /*12230*/  STL.64 [R1+0x12b0], R50 ;  /* 0x0012b03201007387 */ /* 0x0005e40000100a00 */
[----:B--2---:R-:W-:-:S05]  /*12240*/  IMAD.WIDE R50, R0, 0x2, R88 ;  /* 0x0000000200327825 */ /* 0x004fca00078e0258 */
[----:B------:R-:W2:Y:S04]  /*12250*/  @!P3 LDG.E.U16 R57, desc[UR6][R50.64] ;  /* 0x000000063239b981 */ /* 0x000ea8000c1e1500 */
[----:B---3--:R-:W-:Y:S04]  /*12260*/  STL.64 [R1+0x45c0], R62 ;  /* 0x0045c03e01007387 */ /* 0x008fe80000100a00 */
[----:B------:R3:W-:Y:S04]  /*12270*/  STL.64 [R1+0x12a8], R50 ;  /* 0x0012a83201007387 */ /* 0x0007e80000100a00 */
[----:B------:R0:W-:Y:S04]  /*12280*/  STL.64 [R1+0x12a0], R58 ;  /* 0x0012a03a01007387 */ /* 0x0001e80000100a00 */
[----:B---3--:R-:W3:Y:S04]  /*12290*/  LDL.LU.64 R50, [R1+0x4888] ;  /* 0x0048880001327983 */ /* 0x008ee80000300a00 */
[----:B------:R1:W-:Y:S04]  /*122a0*/  STL.64 [R1+0x1298], R54 ;  /* 0x0012983601007387 */ /* 0x0003e80000100a00 */
[----:B0-----:R-:W3:Y:S01]  /*122b0*/  LDL.LU.64 R58, [R1+0x4880] ;  /* 0x00488000013a7983 */ /* 0x001ee20000300a00 */
[----:B------:R-:W-:-:S03]  /*122c0*/  VIADD R0, R5, 0xffffff79 ;  /* 0xffffff7905007836 */ /* 0x000fc60000000000 */
[----:B------:R0:W-:Y:S02]  /*122d0*/  STL.64 [R1+0x1290], R52 ;  /* 0x0012903401007387 */ /* 0x0001e40000100a00 */
[----:B------:R-:W-:Y:S01]  /*122e0*/  ISETP.GE.U32.AND P3, PT, R0, 0x7ffffe7a, PT ;  /* 0x7ffffe7a0000780c */ /* 0x000fe20003f66070 */
[----:B------:R-:W-:-:S04]  /*122f0*/  IMAD R0, R92, 0x82, RZ ;  /* 0x000000825c007824 */ /* 0x000fc800078e02ff */
[----:B-1----:R-:W-:-:S04]  /*12300*/  IMAD.WIDE R54, R0, 0x2, R84 ;  /* 0x0000000200367825 */ /* 0x002fc800078e0254 */
[C---:B0-----:R-:W-:Y:S01]  /*12310*/  IMAD.WIDE R52, R0.reuse, 0x2, R82 ;  /* 0x0000000200347825 */ /* 0x041fe200078e0252 */
[----:B----4-:R-:W-:Y:S04]  /*12320*/  STL [R1+0xa0], R48 ;  /* 0x0000a03001007387 */ /* 0x010fe80000100800 */
[----:B------:R0:W-:Y:S04]  /*12330*/  STL [R1+0xa4], R49 ;  /* 0x0000a43101007387 */ /* 0x0001e80000100800 */
[----:B------:R-:W-:Y:S01]  /*12340*/  STL [R1+0xa8], R56 ;  /* 0x0000a83801007387 */ /* 0x000fe20000100800 */
[----:B0-----:R-:W-:-:S03]  /*12350*/  IMAD.WIDE R48, R0, 0x2, R88 ;  /* 0x0000000200307825 */ /* 0x001fc600078e0258 */
[----:B--2---:R0:W-:Y:S04]  /*12360*/  STL [R1+0xac], R57 ;  /* 0x0000ac3901007387 */ /* 0x0041e80000100800 */
[----:B------:R1:W-:Y:S01]  /*12370*/  STL.64 [R1+0x1288], R48 ;  /* 0x0012883001007387 */ /* 0x0003e20000100a00 */
[----:B0-----:R-:W-:Y:S01]  /*12380*/  IMAD.WIDE R56, R0, 0x2, R86 ;  /* 0x0000000200387825 */ /* 0x001fe200078e0256 */
[----:B---3--:R-:W-:Y:S02]  /*12390*/  PRMT R50, RZ, 0x7610, R50 ;  /* 0x00007610ff327816 */ /* 0x008fe40000000032 */
        /* <DEDUP_REMOVED lines=81> */
[----:B------:R-:W4:Y:S04]  /*128b0*/  @!P2 LDG.E.U16 R56, desc[UR6][R58.64] ;  /* 0x000000063a38a981 */ /* 0x000f28000c1e1500 */
[----:B-1----:R-:W3:Y:S04]  /*128c0*/  LDL.LU.64 R50, [R1+0x4848] ;  /* 0x0048480001327983 */ /* 0x002ee80000300a00 */
[----:B------:R1:W-:Y:S04]  /*128d0*/  STL.64 [R1+0x1218], R54 ;  /* 0x0012183601007387 */ /* 0x0003e80000100a00 */
[----:B------:R1:W3:Y:S04]  /*128e0*/  @!P2 LDG.E.U16 R49, desc[UR6][R54.64] ;  /* 0x000000063631a981 */ /* 0x0002e8000c1e1500 */
[----:B0-----:R-:W4:Y:S01]  /*128f0*/  LDL.LU.64 R58, [R1+0x4840] ;  /* 0x00484000013a7983 */ /* 0x001f220000300a00 */
[----:B------:R-:W-:-:S03]  /*12900*/  VIADD R0, R5, 0xffffff75 ;  /* 0xffffff7505007836 */ /* 0x000fc60000000000 */
[----:B------:R-:W-:Y:S02]  /*12910*/  STL.64 [R1+0x1210], R52 ;  /* 0x0012103401007387 */ /* 0x000fe40000100a00 */
[----:B------:R-:W-:Y:S01]  /*12920*/  ISETP.GE.U32.AND P2, PT, R0, 0x7ffffe76, PT ;  /* 0x7ffffe760000780c */ /* 0x000fe20003f46070 */
[----:B------:R-:W-:-:S04]  /*12930*/  IMAD R0, R92, 0x86, RZ ;  /* 0x000000865c007824 */ /* 0x000fc800078e02ff */
[----:B-1----:R-:W-:Y:S01]  /*12940*/  IMAD.WIDE R54, R0, 0x2, R86 ;  /* 0x0000000200367825 */ /* 0x002fe200078e0256 */
[----:B--2---:R-:W-:Y:S04]  /*12950*/  STL [R1+0x261c], R48 ;  /* 0x00261c3001007387 */ /* 0x004fe80000100800 */
[----:B---3--:R0:W-:Y:S01]  /*12960*/  STL [R1+0x2620], R49 ;  /* 0x0026203101007387 */ /* 0x0081e20000100800 */
[----:B----4-:R-:W-:-:S03]  /*12970*/  PRMT R59, RZ, 0x7610, R59 ;  /* 0x00007610ff3b7816 */ /* 0x010fc6000000003b */
[----:B------:R-:W-:Y:S01]  /*12980*/  STL [R1+0x2624], R56 ;  /* 0x0026243801007387 */ /* 0x000fe20000100800 */
[----:B------:R-:W-:Y:S01]  /*12990*/  PRMT R58, RZ, 0x7610, R58 ;  /* 0x00007610ff3a7816 */ /* 0x000fe2000000003a */
[C---:B0-----:R-:W-:Y:S02]  /*129a0*/  IMAD.WIDE R48, R0.reuse, 0x2, R88 ;  /* 0x0000000200307825 */ /* 0x041fe400078e0258 */
[----:B------:R0:W-:Y:S04]  /*129b0*/  STL [R1+0x2628], R57 ;  /* 0x0026283901007387 */ /* 0x0001e80000100800 */
[----:B------:R1:W-:Y:S04]  /*129c0*/  STL.64 [R1+0x1208], R48 ;  /* 0x0012083001007387 */ /* 0x0003e80000100a00 */
[----:B------:R-:W2:Y:S01]  /*129d0*/  @!P3 LDG.E.U16 R59, desc[UR6][R48.64] ;  /* 0x00000006303bb981 */ /* 0x000ea2000c1e1500 */
[----:B0-----:R-:W-:-:S03]  /*129e0*/  IMAD.WIDE R56, R0, 0x2, R84 ;  /* 0x0000000200387825 */ /* 0x001fc600078e0254 */
[----:B------:R0:W-:Y:S04]  /*129f0*/  STL.64 [R1+0x1200], R54 ;  /* 0x0012003601007387 */ /* 0x0001e80000100a00 */
[----:B------:R-:W3:Y:S04]  /*12a00*/  @!P3 LDG.E.U16 R58, desc[UR6][R54.64] ;  /* 0x00000006363ab981 */ /* 0x000ee8000c1e1500 */
[----:B-1----:R-:W4:Y:S04]  /*12a10*/  LDL.LU.64 R48, [R1+0x4838] ;  /* 0x0048380001307983 */ /* 0x002f280000300a00 */
[----:B------:R1:W-:Y:S04]  /*12a20*/  STL.64 [R1+0x11f8], R56 ;  /* 0x0011f83801007387 */ /* 0x0003e80000100a00 */
[----:B0-----:R-:W4:Y:S01]  /*12a30*/  LDL.LU.64 R54, [R1+0x4830] ;  /* 0x0048300001367983 */ /* 0x001f220000300a00 */
[----:B------:R-:W-:Y:S01]  /*12a40*/  PRMT R50, RZ, 0x7610, R50 ;  /* 0x00007610ff327816 */ /* 0x000fe20000000032 */
[----:B------:R-:W-:Y:S01]  /*12a50*/  IMAD.WIDE R52, R0, 0x2, R82 ;  /* 0x0000000200347825 */ /* 0x000fe200078e0252 */
[----:B------:R-:W-:-:S03]  /*12a60*/  PRMT R51, RZ, 0x7610, R51 ;  /* 0x00007610ff337816 */ /* 0x000fc60000000033 */
[----:B------:R-:W-:Y:S01]  /*12a70*/  VIADD R0, R5, 0xffffff74 ;  /* 0xffffff7405007836 */ /* 0x000fe20000000000 */
[----:B------:R-:W4:Y:S04]  /*12a80*/  @!P3 LDG.E.U16 R50, desc[UR6][R52.64] ;  /* 0x000000063432b981 */ /* 0x000f28000c1e1500 */
[----:B------:R1:W4:Y:S01]  /*12a90*/  @!P3 LDG.E.U16 R51, desc[UR6][R56.64] ;  /* 0x000000063833b981 */ /* 0x000322000c1e1500 */
[----:B------:R-:W-:Y:S01]  /*12aa0*/  ISETP.GE.U32.AND P3, PT, R0, 0x7ffffe75, PT ;  /* 0x7ffffe750000780c */ /* 0x000fe20003f66070 */
[----:B------:R-:W-:Y:S02]  /*12ab0*/  IMAD R0, R92, 0x87, RZ ;  /* 0x000000875c007824 */ /* 0x000fe400078e02ff */
[----:B------:R-:W-:Y:S02]  /*12ac0*/  STL.64 [R1+0x11f0], R52 ;  /* 0x0011f03401007387 */ /* 0x000fe40000100a00 */
[----:B-1----:R-:W-:-:S02]  /*12ad0*/  IMAD.WIDE R56, R0, 0x2, R88 ;  /* 0x0000000200387825 */ /* 0x002fc400078e0258 */
[----:B---3--:R-:W-:Y:S04]  /*12ae0*/  STL [R1+0x2754], R58 ;  /* 0x0027543a01007387 */ /* 0x008fe80000100800 */
[----:B--2---:R0:W-:Y:S01]  /*12af0*/  STL [R1+0x2758], R59 ;  /* 0x0027583b01007387 */ /* 0x0041e20000100800 */
[----:B----4-:R-:W-:Y:S02]  /*12b00*/  PRMT R54, RZ, 0x7610, R54 ;  /* 0x00007610ff367816 */ /* 0x010fe40000000036 */
[----:B------:R-:W-:Y:S01]  /*12b10*/  PRMT R55, RZ, 0x7610, R55 ;  /* 0x00007610ff377816 */ /* 0x000fe20000000037 */
[----:B0-----:R-:W-:-:S05]  /*12b20*/  IMAD.WIDE R58, R0, 0x2, R86 ;  /* 0x00000002003a7825 */ /* 0x001fca00078e0256 */
[----:B------:R-:W2:Y:S04]  /*12b30*/  @!P5 LDG.E.U16 R54, desc[UR6][R58.64] ;  /* 0x000000063a36d981 */ /* 0x000ea8000c1e1500 */
[----:B------:R-:W3:Y:S01]  /*12b40*/  @!P5 LDG.E.U16 R55, desc[UR6][R56.64] ;  /* 0x000000063837d981 */ /* 0x000ee2000c1e1500 */
[----:B------:R-:W-:Y:S01]  /*12b50*/  PRMT R46, RZ, 0x7610, R46 ;  /* 0x00007610ff2e7816 */ /* 0x000fe2000000002e */
[----:B------:R-:W-:Y:S02]  /*12b60*/  IMAD.WIDE R52, R0, 0x2, R84 ;  /* 0x0000000200347825 */ /* 0x000fe400078e0254 */
[----:B------:R-:W-:Y:S01]  /*12b70*/  STL [R1+0x274c], R50 ;  /* 0x00274c3201007387 */ /* 0x000fe20000100800 */
[----:B------:R-:W-:-:S03]  /*12b80*/  PRMT R47, RZ, 0x7610, R47 ;  /* 0x00007610ff2f7816 */ /* 0x000fc6000000002f */
[----:B------:R0:W-:Y:S04]  /*12b90*/  STL [R1+0x2750], R51 ;  /* 0x0027503301007387 */ /* 0x0001e80000100800 */
[----:B------:R1:W-:Y:S04]  /*12ba0*/  STL.64 [R1+0x11e8], R56 ;  /* 0x0011e83801007387 */ /* 0x0003e80000100a00 */
[----:B------:R4:W4:Y:S01]  /*12bb0*/  @!P5 LDG.E.U16 R47, desc[UR6][R52.64] ;  /* 0x00000006342fd981 */ /* 0x000922000c1e1500 */
[----:B0-----:R-:W-:-:S03]  /*12bc0*/  IMAD.WIDE R50, R0, 0x2, R82 ;  /* 0x0000000200327825 */ /* 0x001fc600078e0252 */
[----:B------:R0:W-:Y:S01]  /*12bd0*/  STL.64 [R1+0x11e0], R58 ;  /* 0x0011e03a01007387 */ /* 0x0001e20000100a00 */
[----:B------:R-:W-:-:S03]  /*12be0*/  VIADD R0, R5, 0xffffff73 ;  /* 0xffffff7305007836 */ /* 0x000fc60000000000 */
[----:B-1----:R-:W4:Y:S04]  /*12bf0*/  LDL.LU.64 R56, [R1+0x4828] ;  /* 0x0048280001387983 */ /* 0x002f280000300a00 */
[----:B------:R-:W-:Y:S04]  /*12c00*/  STL.64 [R1+0x11d8], R52 ;  /* 0x0011d83401007387 */ /* 0x000fe80000100a00 */
[----:B------:R1:W4:Y:S01]  /*12c10*/  @!P5 LDG.E.U16 R46, desc[UR6][R50.64] ;  /* 0x00000006322ed981 */ /* 0x000322000c1e1500 */
[----:B------:R-:W-:Y:S01]  /*12c20*/  ISETP.GE.U32.AND P5, PT, R0, 0x7ffffe74, PT ;  /* 0x7ffffe740000780c */ /* 0x000fe20003fa6070 */
[----:B------:R-:W-:-:S02]  /*12c30*/  IMAD R0, R92, 0x88, RZ ;  /* 0x000000885c007824 */ /* 0x000fc400078e02ff */
[----:B0-----:R-:W4:Y:S01]  /*12c40*/  LDL.LU.64 R58, [R1+0x4820] ;  /* 0x00482000013a7983 */ /* 0x001f220000300a00 */
[----:B------:R-:W-:-:S03]  /*12c50*/  PRMT R60, RZ, 0x7610, R60 ;  /* 0x00007610ff3c7816 */ /* 0x000fc6000000003c */
[----:B------:R-:W-:Y:S04]  /*12c60*/  STL.64 [R1+0x11d0], R50 ;  /* 0x0011d03201007387 */ /* 0x000fe80000100a00 */
[----:B--2---:R-:W-:Y:S04]  /*12c70*/  STL [R1+0x2880], R54 ;  /* 0x0028803601007387 */ /* 0x004fe80000100800 */
[----:B---3--:R0:W-:Y:S02]  /*12c80*/  STL [R1+0x2884], R55 ;  /* 0x0028843701007387 */ /* 0x0081e40000100800 */
[----:B0-----:R-:W-:-:S05]  /*12c90*/  IMAD.WIDE R54, R0, 0x2, R88 ;  /* 0x0000000200367825 */ /* 0x001fca00078e0258 */
[----:B------:R0:W2:Y:S01]  /*12ca0*/  @!P6 LDG.E.U16 R60, desc[UR6][R54.64] ;  /* 0x00000006363ce981 */ /* 0x0000a2000c1e1500 */
[----:B----4-:R-:W-:-:S04]  /*12cb0*/  IMAD.WIDE R52, R0, 0x2, R86 ;  /* 0x0000000200347825 */ /* 0x010fc800078e0256 */
[----:B-1----:R-:W-:Y:S01]  /*12cc0*/  IMAD.WIDE R50, R0, 0x2, R84 ;  /* 0x0000000200327825 */ /* 0x002fe200078e0254 */
[----:B------:R-:W-:Y:S01]  /*12cd0*/  PRMT R57, RZ, 0x7610, R57 ;  /* 0x00007610ff397816 */ /* 0x000fe20000000039 */
[----:B------:R-:W-:Y:S01]  /*12ce0*/  STL [R1+0x2878], R46 ;  /* 0x0028782e01007387 */ /* 0x000fe20000100800 */
[----:B------:R-:W-:-:S03]  /*12cf0*/  PRMT R59, RZ, 0x7610, R59 ;  /* 0x00007610ff3b7816 */ /* 0x000fc6000000003b */
[----:B------:R1:W-:Y:S01]  /*12d00*/  STL [R1+0x287c], R47 ;  /* 0x00287c2f01007387 */ /* 0x0003e20000100800 */
[----:B------:R-:W-:-:S03]  /*12d10*/  PRMT R58, RZ, 0x7610, R58 ;  /* 0x00007610ff3a7816 */ /* 0x000fc6000000003a */
[----:B------:R3:W4:Y:S04]  /*12d20*/  @!P6 LDG.E.U16 R59, desc[UR6][R52.64] ;  /* 0x00000006343be981 */ /* 0x000728000c1e1500 */
[----:B------:R0:W4:Y:S01]  /*12d30*/  @!P6 LDG.E.U16 R58, desc[UR6][R50.64] ;  /* 0x00000006323ae981 */ /* 0x000122000c1e1500 */
[----:B-1----:R-:W-:-:S04]  /*12d40*/  IMAD.WIDE R46, R0, 0x2, R82 ;  /* 0x00000002002e7825 */ /* 0x002fc800078e0252 */
[----:B------:R-:W-:Y:S01]  /*12d50*/  VIADD R0, R5, 0xffffff72 ;  /* 0xffffff7205007836 */ /* 0x000fe20000000000 */
[----:B------:R1:W4:Y:S04]  /*12d60*/  @!P6 LDG.E.U16 R57, desc[UR6][R46.64] ;  /* 0x000000062e39e981 */ /* 0x000328000c1e1500 */
[----:B------:R-:W-:Y:S01]  /*12d70*/  ISETP.GE.U32.AND P6, PT, R0, 0x7ffffe73, PT ;  /* 0x7ffffe730000780c */ /* 0x000fe20003fc6070 */
[----:B------:R0:W-:Y:S01]  /*12d80*/  STL.64 [R1+0x11c8], R54 ;  /* 0x0011c83601007387 */ /* 0x0001e20000100a00 */
[----:B------:R-:W-:Y:S01]  /*12d90*/  IMAD R0, R92, 0x89, RZ ;  /* 0x000000895c007824 */ /* 0x000fe200078e02ff */
[----:B------:R-:W-:Y:S02]  /*12da0*/  PRMT R93, RZ, 0x7610, R93 ;  /* 0x00007610ff5d7816 */ /* 0x000fe4000000005d */
[----:B------:R3:W-:Y:S01]  /*12db0*/  STL.64 [R1+0x11c0], R52 ;  /* 0x0011c03401007387 */ /* 0x0007e20000100a00 */
[----:B------:R-:W-:-:S03]  /*12dc0*/  PRMT R90, RZ, 0x7610, R90 ;  /* 0x00007610ff5a7816 */ /* 0x000fc6000000005a */
[----:B------:R1:W-:Y:S01]  /*12dd0*/  STL.64 [R1+0x11b8], R50 ;  /* 0x0011b83201007387 */ /* 0x0003e20000100a00 */
[----:B------:R-:W-:Y:S02]  /*12de0*/  PRMT R49, RZ, 0x7610, R49 ;  /* 0x00007610ff317816 */ /* 0x000fe40000000031 */
[----:B------:R-:W-:Y:S01]  /*12df0*/  PRMT R48, RZ, 0x7610, R48 ;  /* 0x00007610ff307816 */ /* 0x000fe20000000030 */
[----:B0-----:R-:W-:-:S04]  /*12e00*/  IMAD.WIDE R54, R0, 0x2, R88 ;  /* 0x0000000200367825 */ /* 0x001fc800078e0258 */
[C---:B---3--:R-:W-:Y:S01]  /*12e10*/  IMAD.WIDE R52, R0.reuse, 0x2, R86 ;  /* 0x0000000200347825 */ /* 0x048fe200078e0256 */
[----:B------:R-:W3:Y:S03]  /*12e20*/  @!P0 LDG.E.U16 R49, desc[UR6][R54.64] ;  /* 0x0000000636318981 */ /* 0x000ee6000c1e1500 */
[C---:B-1----:R-:W-:Y:S01]  /*12e30*/  IMAD.WIDE R50, R0.reuse, 0x2, R84 ;  /* 0x0000000200327825 */ /* 0x042fe200078e0254 */
[----:B------:R0:W3:Y:S04]  /*12e40*/  @!P0 LDG.E.U16 R93, desc[UR6][R52.64] ;  /* 0x00000006345d8981 */ /* 0x0000e8000c1e1500 */
[----:B------:R1:W4:Y:S04]  /*12e50*/  @!P0 LDG.E.U16 R48, desc[UR6][R50.64] ;  /* 0x0000000632308981 */ /* 0x000328000c1e1500 */
[----:B--2---:R-:W-:Y:S04]  /*12e60*/  STL.64 [R1+0x45d0], R60 ;  /* 0x0045d03c01007387 */ /* 0x004fe80000100a00 */
[----:B------:R2:W-:Y:S04]  /*12e70*/  STL.64 [R1+0x11b0], R46 ;  /* 0x0011b02e01007387 */ /* 0x0005e80000100a00 */
[----:B------:R0:W-:Y:S01]  /*12e80*/  STL.64 [R1+0x11a8], R54 ;  /* 0x0011a83601007387 */ /* 0x0001e20000100a00 */
[----:B--2---:R-:W-:-:S03]  /*12e90*/  IMAD.WIDE R46, R0, 0x2, R82 ;  /* 0x00000002002e7825 */ /* 0x004fc600078e0252 */
[----:B------:R2:W-:Y:S04]  /*12ea0*/  STL.64 [R1+0x11a0], R52 ;  /* 0x0011a03401007387 */ /* 0x0005e80000100a00 */
[----:B------:R1:W4:Y:S04]  /*12eb0*/  @!P0 LDG.E.U16 R90, desc[UR6][R46.64] ;  /* 0x000000062e5a8981 */ /* 0x000328000c1e1500 */
[----:B0-----:R-:W4:Y:S01]  /*12ec0*/  LDL.LU.64 R54, [R1+0x4818] ;  /* 0x0048180001367983 */ /* 0x001f220000300a00 */
[----:B------:R-:W-:-:S03]  /*12ed0*/  VIADD R0, R5, 0xffffff71 ;  /* 0xffffff7105007836 */ /* 0x000fc60000000000 */
[----:B------:R1:W-:Y:S02]  /*12ee0*/  STL.64 [R1+0x1198], R50 ;  /* 0x0011983201007387 */ /* 0x0003e40000100a00 */
[----:B------:R-:W-:Y:S01]  /*12ef0*/  ISETP.GE.U32.AND P0, PT, R0, 0x7ffffe72, PT ;  /* 0x7ffffe720000780c */ /* 0x000fe20003f06070 */
[----:B------:R-:W-:Y:S01]  /*12f00*/  IMAD R0, R92, 0x8a, RZ ;  /* 0x0000008a5c007824 */ /* 0x000fe200078e02ff */
[----:B------:R0:W-:Y:S01]  /*12f10*/  STL.64 [R1+0x1190], R46 ;  /* 0x0011902e01007387 */ /* 0x0001e20000100a00 */
[----:B------:R-:W-:Y:S02]  /*12f20*/  PRMT R44, RZ, 0x7610, R44 ;  /* 0x00007610ff2c7816 */ /* 0x000fe4000000002c */
[----:B------:R-:W-:Y:S01]  /*12f30*/  PRMT R45, RZ, 0x7610, R45 ;  /* 0x00007610ff2d7816 */ /* 0x000fe2000000002d */
[----:B--2---:R-:W-:-:S04]  /*12f40*/  IMAD.WIDE R52, R0, 0x2, R86 ;  /* 0x0000000200347825 */ /* 0x004fc800078e0256 */
[----:B-1----:R-:W-:-:S04]  /*12f50*/  IMAD.WIDE R50, R0, 0x2, R84 ;  /* 0x0000000200327825 */ /* 0x002fc800078e0254 */
[----:B0-----:R-:W-:Y:S01]  /*12f60*/  IMAD.WIDE R46, R0, 0x2, R88 ;  /* 0x00000002002e7825 */ /* 0x001fe200078e0258 */
[----:B------:R0:W2:Y:S04]  /*12f70*/  @!P2 LDG.E.U16 R45, desc[UR6][R50.64] ;  /* 0x00000006322da981 */ /* 0x0000a8000c1e1500 */
[----:B---3--:R-:W-:Y:S04]  /*12f80*/  STL [R1+0x4514], R93 ;  /* 0x0045145d01007387 */ /* 0x008fe80000100800 */
[----:B----4-:R-:W-:Y:S04]  /*12f90*/  STL [R1+0x4518], R90 ;  /* 0x0045185a01007387 */ /* 0x010fe80000100800 */
[----:B------:R-:W-:Y:S01]  /*12fa0*/  STL [R1+0x1c8], R48 ;  /* 0x0001c83001007387 */ /* 0x000fe20000100800 */
[----:B------:R-:W-:-:S03]  /*12fb0*/  PRMT R55, RZ, 0x7610, R55 ;  /* 0x00007610ff377816 */ /* 0x000fc60000000037 */
[----:B------:R1:W-:Y:S01]  /*12fc0*/  STL [R1+0x9c], R49 ;  /* 0x00009c3101007387 */ /* 0x0003e20000100800 */
[----:B------:R-:W-:-:S03]  /*12fd0*/  PRMT R54, RZ, 0x7610, R54 ;  /* 0x00007610ff367816 */ /* 0x000fc60000000036 */
[----:B------:R3:W-:Y:S04]  /*12fe0*/  STL.64 [R1+0x1188], R46 ;  /* 0x0011882e01007387 */ /* 0x0007e80000100a00 */
[----:B------:R-:W4:Y:S01]  /*12ff0*/  @!P2 LDG.E.U16 R55, desc[UR6][R46.64] ;  /* 0x000000062e37a981 */ /* 0x000f22000c1e1500 */
[----:B-1----:R-:W-:-:S03]  /*13000*/  IMAD.WIDE R48, R0, 0x2, R82 ;  /* 0x0000000200307825 */ /* 0x002fc600078e0252 */
[----:B------:R1:W-:Y:S04]  /*13010*/  STL.64 [R1+0x1180], R52 ;  /* 0x0011803401007387 */ /* 0x0003e80000100a00 */
[----:B------:R0:W2:Y:S04]  /*13020*/  @!P2 LDG.E.U16 R44, desc[UR6][R48.64] ;  /* 0x00000006302ca981 */ /* 0x0000a8000c1e1500 */
[----:B---3--:R-:W3:Y:S04]  /*13030*/  LDL.LU.64 R46, [R1+0x4810] ;  /* 0x00481000012e7983 */ /* 0x008ee80000300a00 */
[----:B------:R0:W-:Y:S04]  /*13040*/  STL.64 [R1+0x1178], R50 ;  /* 0x0011783201007387 */ /* 0x0001e80000100a00 */
[----:B------:R-:W4:Y:S04]  /*13050*/  @!P2 LDG.E.U16 R54, desc[UR6][R52.64] ;  /* 0x000000063436a981 */ /* 0x000f28000c1e1500 */
[----:B-1----:R-:W4:Y:S01]  /*13060*/  LDL.LU.64 R52, [R1+0x4808] ;  /* 0x0048080001347983 */ /* 0x002f220000300a00 */
[----:B------:R-:W-:-:S03]  /*13070*/  VIADD R0, R5, 0xffffff70 ;  /* 0xffffff7005007836 */ /* 0x000fc60000000000 */
[----:B------:R1:W-:Y:S02]  /*13080*/  STL.64 [R1+0x1170], R48 ;  /* 0x0011703001007387 */ /* 0x0003e40000100a00 */
[----:B------:R-:W-:Y:S01]  /*13090*/  ISETP.GE.U32.AND P2, PT, R0, 0x7ffffe71, PT ;  /* 0x7ffffe710000780c */ /* 0x000fe20003f46070 */
[----:B------:R-:W-:-:S04]  /*130a0*/  IMAD R0, R92, 0x8b, RZ ;  /* 0x0000008b5c007824 */ /* 0x000fc800078e02ff */
[----:B0-----:R-:W-:-:S04]  /*130b0*/  IMAD.WIDE R50, R0, 0x2, R84 ;  /* 0x0000000200327825 */ /* 0x001fc800078e0254 */
[----:B-1----:R-:W-:Y:S01]  /*130c0*/  IMAD.WIDE R48, R0, 0x2, R82 ;  /* 0x0000000200307825 */ /* 0x002fe200078e0252 */
[----:B--2---:R-:W-:Y:S04]  /*130d0*/  STL [R1+0x39c], R44 ;  /* 0x00039c2c01007387 */ /* 0x004fe80000100800 */
[----:B------:R0:W-:Y:S01]  /*130e0*/  STL [R1+0x958], R45 ;  /* 0x0009582d01007387 */ /* 0x0001e20000100800 */
[----:B---3--:R-:W-:Y:S02]  /*130f0*/  PRMT R46, RZ, 0x7610, R46 ;  /* 0x00007610ff2e7816 */ /* 0x008fe4000000002e */
[----:B------:R-:W-:-:S04]  /*13100*/  PRMT R47, RZ, 0x7610, R47 ;  /* 0x00007610ff2f7816 */ /* 0x000fc8000000002f */
[----:B------:R-:W2:Y:S01]  /*13110*/  @!P3 LDG.E.U16 R46, desc[UR6][R48.64] ;  /* 0x00000006302eb981 */ /* 0x000ea2000c1e1500 */
[----:B0-----:R-:W-:-:S03]  /*13120*/  IMAD.WIDE R44, R0, 0x2, R88 ;  /* 0x00000002002c7825 */ /* 0x001fc600078e0258 */
[----:B----4-:R-:W-:Y:S04]  /*13130*/  STL [R1+0x95c], R54 ;  /* 0x00095c3601007387 */ /* 0x010fe80000100800 */
        /* <DEDUP_REMOVED lines=12> */
[----:B------:R-:W-:-:S03]  /*13200*/  IADD3 R0, PT, PT, R5, -0x91, RZ ;  /* 0xffffff6f05007810 */ /* 0x000fc60007ffe0ff */
[----:B------:R0:W-:Y:S01]  /*13210*/  STL.64 [R1+0x1150], R48 ;  /* 0x0011503001007387 */ /* 0x0001e20000100a00 */
        /* <DEDUP_REMOVED lines=57> */
[----:B------:R-:W-:-:S02]  /*135b0*/  PRMT R44, RZ, 0x7610, R44 ;  /* 0x00007610ff2c7816 */ /* 0x000fc4000000002c */
[----:B------:R-:W-:Y:S01]  /*135c0*/  PRMT R45, RZ, 0x7610, R45 ;  /* 0x00007610ff2d7816 */ /* 0x000fe2000000002d */
[----:B------:R1:W-:Y:S01]  /*135d0*/  STL [R1+0x2610], R47 ;  /* 0x0026102f01007387 */ /* 0x0003e20000100800 */
[----:B------:R-:W-:Y:S01]  /*135e0*/  PRMT R55, RZ, 0x7610, R55 ;  /* 0x00007610ff377816 */ /* 0x000fe20000000037 */
[C---:B0-----:R-:W-:Y:S01]  /*135f0*/  IMAD.WIDE R52, R0.reuse, 0x2, R84 ;  /* 0x0000000200347825 */ /* 0x041fe200078e0254 */
[----:B------:R-:W-:Y:S01]  /*13600*/  PRMT R54, RZ, 0x7610, R54 ;  /* 0x00007610ff367816 */ /* 0x000fe20000000036 */
[----:B------:R0:W-:Y:S02]  /*13610*/  STL.64 [R1+0x1108], R48 ;  /* 0x0011083001007387 */ /* 0x0001e40000100a00 */
[----:B-1----:R-:W-:Y:S02]  /*13620*/  IMAD.WIDE R46, R0, 0x2, R82 ;  /* 0x00000002002e7825 */ /* 0x002fe400078e0252 */
[----:B------:R1:W-:Y:S04]  /*13630*/  STL.64 [R1+0x1100], R50 ;  /* 0x0011003201007387 */ /* 0x0003e80000100a00 */
[----:B------:R-:W2:Y:S04]  /*13640*/  @!P0 LDG.E.U16 R55, desc[UR6][R48.64] ;  /* 0x0000000630378981 */ /* 0x000ea8000c1e1500 */
[----:B------:R-:W3:Y:S04]  /*13650*/  @!P0 LDG.E.U16 R54, desc[UR6][R50.64] ;  /* 0x0000000632368981 */ /* 0x000ee8000c1e1500 */
[----:B------:R-:W4:Y:S04]  /*13660*/  @!P0 LDG.E.U16 R44, desc[UR6][R46.64] ;  /* 0x000000062e2c8981 */ /* 0x000f28000c1e1500 */
[----:B0-----:R-:W4:Y:S04]  /*13670*/  LDL.LU.64 R48, [R1+0x47d0] ;  /* 0x0047d00001307983 */ /* 0x001f280000300a00 */
[----:B------:R0:W-:Y:S04]  /*13680*/  STL.64 [R1+0x10f8], R52 ;  /* 0x0010f83401007387 */ /* 0x0001e80000100a00 */
[----:B-1----:R-:W4:Y:S04]  /*13690*/  LDL.LU.64 R50, [R1+0x47c8] ;  /* 0x0047c80001327983 */ /* 0x002f280000300a00 */
[----:B------:R0:W4:Y:S01]  /*136a0*/  @!P0 LDG.E.U16 R45, desc[UR6][R52.64] ;  /* 0x00000006342d8981 */ /* 0x000122000c1e1500 */
[----:B------:R-:W-:-:S05]  /*136b0*/  VIADD R0, R5, 0xffffff6c ;  /* 0xffffff6c05007836 */ /* 0x000fca0000000000 */
[----:B------:R-:W-:Y:S01]  /*136c0*/  ISETP.GE.U32.AND P0, PT, R0, 0x7ffffe6d, PT ;  /* 0x7ffffe6d0000780c */ /* 0x000fe20003f06070 */
[----:B------:R-:W-:Y:S01]  /*136d0*/  IMAD R0, R92, 0x8f, RZ ;  /* 0x0000008f5c007824 */ /* 0x000fe200078e02ff */
[----:B------:R1:W-:Y:S01]  /*136e0*/  STL.64 [R1+0x10f0], R46 ;  /* 0x0010f02e01007387 */ /* 0x0003e20000100a00 */
[----:B------:R-:W-:Y:S02]  /*136f0*/  PRMT R40, RZ, 0x7610, R40 ;  /* 0x00007610ff287816 */ /* 0x000fe40000000028 */
[----:B0-----:R-:W-:Y:S01]  /*13700*/  IMAD.WIDE R52, R0, 0x2, R88 ;  /* 0x0000000200347825 */ /* 0x001fe200078e0258 */
[----:B------:R-:W-:-:S03]  /*13710*/  PRMT R41, RZ, 0x7610, R41 ;  /* 0x00007610ff297816 */ /* 0x000fc60000000029 */
[----:B-1----:R-:W-:-:S05]  /*13720*/  IMAD.WIDE R46, R0, 0x2, R84 ;  /* 0x00000002002e7825 */ /* 0x002fca00078e0254 */
[----:B------:R0:W4:Y:S04]  /*13730*/  @!P2 LDG.E.U16 R41, desc[UR6][R46.64] ;  /* 0x000000062e29a981 */ /* 0x000128000c1e1500 */
[----:B---3--:R-:W-:Y:S04]  /*13740*/  STL [R1+0x2744], R54 ;  /* 0x0027443601007387 */ /* 0x008fe80000100800 */
[----:B--2---:R1:W-:Y:S04]  /*13750*/  STL [R1+0x2748], R55 ;  /* 0x0027483701007387 */ /* 0x0043e80000100800 */
[----:B----4-:R-:W-:Y:S01]  /*13760*/  STL [R1+0x273c], R44 ;  /* 0x00273c2c01007387 */ /* 0x010fe20000100800 */
[----:B-1----:R-:W-:Y:S01]  /*13770*/  IMAD.WIDE R54, R0, 0x2, R86 ;  /* 0x0000000200367825 */ /* 0x002fe200078e0256 */
[----:B------:R-:W-:-:S02]  /*13780*/  PRMT R51, RZ, 0x7610, R51 ;  /* 0x00007610ff337816 */ /* 0x000fc40000000033 */
[----:B------:R-:W-:Y:S01]  /*13790*/  PRMT R50, RZ, 0x7610, R50 ;  /* 0x00007610ff327816 */ /* 0x000fe20000000032 */
[----:B------:R1:W-:Y:S04]  /*137a0*/  STL [R1+0x2740], R45 ;  /* 0x0027402d01007387 */ /* 0x0003e80000100800 */
[----:B------:R2:W-:Y:S04]  /*137b0*/  STL.64 [R1+0x10e8], R52 ;  /* 0x0010e83401007387 */ /* 0x0005e80000100a00 */
[----:B------:R-:W3:Y:S01]  /*137c0*/  @!P2 LDG.E.U16 R51, desc[UR6][R52.64] ;  /* 0x000000063433a981 */ /* 0x000ee2000c1e1500 */
[----:B-1----:R-:W-:-:S03]  /*137d0*/  IMAD.WIDE R44, R0, 0x2, R82 ;  /* 0x00000002002c7825 */ /* 0x002fc600078e0252 */
[----:B------:R1:W-:Y:S04]  /*137e0*/  STL.64 [R1+0x10e0], R54 ;  /* 0x0010e03601007387 */ /* 0x0003e80000100a00 */
[----:B------:R-:W4:Y:S04]  /*137f0*/  @!P2 LDG.E.U16 R50, desc[UR6][R54.64] ;  /* 0x000000063632a981 */ /* 0x000f28000c1e1500 */
[----:B--2---:R-:W2:Y:S04]  /*13800*/  LDL.LU.64 R52, [R1+0x47c0] ;  /* 0x0047c00001347983 */ /* 0x004ea80000300a00 */
[----:B------:R0:W-:Y:S04]  /*13810*/  STL.64 [R1+0x10d8], R46 ;  /* 0x0010d82e01007387 */ /* 0x0001e80000100a00 */
[----:B------:R0:W2:Y:S04]  /*13820*/  @!P2 LDG.E.U16 R40, desc[UR6][R44.64] ;  /* 0x000000062c28a981 */ /* 0x0000a8000c1e1500 */
[----:B-1----:R-:W2:Y:S01]  /*13830*/  LDL.LU.64 R54, [R1+0x47b8] ;  /* 0x0047b80001367983 */ /* 0x002ea20000300a00 */
[----:B------:R-:W-:-:S03]  /*13840*/  VIADD R0, R5, 0xffffff6b ;  /* 0xffffff6b05007836 */ /* 0x000fc60000000000 */
[----:B------:R1:W-:Y:S02]  /*13850*/  STL.64 [R1+0x10d0], R44 ;  /* 0x0010d02c01007387 */ /* 0x0003e40000100a00 */
[----:B------:R-:W-:Y:S01]  /*13860*/  ISETP.GE.U32.AND P2, PT, R0, 0x7ffffe6c, PT ;  /* 0x7ffffe6c0000780c */ /* 0x000fe20003f46070 */
[----:B------:R-:W-:Y:S01]  /*13870*/  IMAD R0, R92, 0x90, RZ ;  /* 0x000000905c007824 */ /* 0x000fe200078e02ff */
[----:B------:R-:W-:-:S03]  /*13880*/  PRMT R56, RZ, 0x7610, R56 ;  /* 0x00007610ff387816 */ /* 0x000fc60000000038 */
[----:B0-----:R-:W-:-:S04]  /*13890*/  IMAD.WIDE R46, R0, 0x2, R86 ;  /* 0x00000002002e7825 */ /* 0x001fc800078e0256 */
[----:B-1----:R-:W-:Y:S01]  /*138a0*/  IMAD.WIDE R44, R0, 0x2, R84 ;  /* 0x00000002002c7825 */ /* 0x002fe200078e0254 */
[----:B------:R-:W-:Y:S02]  /*138b0*/  PRMT R49, RZ, 0x7610, R49 ;  /* 0x00007610ff317816 */ /* 0x000fe40000000031 */
[----:B------:R-:W-:Y:S02]  /*138c0*/  PRMT R42, RZ, 0x7610, R42 ;  /* 0x00007610ff2a7816 */ /* 0x000fe4000000002a */
[----:B------:R-:W-:Y:S02]  /*138d0*/  PRMT R43, RZ, 0x7610, R43 ;  /* 0x00007610ff2b7816 */ /* 0x000fe4000000002b */
[----:B------:R-:W-:Y:S01]  /*138e0*/  PRMT R48, RZ, 0x7610, R48 ;  /* 0x00007610ff307816 */ /* 0x000fe20000000030 */
[----:B----4-:R-:W-:Y:S04]  /*138f0*/  STL [R1+0x2870], R50 ;  /* 0x0028703201007387 */ /* 0x010fe80000100800 */
[----:B---3--:R0:W-:Y:S01]  /*13900*/  STL [R1+0x2874], R51 ;  /* 0x0028743301007387 */ /* 0x0081e20000100800 */
[----:B--2---:R-:W-:-:S03]  /*13910*/  PRMT R53, RZ, 0x7610, R53 ;  /* 0x00007610ff357816 */ /* 0x004fc60000000035 */
[----:B------:R-:W-:Y:S01]  /*13920*/  STL [R1+0x2868], R40 ;  /* 0x0028682801007387 */ /* 0x000fe20000100800 */
[----:B0-----:R-:W-:Y:S01]  /*13930*/  IMAD.WIDE R50, R0, 0x2, R88 ;  /* 0x0000000200327825 */ /* 0x001fe200078e0258 */
[----:B------:R-:W-:Y:S02]  /*13940*/  PRMT R55, RZ, 0x7610, R55 ;  /* 0x00007610ff377816 */ /* 0x000fe40000000037 */
[----:B------:R0:W-:Y:S01]  /*13950*/  STL [R1+0x286c], R41 ;  /* 0x00286c2901007387 */ /* 0x0001e20000100800 */
[----:B------:R-:W-:-:S03]  /*13960*/  PRMT R54, RZ, 0x7610, R54 ;  /* 0x00007610ff367816 */ /* 0x000fc60000000036 */
[----:B------:R1:W2:Y:S04]  /*13970*/  @!P3 LDG.E.U16 R56, desc[UR6][R50.64] ;  /* 0x000000063238b981 */ /* 0x0002a8000c1e1500 */
[----:B------:R3:W4:Y:S01]  /*13980*/  @!P3 LDG.E.U16 R55, desc[UR6][R46.64] ;  /* 0x000000062e37b981 */ /* 0x000722000c1e1500 */
[----:B0-----:R-:W-:-:S03]  /*13990*/  IMAD.WIDE R40, R0, 0x2, R82 ;  /* 0x0000000200287825 */ /* 0x001fc600078e0252 */
[----:B------:R0:W2:Y:S01]  /*139a0*/  @!P3 LDG.E.U16 R54, desc[UR6][R44.64] ;  /* 0x000000062c36b981 */ /* 0x0000a2000c1e1500 */
[----:B------:R-:W-:-:S03]  /*139b0*/  VIADD R0, R5, 0xffffff6a ;  /* 0xffffff6a05007836 */ /* 0x000fc60000000000 */
[----:B------:R0:W2:Y:S02]  /*139c0*/  @!P3 LDG.E.U16 R53, desc[UR6][R40.64] ;  /* 0x000000062835b981 */ /* 0x0000a4000c1e1500 */
[----:B------:R-:W-:Y:S02]  /*139d0*/  ISETP.GE.U32.AND P3, PT, R0, 0x7ffffe6b, PT ;  /* 0x7ffffe6b0000780c */ /* 0x000fe40003f66070 */
[----:B------:R1:W-:Y:S01]  /*139e0*/  STL.64 [R1+0x10c8], R50 ;  /* 0x0010c83201007387 */ /* 0x0003e20000100a00 */
[----:B------:R-:W-:-:S03]  /*139f0*/  IMAD R0, R92, 0x91, RZ ;  /* 0x000000915c007824 */ /* 0x000fc600078e02ff */
[----:B------:R3:W-:Y:S04]  /*13a00*/  STL.64 [R1+0x10c0], R46 ;  /* 0x0010c02e01007387 */ /* 0x0007e80000100a00 */
[----:B------:R0:W-:Y:S04]  /*13a10*/  STL.64 [R1+0x10b8], R44 ;  /* 0x0010b82c01007387 */ /* 0x0001e80000100a00 */
[----:B------:R0:W-:Y:S01]  /*13a20*/  STL.64 [R1+0x10b0], R40 ;  /* 0x0010b02801007387 */ /* 0x0001e20000100a00 */
[----:B-1----:R-:W-:-:S04]  /*13a30*/  IMAD.WIDE R50, R0, 0x2, R86 ;  /* 0x0000000200327825 */ /* 0x002fc800078e0256 */
[C---:B---3--:R-:W-:Y:S01]  /*13a40*/  IMAD.WIDE R46, R0.reuse, 0x2, R84 ;  /* 0x00000002002e7825 */ /* 0x048fe200078e0254 */
[----:B------:R-:W3:Y:S03]  /*13a50*/  @!P5 LDG.E.U16 R48, desc[UR6][R50.64] ;  /* 0x000000063230d981 */ /* 0x000ee6000c1e1500 */
[C---:B0-----:R-:W-:Y:S01]  /*13a60*/  IMAD.WIDE R44, R0.reuse, 0x2, R82 ;  /* 0x00000002002c7825 */ /* 0x041fe200078e0252 */
[----:B------:R0:W2:Y:S03]  /*13a70*/  @!P5 LDG.E.U16 R43, desc[UR6][R46.64] ;  /* 0x000000062e2bd981 */ /* 0x0000a6000c1e1500 */
[----:B------:R-:W-:Y:S01]  /*13a80*/  IMAD.WIDE R40, R0, 0x2, R88 ;  /* 0x0000000200287825 */ /* 0x000fe200078e0258 */
[----:B------:R1:W2:Y:S04]  /*13a90*/  @!P5 LDG.E.U16 R42, desc[UR6][R44.64] ;  /* 0x000000062c2ad981 */ /* 0x0002a8000c1e1500 */
[----:B------:R0:W-:Y:S04]  /*13aa0*/  STL.64 [R1+0x10a8], R40 ;  /* 0x0010a82801007387 */ /* 0x0001e80000100a00 */
[----:B------:R0:W-:Y:S04]  /*13ab0*/  STL.64 [R1+0x10a0], R50 ;  /* 0x0010a03201007387 */ /* 0x0001e80000100a00 */
[----:B------:R-:W4:Y:S04]  /*13ac0*/  @!P5 LDG.E.U16 R49, desc[UR6][R40.64] ;  /* 0x000000062831d981 */ /* 0x000f28000c1e1500 */
[----:B0-----:R-:W4:Y:S04]  /*13ad0*/  LDL.LU.64 R40, [R1+0x47b0] ;  /* 0x0047b00001287983 */ /* 0x001f280000300a00 */
[----:B------:R0:W-:Y:S04]  /*13ae0*/  STL.64 [R1+0x1098], R46 ;  /* 0x0010982e01007387 */ /* 0x0001e80000100a00 */
[----:B------:R-:W4:Y:S01]  /*13af0*/  LDL.LU.64 R50, [R1+0x47a8] ;  /* 0x0047a80001327983 */ /* 0x000f220000300a00 */
[----:B------:R-:W-:-:S03]  /*13b00*/  VIADD R0, R5, 0xffffff69 ;  /* 0xffffff6905007836 */ /* 0x000fc60000000000 */
[----:B------:R1:W-:Y:S02]  /*13b10*/  STL.64 [R1+0x1090], R44 ;  /* 0x0010902c01007387 */ /* 0x0003e40000100a00 */
[----:B------:R-:W-:Y:S01]  /*13b20*/  ISETP.GE.U32.AND P5, PT, R0, 0x7ffffe6a, PT ;  /* 0x7ffffe6a0000780c */ /* 0x000fe20003fa6070 */
[----:B------:R-:W-:-:S04]  /*13b30*/  IMAD R0, R92, 0x92, RZ ;  /* 0x000000925c007824 */ /* 0x000fc800078e02ff */
[----:B0-----:R-:W-:-:S04]  /*13b40*/  IMAD.WIDE R46, R0, 0x2, R84 ;  /* 0x00000002002e7825 */ /* 0x001fc800078e0254 */
[C---:B-1----:R-:W-:Y:S01]  /*13b50*/  IMAD.WIDE R44, R0.reuse, 0x2, R82 ;  /* 0x00000002002c7825 */ /* 0x042fe200078e0252 */
[----:B--2---:R-:W-:Y:S04]  /*13b60*/  STL [R1+0x208], R42 ;  /* 0x0002082a01007387 */ /* 0x004fe80000100800 */
[----:B------:R0:W-:Y:S04]  /*13b70*/  STL [R1+0x20c], R43 ;  /* 0x00020c2b01007387 */ /* 0x0001e80000100800 */
[----:B---3--:R-:W-:Y:S04]  /*13b80*/  STL [R1+0x210], R48 ;  /* 0x0002103001007387 */ /* 0x008fe80000100800 */
[----:B----4-:R1:W-:Y:S01]  /*13b90*/  STL [R1+0x214], R49 ;  /* 0x0002143101007387 */ /* 0x0103e20000100800 */
[----:B0-----:R-:W-:Y:S01]  /*13ba0*/  IMAD.WIDE R42, R0, 0x2, R88 ;  /* 0x00000002002a7825 */ /* 0x001fe200078e0258 */
[----:B------:R-:W-:-:S03]  /*13bb0*/  PRMT R40, RZ, 0x7610, R40 ;  /* 0x00007610ff287816 */ /* 0x000fc60000000028 */
[----:B-1----:R-:W-:Y:S01]  /*13bc0*/  IMAD.WIDE R48, R0, 0x2, R86 ;  /* 0x0000000200307825 */ /* 0x002fe200078e0256 */
[----:B------:R-:W-:Y:S01]  /*13bd0*/  PRMT R41, RZ, 0x7610, R41 ;  /* 0x00007610ff297816 */ /* 0x000fe20000000029 */
[----:B------:R0:W-:Y:S01]  /*13be0*/  STL.64 [R1+0x1088], R42 ;  /* 0x0010882a01007387 */ /* 0x0001e20000100a00 */
[----:B------:R-:W-:Y:S02]  /*13bf0*/  PRMT R51, RZ, 0x7610, R51 ;  /* 0x00007610ff337816 */ /* 0x000fe40000000033 */
[----:B------:R-:W-:Y:S01]  /*13c00*/  PRMT R50, RZ, 0x7610, R50 ;  /* 0x00007610ff327816 */ /* 0x000fe20000000032 */
[----:B------:R1:W-:Y:S04]  /*13c10*/  STL.64 [R1+0x1080], R48 ;  /* 0x0010803001007387 */ /* 0x0003e80000100a00 */
[----:B------:R-:W2:Y:S04]  /*13c20*/  @!P6 LDG.E.U16 R51, desc[UR6][R42.64] ;  /* 0x000000062a33e981 */ /* 0x000ea8000c1e1500 */
[----:B------:R-:W3:Y:S04]  /*13c30*/  @!P6 LDG.E.U16 R40, desc[UR6][R44.64] ;  /* 0x000000062c28e981 */ /* 0x000ee8000c1e1500 */
[----:B------:R4:W2:Y:S04]  /*13c40*/  @!P6 LDG.E.U16 R41, desc[UR6][R46.64] ;  /* 0x000000062e29e981 */ /* 0x0008a8000c1e1500 */
[----:B0-----:R-:W2:Y:S04]  /*13c50*/  LDL.LU.64 R42, [R1+0x47a0] ;  /* 0x0047a000012a7983 */ /* 0x001ea80000300a00 */
[----:B------:R4:W-:Y:S04]  /*13c60*/  STL.64 [R1+0x1078], R46 ;  /* 0x0010782e01007387 */ /* 0x0009e80000100a00 */
[----:B------:R-:W2:Y:S04]  /*13c70*/  @!P6 LDG.E.U16 R50, desc[UR6][R48.64] ;  /* 0x000000063032e981 */ /* 0x000ea8000c1e1500 */
[----:B-1----:R-:W2:Y:S01]  /*13c80*/  LDL.LU.64 R48, [R1+0x4798] ;  /* 0x0047980001307983 */ /* 0x002ea20000300a00 */
        /* <DEDUP_REMOVED lines=147> */
[----:B------:R0:W4:Y:S01]  /*145c0*/  @!P0 LDG.E.U16 R50, desc[UR6][R40.64] ;  /* 0x0000000628328981 */ /* 0x000122000c1e1500 */
        /* <DEDUP_REMOVED lines=46> */
[----:B------:R-:W-:-:S03]  /*148b0*/  IADD3 R0, PT, PT, R5, -0xa0, RZ ;  /* 0xffffff6005007810 */ /* 0x000fc60007ffe0ff */
[----:B------:R0:W-:Y:S01]  /*148c0*/  STL.64 [R1+0xf70], R40 ;  /* 0x000f702801007387 */ /* 0x0001e20000100a00 */
        /* <DEDUP_REMOVED lines=85> */
[----:B------:R-:W-:Y:S02]  /*14e20*/  PRMT R47, RZ, 0x7610, R47 ;  /* 0x00007610ff2f7816 */ /* 0x000fe4000000002f */
[----:B------:R-:W-:Y:S01]  /*14e30*/  PRMT R46, RZ, 0x7610, R46 ;  /* 0x00007610ff2e7816 */ /* 0x000fe2000000002e */
[C---:B0-----:R-:W-:Y:S01]  /*14e40*/  IMAD.WIDE R44, R0.reuse, 0x2, R84 ;  /* 0x00000002002c7825 */ /* 0x041fe200078e0254 */
[----:B------:R0:W-:Y:S03]  /*14e50*/  STL.64 [R1+0xf08], R40 ;  /* 0x000f082801007387 */ /* 0x0001e60000100a00 */
[----:B-1----:R-:W-:Y:S01]  /*14e60*/  IMAD.WIDE R38, R0, 0x2, R82 ;  /* 0x0000000200267825 */ /* 0x002fe200078e0252 */
[----:B------:R1:W-:Y:S04]  /*14e70*/  STL.64 [R1+0xf00], R42 ;  /* 0x000f002a01007387 */ /* 0x0003e80000100a00 */
[----:B------:R-:W2:Y:S04]  /*14e80*/  @!P2 LDG.E.U16 R47, desc[UR6][R40.64] ;  /* 0x00000006282fa981 */ /* 0x000ea8000c1e1500 */
[----:B------:R-:W3:Y:S04]  /*14e90*/  @!P2 LDG.E.U16 R46, desc[UR6][R42.64] ;  /* 0x000000062a2ea981 */ /* 0x000ee8000c1e1500 */
[----:B------:R-:W4:Y:S04]  /*14ea0*/  @!P2 LDG.E.U16 R36, desc[UR6][R38.64] ;  /* 0x000000062624a981 */ /* 0x000f28000c1e1500 */
[----:B0-----:R-:W4:Y:S04]  /*14eb0*/  LDL.LU.64 R40, [R1+0x46f0] ;  /* 0x0046f00001287983 */ /* 0x001f280000300a00 */
[----:B------:R0:W4:Y:S01]  /*14ec0*/  @!P2 LDG.E.U16 R37, desc[UR6][R44.64] ;  /* 0x000000062c25a981 */ /* 0x000122000c1e1500 */
[----:B------:R-:W-:-:S03]  /*14ed0*/  VIADD R0, R5, 0xffffff5c ;  /* 0xffffff5c05007836 */ /* 0x000fc60000000000 */
[----:B------:R0:W-:Y:S02]  /*14ee0*/  STL.64 [R1+0xef8], R44 ;  /* 0x000ef82c01007387 */ /* 0x0001e40000100a00 */
[----:B------:R-:W-:Y:S01]  /*14ef0*/  ISETP.GE.U32.AND P2, PT, R0, 0x7ffffe5d, PT ;  /* 0x7ffffe5d0000780c */ /* 0x000fe20003f46070 */
[----:B------:R-:W-:Y:S01]  /*14f00*/  IMAD R0, R92, 0x9f, RZ ;  /* 0x0000009f5c007824 */ /* 0x000fe200078e02ff */
[----:B-1----:R-:W4:Y:S04]  /*14f10*/  LDL.LU.64 R42, [R1+0x46e8] ;  /* 0x0046e800012a7983 */ /* 0x002f280000300a00 */
[----:B------:R1:W-:Y:S01]  /*14f20*/  STL.64 [R1+0xef0], R38 ;  /* 0x000ef02601007387 */ /* 0x0003e20000100a00 */
[----:B------:R-:W-:Y:S01]  /*14f30*/  PRMT R32, RZ, 0x7610, R32 ;  /* 0x00007610ff207816 */ /* 0x000fe20000000020 */
[----:B0-----:R-:W-:Y:S01]  /*14f40*/  IMAD.WIDE R44, R0, 0x2, R88 ;  /* 0x00000002002c7825 */ /* 0x001fe200078e0258 */
[----:B------:R-:W-:-:S03]  /*14f50*/  PRMT R33, RZ, 0x7610, R33 ;  /* 0x00007610ff217816 */ /* 0x000fc60000000021 */
[----:B-1----:R-:W-:-:S05]  /*14f60*/  IMAD.WIDE R38, R0, 0x2, R84 ;  /* 0x0000000200267825 */ /* 0x002fca00078e0254 */
[----:B------:R0:W4:Y:S04]  /*14f70*/  @!P3 LDG.E.U16 R33, desc[UR6][R38.64] ;  /* 0x000000062621b981 */ /* 0x000128000c1e1500 */
[----:B---3--:R-:W-:Y:S04]  /*14f80*/  STL [R1+0x2724], R46 ;  /* 0x0027242e01007387 */ /* 0x008fe80000100800 */
[----:B--2---:R1:W-:Y:S01]  /*14f90*/  STL [R1+0x2728], R47 ;  /* 0x0027282f01007387 */ /* 0x0043e20000100800 */
[----:B----4-:R-:W-:-:S03]  /*14fa0*/  PRMT R41, RZ, 0x7610, R41 ;  /* 0x00007610ff297816 */ /* 0x010fc60000000029 */
[----:B------:R-:W-:Y:S01]  /*14fb0*/  STL [R1+0x271c], R36 ;  /* 0x00271c2401007387 */ /* 0x000fe20000100800 */
[----:B------:R-:W-:-:S03]  /*14fc0*/  PRMT R40, RZ, 0x7610, R40 ;  /* 0x00007610ff287816 */ /* 0x000fc60000000028 */
[----:B------:R2:W-:Y:S01]  /*14fd0*/  STL [R1+0x2720], R37 ;  /* 0x0027202501007387 */ /* 0x0005e20000100800 */
[----:B-1----:R-:W-:-:S03]  /*14fe0*/  IMAD.WIDE R46, R0, 0x2, R86 ;  /* 0x00000002002e7825 */ /* 0x002fc600078e0256 */
[----:B------:R1:W-:Y:S04]  /*14ff0*/  STL.64 [R1+0xee8], R44 ;  /* 0x000ee82c01007387 */ /* 0x0003e80000100a00 */
[----:B------:R-:W3:Y:S01]  /*15000*/  @!P3 LDG.E.U16 R41, desc[UR6][R44.64] ;  /* 0x000000062c29b981 */ /* 0x000ee2000c1e1500 */
[----:B--2---:R-:W-:-:S03]  /*15010*/  IMAD.WIDE R36, R0, 0x2, R82 ;  /* 0x0000000200247825 */ /* 0x004fc600078e0252 */
[----:B------:R2:W-:Y:S04]  /*15020*/  STL.64 [R1+0xee0], R46 ;  /* 0x000ee02e01007387 */ /* 0x0005e80000100a00 */
[----:B------:R-:W4:Y:S04]  /*15030*/  @!P3 LDG.E.U16 R40, desc[UR6][R46.64] ;  /* 0x000000062e28b981 */ /* 0x000f28000c1e1500 */
[----:B-1----:R-:W3:Y:S04]  /*15040*/  LDL.LU.64 R44, [R1+0x46e0] ;  /* 0x0046e000012c7983 */ /* 0x002ee80000300a00 */
[----:B------:R0:W-:Y:S04]  /*15050*/  STL.64 [R1+0xed8], R38 ;  /* 0x000ed82601007387 */ /* 0x0001e80000100a00 */
[----:B------:R1:W3:Y:S04]  /*15060*/  @!P3 LDG.E.U16 R32, desc[UR6][R36.64] ;  /* 0x000000062420b981 */ /* 0x0002e8000c1e1500 */
[----:B--2---:R-:W2:Y:S01]  /*15070*/  LDL.LU.64 R46, [R1+0x46d8] ;  /* 0x0046d800012e7983 */ /* 0x004ea20000300a00 */
        /* <DEDUP_REMOVED lines=13> */
[----:B------:R-:W-:-:S03]  /*15150*/  PRMT R45, RZ, 0x7610, R45 ;  /* 0x00007610ff2d7816 */ /* 0x000fc6000000002d */
[----:B------:R-:W-:Y:S01]  /*15160*/  STL [R1+0x2848], R32 ;  /* 0x0028482001007387 */ /* 0x000fe20000100800 */
[----:B0-----:R-:W-:Y:S01]  /*15170*/  IMAD.WIDE R40, R0, 0x2, R88 ;  /* 0x0000000200287825 */ /* 0x001fe200078e0258 */
[----:B--2---:R-:W-:Y:S02]  /*15180*/  PRMT R47, RZ, 0x7610, R47 ;  /* 0x00007610ff2f7816 */ /* 0x004fe4000000002f */
        /* <DEDUP_REMOVED lines=100> */
[----:B------:R1:W4:Y:S04]  /*157d0*/  @!P3 LDG.E.U16 R33, desc[UR6][R38.64] ;  /* 0x000000062621b981 */ /* 0x000328000c1e1500 */
[----:B0-----:R-:W4:Y:S01]  /*157e0*/  LDL.LU.64 R42, [R1+0x4698] ;  /* 0x00469800012a7983 */ /* 0x001f220000300a00 */
[----:B------:R-:W-:-:S03]  /*157f0*/  VIADD R0, R5, 0xffffff56 ;  /* 0xffffff5605007836 */ /* 0x000fc60000000000 */
[----:B------:R0:W-:Y:S02]  /*15800*/  STL.64 [R1+0xe30], R36 ;  /* 0x000e302401007387 */ /* 0x0001e40000100a00 */
[----:B------:R-:W-:Y:S01]  /*15810*/  ISETP.GE.U32.AND P3, PT, R0, 0x7ffffe57, PT ;  /* 0x7ffffe570000780c */ /* 0x000fe20003f66070 */
[----:B------:R-:W-:-:S04]  /*15820*/  IMAD R0, R92, 0xa5, RZ ;  /* 0x000000a55c007824 */ /* 0x000fc800078e02ff */
[----:B-1----:R-:W-:-:S04]  /*15830*/  IMAD.WIDE R38, R0, 0x2, R82 ;  /* 0x0000000200267825 */ /* 0x002fc800078e0252 */
[----:B0-----:R-:W-:Y:S01]  /*15840*/  IMAD.WIDE R36, R0, 0x2, R86 ;  /* 0x0000000200247825 */ /* 0x001fe200078e0256 */
[----:B--2---:R-:W-:Y:S01]  /*15850*/  STL [R1+0x248c], R32 ;  /* 0x00248c2001007387 */ /* 0x004fe20000100800 */
[----:B---3--:R-:W-:Y:S02]  /*15860*/  PRMT R34, RZ, 0x7610, R34 ;  /* 0x00007610ff227816 */ /* 0x008fe40000000022 */
[----:B------:R-:W-:-:S04]  /*15870*/  PRMT R35, RZ, 0x7610, R35 ;  /* 0x00007610ff237816 */ /* 0x000fc80000000023 */
[----:B------:R-:W2:Y:S04]  /*15880*/  @!P5 LDG.E.U16 R34, desc[UR6][R38.64] ;  /* 0x000000062622d981 */ /* 0x000ea8000c1e1500 */
[----:B----4-:R0:W-:Y:S01]  /*15890*/  STL [R1+0x2490], R33 ;  /* 0x0024902101007387 */ /* 0x0101e20000100800 */
[----:B------:R-:W-:-:S03]  /*158a0*/  PRMT R43, RZ, 0x7610, R43 ;  /* 0x00007610ff2b7816 */ /* 0x000fc6000000002b */
[----:B------:R-:W-:Y:S01]  /*158b0*/  STL [R1+0x2494], R40 ;  /* 0x0024942801007387 */ /* 0x000fe20000100800 */
[----:B------:R-:W-:-:S03]  /*158c0*/  PRMT R42, RZ, 0x7610, R42 ;  /* 0x00007610ff2a7816 */ /* 0x000fc6000000002a */
[----:B------:R1:W-:Y:S01]  /*158d0*/  STL [R1+0x2498], R41 ;  /* 0x0024982901007387 */ /* 0x0003e20000100800 */
[----:B0-----:R-:W-:-:S03]  /*158e0*/  IMAD.WIDE R32, R0, 0x2, R88 ;  /* 0x0000000200207825 */ /* 0x001fc600078e0258 */
[----:B------:R-:W3:Y:S04]  /*158f0*/  @!P5 LDG.E.U16 R42, desc[UR6][R36.64] ;  /* 0x00000006242ad981 */ /* 0x000ee8000c1e1500 */
[----:B------:R0:W-:Y:S01]  /*15900*/  STL.64 [R1+0xe28], R32 ;  /* 0x000e282001007387 */ /* 0x0001e20000100a00 */
[----:B-1----:R-:W-:-:S03]  /*15910*/  IMAD.WIDE R40, R0, 0x2, R84 ;  /* 0x0000000200287825 */ /* 0x002fc600078e0254 */
[----:B------:R1:W-:Y:S04]  /*15920*/  STL.64 [R1+0xe20], R36 ;  /* 0x000e202401007387 */ /* 0x0003e80000100a00 */
[----:B------:R-:W4:Y:S04]  /*15930*/  @!P5 LDG.E.U16 R43, desc[UR6][R32.64] ;  /* 0x00000006202bd981 */ /* 0x000f28000c1e1500 */
[----:B------:R1:W3:Y:S04]  /*15940*/  @!P5 LDG.E.U16 R35, desc[UR6][R40.64] ;  /* 0x000000062823d981 */ /* 0x0002e8000c1e1500 */
[----:B0-----:R-:W4:Y:S04]  /*15950*/  LDL.LU.64 R32, [R1+0x4690] ;  /* 0x0046900001207983 */ /* 0x001f280000300a00 */
[----:B------:R0:W-:Y:S04]  /*15960*/  STL.64 [R1+0xe18], R40 ;  /* 0x000e182801007387 */ /* 0x0001e80000100a00 */
[----:B-1----:R-:W4:Y:S01]  /*15970*/  LDL.LU.64 R36, [R1+0x4688] ;  /* 0x0046880001247983 */ /* 0x002f220000300a00 */
[----:B------:R-:W-:Y:S01]  /*15980*/  VIADD R0, R5, 0xffffff55 ;  /* 0xffffff5505007836 */ /* 0x000fe20000000000 */
[----:B------:R-:W-:-:S04]  /*15990*/  PRMT R68, RZ, 0x7610, R68 ;  /* 0x00007610ff447816 */ /* 0x000fc80000000044 */
[----:B------:R-:W-:Y:S01]  /*159a0*/  ISETP.GE.U32.AND P5, PT, R0, 0x7ffffe56, PT ;  /* 0x7ffffe560000780c */ /* 0x000fe20003fa6070 */
[----:B------:R-:W-:Y:S01]  /*159b0*/  IMAD R0, R92, 0xa6, RZ ;  /* 0x000000a65c007824 */ /* 0x000fe200078e02ff */
[----:B------:R1:W-:Y:S01]  /*159c0*/  STL.64 [R1+0xe10], R38 ;  /* 0x000e102601007387 */ /* 0x0003e20000100a00 */
[----:B------:R-:W-:Y:S02]  /*159d0*/  PRMT R69, RZ, 0x7610, R69 ;  /* 0x00007610ff457816 */ /* 0x000fe40000000045 */
[----:B0-----:R-:W-:-:S04]  /*159e0*/  IMAD.WIDE R40, R0, 0x2, R82 ;  /* 0x0000000200287825 */ /* 0x001fc800078e0252 */
[----:B-1----:R-:W-:-:S05]  /*159f0*/  IMAD.WIDE R38, R0, 0x2, R86 ;  /* 0x0000000200267825 */ /* 0x002fca00078e0256 */
[----:B------:R-:W4:Y:S04]  /*15a00*/  @!P6 LDG.E.U16 R68, desc[UR6][R38.64] ;  /* 0x000000062644e981 */ /* 0x000f28000c1e1500 */
[----:B--2---:R-:W-:Y:S04]  /*15a10*/  STL [R1+0x25dc], R34 ;  /* 0x0025dc2201007387 */ /* 0x004fe80000100800 */
[----:B---3--:R0:W-:Y:S04]  /*15a20*/  STL [R1+0x25e0], R35 ;  /* 0x0025e02301007387 */ /* 0x0081e80000100800 */
[----:B------:R-:W-:Y:S04]  /*15a30*/  STL [R1+0x25e4], R42 ;  /* 0x0025e42a01007387 */ /* 0x000fe80000100800 */
[----:B----4-:R1:W-:Y:S01]  /*15a40*/  STL [R1+0x25e8], R43 ;  /* 0x0025e82b01007387 */ /* 0x0103e20000100800 */
[----:B0-----:R-:W-:Y:S01]  /*15a50*/  IMAD.WIDE R34, R0, 0x2, R88 ;  /* 0x0000000200227825 */ /* 0x001fe200078e0258 */
[----:B------:R-:W-:-:S02]  /*15a60*/  PRMT R36, RZ, 0x7610, R36 ;  /* 0x00007610ff247816 */ /* 0x000fc40000000024 */
[----:B------:R-:W-:Y:S01]  /*15a70*/  PRMT R37, RZ, 0x7610, R37 ;  /* 0x00007610ff257816 */ /* 0x000fe20000000025 */
[----:B-1----:R-:W-:Y:S01]  /*15a80*/  IMAD.WIDE R42, R0, 0x2, R84 ;  /* 0x00000002002a7825 */ /* 0x002fe200078e0254 */
[----:B------:R0:W-:Y:S04]  /*15a90*/  STL.64 [R1+0xe08], R34 ;  /* 0x000e082201007387 */ /* 0x0001e80000100a00 */
[----:B------:R-:W2:Y:S04]  /*15aa0*/  @!P6 LDG.E.U16 R69, desc[UR6][R34.64] ;  /* 0x000000062245e981 */ /* 0x000ea8000c1e1500 */
[----:B------:R1:W-:Y:S04]  /*15ab0*/  STL.64 [R1+0xe00], R38 ;  /* 0x000e002601007387 */ /* 0x0003e80000100a00 */
[----:B------:R-:W3:Y:S04]  /*15ac0*/  @!P6 LDG.E.U16 R36, desc[UR6][R40.64] ;  /* 0x000000062824e981 */ /* 0x000ee8000c1e1500 */
[----:B0-----:R-:W4:Y:S04]  /*15ad0*/  LDL.LU.64 R34, [R1+0x4680] ;  /* 0x0046800001227983 */ /* 0x001f280000300a00 */
[----:B------:R0:W4:Y:S01]  /*15ae0*/  @!P6 LDG.E.U16 R37, desc[UR6][R42.64] ;  /* 0x000000062a25e981 */ /* 0x000122000c1e1500 */
[----:B------:R-:W-:-:S03]  /*15af0*/  VIADD R0, R5, 0xffffff54 ;  /* 0xffffff5405007836 */ /* 0x000fc60000000000 */
[----:B------:R0:W-:Y:S02]  /*15b00*/  STL.64 [R1+0xdf8], R42 ;  /* 0x000df82a01007387 */ /* 0x0001e40000100a00 */
[----:B------:R-:W-:Y:S01]  /*15b10*/  ISETP.GE.U32.AND P6, PT, R0, 0x7ffffe55, PT ;  /* 0x7ffffe550000780c */ /* 0x000fe20003fc6070 */
[----:B------:R-:W-:Y:S01]  /*15b20*/  IMAD R0, R92, 0xa7, RZ ;  /* 0x000000a75c007824 */ /* 0x000fe200078e02ff */
[----:B-1----:R-:W4:Y:S01]  /*15b30*/  LDL.LU.64 R38, [R1+0x4678] ;  /* 0x0046780001267983 */ /* 0x002f220000300a00 */
[----:B------:R-:W-:-:S03]  /*15b40*/  PRMT R75, RZ, 0x7610, R75 ;  /* 0x00007610ff4b7816 */ /* 0x000fc6000000004b */
[----:B------:R1:W-:Y:S01]  /*15b50*/  STL.64 [R1+0xdf0], R40 ;  /* 0x000df02801007387 */ /* 0x0003e20000100a00 */
[----:B------:R-:W-:-:S03]  /*15b60*/  PRMT R74, RZ, 0x7610, R74 ;  /* 0x00007610ff4a7816 */ /* 0x000fc6000000004a */
[----:B------:R-:W-:Y:S01]  /*15b70*/  STL [R1+0x2714], R68 ;  /* 0x0027144401007387 */ /* 0x000fe20000100800 */
[----:B0-----:R-:W-:-:S05]  /*15b80*/  IMAD.WIDE R42, R0, 0x2, R86 ;  /* 0x00000002002a7825 */ /* 0x001fca00078e0256 */
[----:B------:R-:W4:Y:S01]  /*15b90*/  @!P0 LDG.E.U16 R74, desc[UR6][R42.64] ;  /* 0x000000062a4a8981 */ /* 0x000f22000c1e1500 */
[----:B-1----:R-:W-:-:S05]  /*15ba0*/  IMAD.WIDE R40, R0, 0x2, R88 ;  /* 0x0000000200287825 */ /* 0x002fca00078e0258 */
[----:B------:R-:W4:Y:S04]  /*15bb0*/  @!P0 LDG.E.U16 R75, desc[UR6][R40.64] ;  /* 0x00000006284b8981 */ /* 0x000f28000c1e1500 */
[----:B--2---:R0:W-:Y:S04]  /*15bc0*/  STL [R1+0x2718], R69 ;  /* 0x0027184501007387 */ /* 0x0041e80000100800 */
[----:B---3--:R-:W-:Y:S01]  /*15bd0*/  STL [R1+0x270c], R36 ;  /* 0x00270c2401007387 */ /* 0x008fe20000100800 */
[----:B0-----:R-:W-:Y:S01]  /*15be0*/  IMAD.WIDE R68, R0, 0x2, R84 ;  /* 0x0000000200447825 */ /* 0x001fe200078e0254 */
[----:B----4-:R-:W-:-:S02]  /*15bf0*/  PRMT R34, RZ, 0x7610, R34 ;  /* 0x00007610ff227816 */ /* 0x010fc40000000022 */
[----:B------:R-:W-:Y:S01]  /*15c00*/  PRMT R35, RZ, 0x7610, R35 ;  /* 0x00007610ff237816 */ /* 0x000fe20000000023 */
[----:B------:R0:W-:Y:S04]  /*15c10*/  STL [R1+0x2710], R37 ;  /* 0x0027102501007387 */ /* 0x0001e80000100800 */
[----:B------:R1:W-:Y:S04]  /*15c20*/  STL.64 [R1+0xde8], R40 ;  /* 0x000de82801007387 */ /* 0x0003e80000100a00 */
[----:B------:R2:W3:Y:S01]  /*15c30*/  @!P0 LDG.E.U16 R35, desc[UR6][R68.64] ;  /* 0x0000000644238981 */ /* 0x0004e2000c1e1500 */
[----:B0-----:R-:W-:-:S03]  /*15c40*/  IMAD.WIDE R36, R0, 0x2, R82 ;  /* 0x0000000200247825 */ /* 0x001fc600078e0252 */
[----:B------:R0:W-:Y:S04]  /*15c50*/  STL.64 [R1+0xde0], R42 ;  /* 0x000de02a01007387 */ /* 0x0001e80000100a00 */
[----:B-1----:R-:W4:Y:S04]  /*15c60*/  LDL.LU.64 R40, [R1+0x4670] ;  /* 0x0046700001287983 */ /* 0x002f280000300a00 */
[----:B------:R2:W-:Y:S04]  /*15c70*/  STL.64 [R1+0xdd8], R68 ;  /* 0x000dd84401007387 */ /* 0x0005e80000100a00 */
[----:B------:R1:W3:Y:S04]  /*15c80*/  @!P0 LDG.E.U16 R34, desc[UR6][R36.64] ;  /* 0x0000000624228981 */ /* 0x0002e8000c1e1500 */
[----:B0-----:R-:W3:Y:S01]  /*15c90*/  LDL.LU.64 R42, [R1+0x4668] ;  /* 0x00466800012a7983 */ /* 0x001ee20000300a00 */
[----:B------:R-:W-:-:S03]  /*15ca0*/  VIADD R0, R5, 0xffffff53 ;  /* 0xffffff5305007836 */ /* 0x000fc60000000000 */
[----:B------:R1:W-:Y:S02]  /*15cb0*/  STL.64 [R1+0xdd0], R36 ;  /* 0x000dd02401007387 */ /* 0x0003e40000100a00 */
[----:B------:R-:W-:Y:S01]  /*15cc0*/  ISETP.GE.U32.AND P0, PT, R0, 0x7ffffe54, PT ;  /* 0x7ffffe540000780c */ /* 0x000fe20003f06070 */
[----:B------:R-:W-:Y:S01]  /*15cd0*/  IMAD R0, R92, 0xa8, RZ ;  /* 0x000000a85c007824 */ /* 0x000fe200078e02ff */
[----:B------:R-:W-:Y:S01]  /*15ce0*/  STL [R1+0x2840], R74 ;  /* 0x0028404a01007387 */ /* 0x000fe20000100800 */
[----:B------:R-:W-:-:S03]  /*15cf0*/  PRMT R44, RZ, 0x7610, R44 ;  /* 0x00007610ff2c7816 */ /* 0x000fc6000000002c */
[----:B------:R0:W-:Y:S01]  /*15d00*/  STL [R1+0x2844], R75 ;  /* 0x0028444b01007387 */ /* 0x0001e20000100800 */
[----:B--2---:R-:W-:-:S04]  /*15d10*/  IMAD.WIDE R68, R0, 0x2, R86 ;  /* 0x0000000200447825 */ /* 0x004fc800078e0256 */
[----:B-1----:R-:W-:-:S04]  /*15d20*/  IMAD.WIDE R36, R0, 0x2, R84 ;  /* 0x0000000200247825 */ /* 0x002fc800078e0254 */
[----:B0-----:R-:W-:-:S05]  /*15d30*/  IMAD.WIDE R74, R0, 0x2, R88 ;  /* 0x00000002004a7825 */ /* 0x001fca00078e0258 */
[----:B------:R0:W2:Y:S01]  /*15d40*/  @!P2 LDG.E.U16 R44, desc[UR6][R74.64] ;  /* 0x000000064a2ca981 */ /* 0x0000a2000c1e1500 */
[----:B------:R-:W-:Y:S02]  /*15d50*/  PRMT R38, RZ, 0x7610, R38 ;  /* 0x00007610ff267816 */ /* 0x000fe40000000026 */
[----:B------:R-:W-:Y:S02]  /*15d60*/  PRMT R39, RZ, 0x7610, R39 ;  /* 0x00007610ff277816 */ /* 0x000fe40000000027 */
[----:B------:R-:W-:Y:S02]  /*15d70*/  PRMT R76, RZ, 0x7610, R76 ;  /* 0x00007610ff4c7816 */ /* 0x000fe4000000004c */
[----:B------:R-:W-:Y:S02]  /*15d80*/  PRMT R77, RZ, 0x7610, R77 ;  /* 0x00007610ff4d7816 */ /* 0x000fe4000000004d */
[----:B----4-:R-:W-:Y:S01]  /*15d90*/  PRMT R41, RZ, 0x7610, R41 ;  /* 0x00007610ff297816 */ /* 0x010fe20000000029 */
[----:B---3--:R-:W-:Y:S01]  /*15da0*/  STL [R1+0x2838], R34 ;  /* 0x0028382201007387 */ /* 0x008fe20000100800 */
[----:B------:R-:W-:-:S03]  /*15db0*/  PRMT R43, RZ, 0x7610, R43 ;  /* 0x00007610ff2b7816 */ /* 0x000fc6000000002b */
[----:B------:R1:W-:Y:S01]  /*15dc0*/  STL [R1+0x283c], R35 ;  /* 0x00283c2301007387 */ /* 0x0003e20000100800 */
[----:B------:R-:W-:-:S03]  /*15dd0*/  PRMT R42, RZ, 0x7610, R42 ;  /* 0x00007610ff2a7816 */ /* 0x000fc6000000002a */
[----:B------:R3:W4:Y:S04]  /*15de0*/  @!P2 LDG.E.U16 R43, desc[UR6][R68.64] ;  /* 0x00000006442ba981 */ /* 0x000728000c1e1500 */
[----:B------:R0:W2:Y:S01]  /*15df0*/  @!P2 LDG.E.U16 R42, desc[UR6][R36.64] ;  /* 0x00000006242aa981 */ /* 0x0000a2000c1e1500 */
[----:B-1----:R-:W-:-:S04]  /*15e00*/  IMAD.WIDE R34, R0, 0x2, R82 ;  /* 0x0000000200227825 */ /* 0x002fc800078e0252 */
[----:B------:R-:W-:Y:S01]  /*15e10*/  VIADD R0, R5, 0xffffff52 ;  /* 0xffffff5205007836 */ /* 0x000fe20000000000 */
[----:B------:R1:W2:Y:S04]  /*15e20*/  @!P2 LDG.E.U16 R41, desc[UR6][R34.64] ;  /* 0x000000062229a981 */ /* 0x0002a8000c1e1500 */
[----:B------:R-:W-:Y:S01]  /*15e30*/  ISETP.GE.U32.AND P2, PT, R0, 0x7ffffe53, PT ;  /* 0x7ffffe530000780c */ /* 0x000fe20003f46070 */
[----:B------:R-:W-:Y:S01]  /*15e40*/  IMAD R0, R92, 0xa9, RZ ;  /* 0x000000a95c007824 */ /* 0x000fe200078e02ff */
[----:B------:R0:W-:Y:S04]  /*15e50*/  STL.64 [R1+0xdc8], R74 ;  /* 0x000dc84a01007387 */ /* 0x0001e80000100a00 */
[----:B------:R3:W-:Y:S04]  /*15e60*/  STL.64 [R1+0xdc0], R68 ;  /* 0x000dc04401007387 */ /* 0x0007e80000100a00 */
[----:B------:R1:W-:Y:S01]  /*15e70*/  STL.64 [R1+0xdb8], R36 ;  /* 0x000db82401007387 */ /* 0x0003e20000100a00 */
[----:B0-----:R-:W-:-:S03]  /*15e80*/  IMAD.WIDE R74, R0, 0x2, R84 ;  /* 0x00000002004a7825 */ /* 0x001fc600078e0254 */
[----:B------:R0:W-:Y:S01]  /*15e90*/  STL.64 [R1+0xdb0], R34 ;  /* 0x000db02201007387 */ /* 0x0001e20000100a00 */
[----:B---3--:R-:W-:-:S03]  /*15ea0*/  IMAD.WIDE R68, R0, 0x2, R82 ;  /* 0x0000000200447825 */ /* 0x008fc600078e0252 */
[----:B------:R3:W2:Y:S01]  /*15eb0*/  @!P3 LDG.E.U16 R39, desc[UR6][R74.64] ;  /* 0x000000064a27b981 */ /* 0x0006a2000c1e1500 */
[----:B-1----:R-:W-:-:S03]  /*15ec0*/  IMAD.WIDE R36, R0, 0x2, R86 ;  /* 0x0000000200247825 */ /* 0x002fc600078e0256 */
[----:B------:R1:W2:Y:S01]  /*15ed0*/  @!P3 LDG.E.U16 R38, desc[UR6][R68.64] ;  /* 0x000000064426b981 */ /* 0x0002a2000c1e1500 */
[----:B0-----:R-:W-:-:S03]  /*15ee0*/  IMAD.WIDE R34, R0, 0x2, R88 ;  /* 0x0000000200227825 */ /* 0x001fc600078e0258 */
[----:B------:R-:W4:Y:S04]  /*15ef0*/  @!P3 LDG.E.U16 R76, desc[UR6][R36.64] ;  /* 0x00000006244cb981 */ /* 0x000f28000c1e1500 */
[----:B------:R-:W4:Y:S01]  /*15f00*/  @!P3 LDG.E.U16 R77, desc[UR6][R34.64] ;  /* 0x00000006224db981 */ /* 0x000f22000c1e1500 */
[----:B------:R-:W-:-:S03]  /*15f10*/  IADD3 R0, PT, PT, R5, -0xb1, RZ ;  /* 0xffffff4f05007810 */ /* 0x000fc60007ffe0ff */
[----:B------:R0:W-:Y:S01]  /*15f20*/  STL.64 [R1+0xda8], R34 ;  /* 0x000da82201007387 */ /* 0x0001e20000100a00 */
[----:B------:R-:W-:-:S03]  /*15f30*/  ISETP.GE.U32.AND P3, PT, R0, 0x7ffffe50, PT ;  /* 0x7ffffe500000780c */ /* 0x000fc60003f66070 */
[----:B------:R1:W-:Y:S01]  /*15f40*/  STL.64 [R1+0xda0], R36 ;  /* 0x000da02401007387 */ /* 0x0003e20000100a00 */
[----:B------:R-:W-:Y:S01]  /*15f50*/  IMAD R0, R92, 0xaa, RZ ;  /* 0x000000aa5c007824 */ /* 0x000fe200078e02ff */
[----:B------:R-:W-:Y:S02]  /*15f60*/  PRMT R3, RZ, 0x7610, R3 ;  /* 0x00007610ff037816 */ /* 0x000fe40000000003 */
[----:B0-----:R-:W4:Y:S04]  /*15f70*/  LDL.LU.64 R34, [R1+0x4660] ;  /* 0x0046600001227983 */ /* 0x001f280000300a00 */
[----:B------:R3:W-:Y:S04]  /*15f80*/  STL.64 [R1+0xd98], R74 ;  /* 0x000d984a01007387 */ /* 0x0007e80000100a00 */
[----:B-1----:R-:W4:Y:S04]  /*15f90*/  LDL.LU.64 R36, [R1+0x4658] ;  /* 0x0046580001247983 */ /* 0x002f280000300a00 */
[----:B------:R0:W-:Y:S01]  /*15fa0*/  STL.64 [R1+0xd90], R68 ;  /* 0x000d904401007387 */ /* 0x0001e20000100a00 */
[----:B------:R-:W-:-:S02]  /*15fb0*/  PRMT R70, RZ, 0x7610, R70 ;  /* 0x00007610ff467816 */ /* 0x000fc40000000046 */
[----:B------:R-:W-:Y:S01]  /*15fc0*/  PRMT R71, RZ, 0x7610, R71 ;  /* 0x00007610ff477816 */ /* 0x000fe20000000047 */
[----:B---3--:R-:W-:-:S05]  /*15fd0*/  IMAD.WIDE R74, R0, 0x2, R84 ;  /* 0x00000002004a7825 */ /* 0x008fca00078e0254 */
[----:B------:R-:W3:Y:S01]  /*15fe0*/  @!P5 LDG.E.U16 R70, desc[UR6][R74.64] ;  /* 0x000000064a46d981 */ /* 0x000ee2000c1e1500 */
[----:B------:R-:W-:Y:S01]  /*15ff0*/  PRMT R2, RZ, 0x7610, R2 ;  /* 0x00007610ff027816 */ /* 0x000fe20000000002 */
[----:B0-----:R-:W-:-:S05]  /*16000*/  IMAD.WIDE R68, R0, 0x2, R82 ;  /* 0x0000000200447825 */ /* 0x001fca00078e0252 */
[----:B------:R-:W3:Y:S04]  /*16010*/  @!P5 LDG.E.U16 R2, desc[UR6][R68.64] ;  /* 0x000000064402d981 */ /* 0x000ee8000c1e1500 */
[----:B--2---:R-:W-:Y:S04]  /*16020*/  STL [R1+0x228], R38 ;  /* 0x0002282601007387 */ /* 0x004fe80000100800 */
[----:B------:R0:W-:Y:S04]  /*16030*/  STL [R1+0x22c], R39 ;  /* 0x00022c2701007387 */ /* 0x0001e80000100800 */
[----:B----4-:R-:W-:Y:S04]  /*16040*/  STL [R1+0x230], R76 ;  /* 0x0002304c01007387 */ /* 0x010fe80000100800 */
[----:B------:R1:W-:Y:S01]  /*16050*/  STL [R1+0x234], R77 ;  /* 0x0002344d01007387 */ /* 0x0003e20000100800 */
[----:B0-----:R-:W-:-:S05]  /*16060*/  IMAD.WIDE R38, R0, 0x2, R88 ;  /* 0x0000000200267825 */ /* 0x001fca00078e0258 */
[----:B------:R-:W2:Y:S01]  /*16070*/  @!P5 LDG.E.U16 R3, desc[UR6][R38.64] ;  /* 0x000000062603d981 */ /* 0x000ea2000c1e1500 */
[----:B-1----:R-:W-:-:S03]  /*16080*/  IMAD.WIDE R76, R0, 0x2, R86 ;  /* 0x00000002004c7825 */ /* 0x002fc600078e0256 */
[----:B------:R0:W-:Y:S04]  /*16090*/  STL.64 [R1+0xd88], R38 ;  /* 0x000d882601007387 */ /* 0x0001e80000100a00 */
[----:B------:R1:W-:Y:S04]  /*160a0*/  STL.64 [R1+0xd80], R76 ;  /* 0x000d804c01007387 */ /* 0x0003e80000100a00 */
[----:B------:R1:W4:Y:S04]  /*160b0*/  @!P5 LDG.E.U16 R71, desc[UR6][R76.64] ;  /* 0x000000064c47d981 */ /* 0x000328000c1e1500 */
[----:B0-----:R-:W4:Y:S01]  /*160c0*/  LDL.LU.64 R38, [R1+0x4650] ;  /* 0x0046500001267983 */ /* 0x001f220000300a00 */
[----:B------:R-:W-:Y:S01]  /*160d0*/  VIADD R0, R5, 0xffffff47 ;  /* 0xffffff4705007836 */ /* 0x000fe20000000000 */
[----:B------:R-:W-:-:S04]  /*160e0*/  PRMT R40, RZ, 0x7610, R40 ;  /* 0x00007610ff287816 */ /* 0x000fc80000000028 */
[----:B------:R-:W-:Y:S01]  /*160f0*/  ISETP.GE.U32.AND P5, PT, R0, 0x7ffffe48, PT ;  /* 0x7ffffe480000780c */ /* 0x000fe20003fa6070 */
[----:B------:R-:W-:Y:S01]  /*16100*/  IMAD R0, R92, 0xb0, RZ ;  /* 0x000000b05c007824 */ /* 0x000fe200078e02ff */
[----:B------:R-:W-:-:S03]  /*16110*/  PRMT R37, RZ, 0x7610, R37 ;  /* 0x00007610ff257816 */ /* 0x000fc60000000025 */
[----:B-1----:R-:W-:-:S05]  /*16120*/  IMAD.WIDE R76, R0, 0x2, R88 ;  /* 0x00000002004c7825 */ /* 0x002fca00078e0258 */
[----:B------:R0:W4:Y:S01]  /*16130*/  @!P3 LDG.E.U16 R40, desc[UR6][R76.64] ;  /* 0x000000064c28b981 */ /* 0x000122000c1e1500 */
[----:B------:R-:W-:Y:S02]  /*16140*/  PRMT R36, RZ, 0x7610, R36 ;  /* 0x00007610ff247816 */ /* 0x000fe40000000024 */
[----:B------:R-:W-:Y:S02]  /*16150*/  PRMT R35, RZ, 0x7610, R35 ;  /* 0x00007610ff237816 */ /* 0x000fe40000000023 */
[----:B------:R-:W-:Y:S02]  /*16160*/  PRMT R34, RZ, 0x7610, R34 ;  /* 0x00007610ff227816 */ /* 0x000fe40000000022 */
[----:B------:R-:W-:Y:S02]  /*16170*/  PRMT R33, RZ, 0x7610, R33 ;  /* 0x00007610ff217816 */ /* 0x000fe40000000021 */
[----:B------:R-:W-:Y:S02]  /*16180*/  PRMT R32, RZ, 0x7610, R32 ;  /* 0x00007610ff207816 */ /* 0x000fe40000000020 */
[----:B------:R-:W-:-:S02]  /*16190*/  PRMT R31, RZ, 0x7610, R31 ;  /* 0x00007610ff1f7816 */ /* 0x000fc4000000001f */
        /* <DEDUP_REMOVED lines=28> */
[----:B------:R-:W-:Y:S01]  /*16360*/  PRMT R80, RZ, 0x7610, R80 ;  /* 0x00007610ff507816 */ /* 0x000fe20000000050 */
[----:B--2---:R-:W-:Y:S04]  /*16370*/  STL [R1+0x22c0], R3 ;  /* 0x0022c00301007387 */ /* 0x004fe80000100800 */
[----:B------:R1:W-:Y:S04]  /*16380*/  STL.64 [R1+0xd78], R74 ;  /* 0x000d784a01007387 */ /* 0x0003e80000100a00 */
[----:B------:R2:W-:Y:S04]  /*16390*/  STL.64 [R1+0xd70], R68 ;  /* 0x000d704401007387 */ /* 0x0005e80000100a00 */
[----:B---3--:R-:W-:Y:S01]  /*163a0*/  STL [R1+0x22b8], R70 ;  /* 0x0022b84601007387 */ /* 0x008fe20000100800 */
[----:B----4-:R-:W-:-:S03]  /*163b0*/  PRMT R39, RZ, 0x7610, R39 ;  /* 0x00007610ff277816 */ /* 0x010fc60000000027 */
[----:B------:R3:W-:Y:S01]  /*163c0*/  STL [R1+0x22bc], R71 ;  /* 0x0022bc4701007387 */ /* 0x0007e20000100800 */
[----:B------:R-:W-:Y:S01]  /*163d0*/  PRMT R38, RZ, 0x7610, R38 ;  /* 0x00007610ff267816 */ /* 0x000fe20000000026 */
[----:B-1----:R-:W-:-:S04]  /*163e0*/  IMAD.WIDE R74, R0, 0x2, R86 ;  /* 0x00000002004a7825 */ /* 0x002fc800078e0256 */
[C---:B--2---:R-:W-:Y:S01]  /*163f0*/  IMAD.WIDE R68, R0.reuse, 0x2, R82 ;  /* 0x0000000200447825 */ /* 0x044fe200078e0252 */
[----:B------:R1:W2:Y:S03]  /*16400*/  @!P3 LDG.E.U16 R39, desc[UR6][R74.64] ;  /* 0x000000064a27b981 */ /* 0x0002a6000c1e1500 */
[----:B---3--:R-:W-:Y:S01]  /*16410*/  IMAD.WIDE R70, R0, 0x2, R84 ;  /* 0x0000000200467825 */ /* 0x008fe200078e0254 */
[----:B------:R-:W3:Y:S03]  /*16420*/  @!P3 LDG.E.U16 R37, desc[UR6][R68.64] ;  /* 0x000000064425b981 */ /* 0x000ee6000c1e1500 */
[----:B------:R-:W-:Y:S01]  /*16430*/  VIADD R0, R5, 0xffffff3f ;  /* 0xffffff3f05007836 */ /* 0x000fe20000000000 */
[----:B------:R4:W2:Y:S04]  /*16440*/  @!P3 LDG.E.U16 R38, desc[UR6][R70.64] ;  /* 0x000000064626b981 */ /* 0x0008a8000c1e1500 */
[----:B------:R-:W-:Y:S01]  /*16450*/  ISETP.GE.U32.AND P3, PT, R0, 0x7ffffe40, PT ;  /* 0x7ffffe400000780c */ /* 0x000fe20003f66070 */
[----:B------:R0:W-:Y:S01]  /*16460*/  STL.64 [R1+0xcc8], R76 ;  /* 0x000cc84c01007387 */ /* 0x0001e20000100a00 */
[----:B------:R-:W-:-:S03]  /*16470*/  IMAD R0, R92, 0xb8, RZ ;  /* 0x000000b85c007824 */ /* 0x000fc600078e02ff */
[----:B------:R1:W-:Y:S04]  /*16480*/  STL.64 [R1+0xcc0], R74 ;  /* 0x000cc04a01007387 */ /* 0x0003e80000100a00 */
[----:B------:R4:W-:Y:S04]  /*16490*/  STL.64 [R1+0xcb8], R70 ;  /* 0x000cb84601007387 */ /* 0x0009e80000100a00 */
[----:B------:R4:W-:Y:S01]  /*164a0*/  STL.64 [R1+0xcb0], R68 ;  /* 0x000cb04401007387 */ /* 0x0009e20000100a00 */
[----:B0-----:R-:W-:-:S04]  /*164b0*/  IMAD.WIDE R76, R0, 0x2, R88 ;  /* 0x00000002004c7825 */ /* 0x001fc800078e0258 */
[C---:B-1----:R-:W-:Y:S01]  /*164c0*/  IMAD.WIDE R74, R0.reuse, 0x2, R86 ;  /* 0x00000002004a7825 */ /* 0x042fe200078e0256 */
[----:B------:R0:W2:Y:S03]  /*164d0*/  @!P5 LDG.E.U16 R36, desc[UR6][R76.64] ;  /* 0x000000064c24d981 */ /* 0x0000a6000c1e1500 */
[C---:B----4-:R-:W-:Y:S01]  /*164e0*/  IMAD.WIDE R70, R0.reuse, 0x2, R84 ;  /* 0x0000000200467825 */ /* 0x050fe200078e0254 */
[----:B------:R1:W4:Y:S03]  /*164f0*/  @!P5 LDG.E.U16 R35, desc[UR6][R74.64] ;  /* 0x000000064a23d981 */ /* 0x000326000c1e1500 */
[----:B------:R-:W-:Y:S01]  /*16500*/  IMAD.WIDE R68, R0, 0x2, R82 ;  /* 0x0000000200447825 */ /* 0x000fe200078e0252 */
[----:B------:R0:W2:Y:S03]  /*16510*/  @!P5 LDG.E.U16 R34, desc[UR6][R70.64] ;  /* 0x000000064622d981 */ /* 0x0000a6000c1e1500 */
[----:B------:R-:W-:Y:S01]  /*16520*/  VIADD R0, R5, 0xffffff37 ;  /* 0xffffff3705007836 */ /* 0x000fe20000000000 */
[----:B------:R0:W2:Y:S04]  /*16530*/  @!P5 LDG.E.U16 R33, desc[UR6][R68.64] ;  /* 0x000000064421d981 */ /* 0x0000a8000c1e1500 */
[----:B------:R0:W-:Y:S01]  /*16540*/  STL.64 [R1+0xbc8], R76 ;  /* 0x000bc84c01007387 */ /* 0x0001e20000100a00 */
[----:B------:R-:W-:Y:S01]  /*16550*/  ISETP.GE.U32.AND P5, PT, R0, 0x7ffffe38, PT ;  /* 0x7ffffe380000780c */ /* 0x000fe20003fa6070 */
[----:B------:R-:W-:-:S02]  /*16560*/  IMAD R0, R92, 0xc0, RZ ;  /* 0x000000c05c007824 */ /* 0x000fc400078e02ff */
[----:B------:R-:W-:Y:S04]  /*16570*/  STL [R1+0x22b4], R2 ;  /* 0x0022b40201007387 */ /* 0x000fe80000100800 */
[----:B------:R1:W-:Y:S04]  /*16580*/  STL.64 [R1+0xbc0], R74 ;  /* 0x000bc04a01007387 */ /* 0x0003e80000100a00 */
[----:B------:R1:W-:Y:S01]  /*16590*/  STL.64 [R1+0xbb8], R70 ;  /* 0x000bb84601007387 */ /* 0x0003e20000100a00 */
[----:B0-----:R-:W-:-:S03]  /*165a0*/  IMAD.WIDE R76, R0, 0x2, R88 ;  /* 0x00000002004c7825 */ /* 0x001fc600078e0258 */
[----:B------:R0:W-:Y:S01]  /*165b0*/  STL.64 [R1+0xbb0], R68 ;  /* 0x000bb04401007387 */ /* 0x0001e20000100a00 */
[----:B-1----:R-:W-:-:S03]  /*165c0*/  IMAD.WIDE R74, R0, 0x2, R86 ;  /* 0x00000002004a7825 */ /* 0x002fc600078e0256 */
[----:B------:R1:W2:Y:S01]  /*165d0*/  @!P3 LDG.E.U16 R32, desc[UR6][R76.64] ;  /* 0x000000064c20b981 */ /* 0x0002a2000c1e1500 */
[----:B------:R-:W-:-:S03]  /*165e0*/  IMAD.WIDE R70, R0, 0x2, R84 ;  /* 0x0000000200467825 */ /* 0x000fc600078e0254 */
[----:B------:R1:W2:Y:S01]  /*165f0*/  @!P3 LDG.E.U16 R31, desc[UR6][R74.64] ;  /* 0x000000064a1fb981 */ /* 0x0002a2000c1e1500 */
        /* <DEDUP_REMOVED lines=11> */
[C---:B0-----:R-:W-:Y:S01]  /*166b0*/  IMAD.WIDE R74, R0.reuse, 0x2, R86 ;  /* 0x00000002004a7825 */ /* 0x041fe200078e0256 */
[----:B------:R0:W2:Y:S03]  /*166c0*/  @!P5 LDG.E.U16 R28, desc[UR6][R76.64] ;  /* 0x000000064c1cd981 */ /* 0x0000a6000c1e1500 */
[C---:B------:R-:W-:Y:S01]  /*166d0*/  IMAD.WIDE R70, R0.reuse, 0x2, R84 ;  /* 0x0000000200467825 */ /* 0x040fe200078e0254 */
[----:B------:R1:W2:Y:S03]  /*166e0*/  @!P5 LDG.E.U16 R27, desc[UR6][R74.64] ;  /* 0x000000064a1bd981 */ /* 0x0002a6000c1e1500 */
[----:B------:R-:W-:Y:S01]  /*166f0*/  IMAD.WIDE R68, R0, 0x2, R82 ;  /* 0x0000000200447825 */ /* 0x000fe200078e0252 */
[----:B------:R0:W2:Y:S03]  /*16700*/  @!P5 LDG.E.U16 R26, desc[UR6][R70.64] ;  /* 0x00000006461ad981 */ /* 0x0000a6000c1e1500 */
        /* <DEDUP_REMOVED lines=48> */
[----:B------:R-:W-:Y:S01]  /*16a10*/  IMAD R0, R92, 0xe8, RZ ;  /* 0x000000e85c007824 */ /* 0x000fe200078e02ff */
[----:B------:R0:W-:Y:S04]  /*16a20*/  STL.64 [R1+0x5c8], R76 ;  /* 0x0005c84c01007387 */ /* 0x0001e80000100a00 */
[----:B------:R1:W-:Y:S04]  /*16a30*/  STL.64 [R1+0x5c0], R74 ;  /* 0x0005c04a01007387 */ /* 0x0003e80000100a00 */
[----:B------:R1:W-:Y:S04]  /*16a40*/  STL.64 [R1+0x5b8], R70 ;  /* 0x0005b84601007387 */ /* 0x0003e80000100a00 */
[----:B------:R1:W-:Y:S01]  /*16a50*/  STL.64 [R1+0x5b0], R68 ;  /* 0x0005b04401007387 */ /* 0x0003e20000100a00 */
[----:B0-----:R-:W-:-:S04]  /*16a60*/  IMAD.WIDE R76, R0, 0x2, R88 ;  /* 0x00000002004c7825 */ /* 0x001fc800078e0258 */
[----:B-1----:R-:W-:-:S04]  /*16a70*/  IMAD.WIDE R74, R0, 0x2, R86 ;  /* 0x00000002004a7825 */ /* 0x002fc800078e0256 */
[----:B------:R-:W-:-:S04]  /*16a80*/  IMAD.WIDE R70, R0, 0x2, R84 ;  /* 0x0000000200467825 */ /* 0x000fc800078e0254 */
[----:B------:R-:W-:Y:S01]  /*16a90*/  IMAD.WIDE R68, R0, 0x2, R82 ;  /* 0x0000000200447825 */ /* 0x000fe200078e0252 */
[----:B------:R0:W-:Y:S03]  /*16aa0*/  STL.64 [R1+0x508], R76 ;  /* 0x0005084c01007387 */ /* 0x0001e60000100a00 */
[----:B------:R-:W-:Y:S01]  /*16ab0*/  VIADD R0, R5, 0xffffff07 ;  /* 0xffffff0705007836 */ /* 0x000fe20000000000 */
[----:B------:R1:W-:Y:S01]  /*16ac0*/  STL.64 [R1+0x500], R74 ;  /* 0x0005004a01007387 */ /* 0x0003e20000100a00 */
[----:B------:R-:W-:-:S03]  /*16ad0*/  IMAD R2, R92, 0xf0, RZ ;  /* 0x000000f05c027824 */ /* 0x000fc600078e02ff */
[----:B------:R0:W2:Y:S04]  /*16ae0*/  @!P5 LDG.E.U16 R12, desc[UR6][R76.64] ;  /* 0x000000064c0cd981 */ /* 0x0000a8000c1e1500 */
[----:B------:R1:W2:Y:S04]  /*16af0*/  @!P5 LDG.E.U16 R11, desc[UR6][R74.64] ;  /* 0x000000064a0bd981 */ /* 0x0002a8000c1e1500 */
[----:B------:R1:W2:Y:S04]  /*16b00*/  @!P5 LDG.E.U16 R10, desc[UR6][R70.64] ;  /* 0x00000006460ad981 */ /* 0x0002a8000c1e1500 */
[----:B------:R1:W2:Y:S01]  /*16b10*/  @!P5 LDG.E.U16 R9, desc[UR6][R68.64] ;  /* 0x000000064409d981 */ /* 0x0002a2000c1e1500 */
[----:B------:R-:W-:Y:S01]  /*16b20*/  ISETP.GE.U32.AND P5, PT, R0, 0x7ffffe08, PT ;  /* 0x7ffffe080000780c */ /* 0x000fe20003fa6070 */
[C---:B0-----:R-:W-:Y:S01]  /*16b30*/  IMAD.WIDE R76, R2.reuse, 0x2, R88 ;  /* 0x00000002024c7825 */ /* 0x041fe200078e0258 */
[----:B------:R-:W-:Y:S01]  /*16b40*/  PRMT R0, RZ, 0x7610, R0 ;  /* 0x00007610ff007816 */ /* 0x000fe20000000000 */
[----:B------:R0:W-:Y:S02]  /*16b50*/  STL.64 [R1+0x4f8], R70 ;  /* 0x0004f84601007387 */ /* 0x0001e40000100a00 */
[----:B-1----:R-:W-:-:S02]  /*16b60*/  IMAD.WIDE R74, R2, 0x2, R86 ;  /* 0x00000002024a7825 */ /* 0x002fc400078e0256 */
[----:B------:R1:W-:Y:S04]  /*16b70*/  STL.64 [R1+0x4f0], R68 ;  /* 0x0004f04401007387 */ /* 0x0003e80000100a00 */
[----:B------:R3:W2:Y:S01]  /*16b80*/  @!P3 LDG.E.U16 R8, desc[UR6][R76.64] ;  /* 0x000000064c08b981 */ /* 0x0006a2000c1e1500 */
[----:B0-----:R-:W-:-:S03]  /*16b90*/  IMAD.WIDE R70, R2, 0x2, R84 ;  /* 0x0000000202467825 */ /* 0x001fc600078e0254 */
[----:B------:R0:W2:Y:S01]  /*16ba0*/  @!P3 LDG.E.U16 R7, desc[UR6][R74.64] ;  /* 0x000000064a07b981 */ /* 0x0000a2000c1e1500 */
[----:B-1----:R-:W-:-:S03]  /*16bb0*/  IMAD.WIDE R68, R2, 0x2, R82 ;  /* 0x0000000202447825 */ /* 0x002fc600078e0252 */
        /* <DEDUP_REMOVED lines=9> */
[----:B---3--:R-:W-:-:S04]  /*16c50*/  IMAD.WIDE R76, R2, 0x2, R84 ;  /* 0x00000002024c7825 */ /* 0x008fc800078e0254 */
[C---:B0-----:R-:W-:Y:S01]  /*16c60*/  IMAD.WIDE R74, R2.reuse, 0x2, R82 ;  /* 0x00000002024a7825 */ /* 0x041fe200078e0252 */
[----:B------:R0:W3:Y:S03]  /*16c70*/  @!P5 LDG.E.U16 R73, desc[UR6][R76.64] ;  /* 0x000000064c49d981 */ /* 0x0000e6000c1e1500 */
[C---:B-1----:R-:W-:Y:S01]  /*16c80*/  IMAD.WIDE R70, R2.reuse, 0x2, R86 ;  /* 0x0000000202467825 */ /* 0x042fe200078e0256 */
[----:B------:R1:W2:Y:S03]  /*16c90*/  @!P5 LDG.E.U16 R72, desc[UR6][R74.64] ;  /* 0x000000064a48d981 */ /* 0x0002a6000c1e1500 */
[----:B------:R-:W-:Y:S01]  /*16ca0*/  IMAD.WIDE R68, R2, 0x2, R88 ;  /* 0x0000000202447825 */ /* 0x000fe200078e0258 */
[----:B------:R-:W3:Y:S04]  /*16cb0*/  @!P5 LDG.E.U16 R80, desc[UR6][R70.64] ;  /* 0x000000064650d981 */ /* 0x000ee8000c1e1500 */
[----:B------:R0:W-:Y:S04]  /*16cc0*/  STL.64 [R1+0x388], R68 ;  /* 0x0003884401007387 */ /* 0x0001e80000100a00 */
[----:B------:R0:W-:Y:S04]  /*16cd0*/  STL.64 [R1+0x380], R70 ;  /* 0x0003804601007387 */ /* 0x0001e80000100a00 */
[----:B------:R-:W4:Y:S04]  /*16ce0*/  @!P5 LDG.E.U16 R81, desc[UR6][R68.64] ;  /* 0x000000064451d981 */ /* 0x000f28000c1e1500 */
[----:B0-----:R-:W4:Y:S04]  /*16cf0*/  LDL.LU.64 R68, [R1+0x4648] ;  /* 0x0046480001447983 */ /* 0x001f280000300a00 */
[----:B------:R0:W-:Y:S04]  /*16d00*/  STL.64 [R1+0x378], R76 ;  /* 0x0003784c01007387 */ /* 0x0001e80000100a00 */
[----:B------:R-:W4:Y:S04]  /*16d10*/  LDL.LU.64 R70, [R1+0x4640] ;  /* 0x0046400001467983 */ /* 0x000f280000300a00 */
[----:B------:R1:W-:Y:S01]  /*16d20*/  STL.64 [R1+0x370], R74 ;  /* 0x0003704a01007387 */ /* 0x0003e20000100a00 */
[----:B------:R-:W-:-:S02]  /*16d30*/  PRMT R79, RZ, 0x7610, R79 ;  /* 0x00007610ff4f7816 */ /* 0x000fc4000000004f */
[----:B------:R-:W-:Y:S01]  /*16d40*/  PRMT R78, RZ, 0x7610, R78 ;  /* 0x00007610ff4e7816 */ /* 0x000fe2000000004e */
[----:B0-----:R-:W-:-:S04]  /*16d50*/  IMAD.WIDE R76, R92, 0x2, R84 ;  /* 0x000000025c4c7825 */ /* 0x001fc800078e0254 */
[C---:B-1----:R-:W-:Y:S01]  /*16d60*/  IMAD.WIDE R74, R92.reuse, 0x2, R82 ;  /* 0x000000025c4a7825 */ /* 0x042fe200078e0252 */
[----:B--2---:R-:W-:Y:S04]  /*16d70*/  STL [R1+0x8c], R72 ;  /* 0x00008c4801007387 */ /* 0x004fe80000100800 */
[----:B---3--:R0:W-:Y:S04]  /*16d80*/  STL [R1+0x90], R73 ;  /* 0x0000904901007387 */ /* 0x0081e80000100800 */
[----:B------:R-:W-:Y:S01]  /*16d90*/  STL [R1+0x94], R80 ;  /* 0x0000945001007387 */ /* 0x000fe20000100800 */
[----:B0-----:R-:W-:-:S03]  /*16da0*/  IMAD.WIDE R72, R92, 0x2, R88 ;  /* 0x000000025c487825 */ /* 0x001fc600078e0258 */
[----:B----4-:R0:W-:Y:S04]  /*16db0*/  STL [R1+0x98], R81 ;  /* 0x0000985101007387 */ /* 0x0101e80000100800 */
[----:B------:R1:W-:Y:S04]  /*16dc0*/  STL.64 [R1+0x22a8], R72 ;  /* 0x0022a84801007387 */ /* 0x0003e80000100a00 */
[----:B------:R-:W2:Y:S01]  /*16dd0*/  @!P3 LDG.E.U16 R79, desc[UR6][R72.64] ;  /* 0x00000006484fb981 */ /* 0x000ea2000c1e1500 */
[----:B0-----:R-:W-:Y:S01]  /*16de0*/  IMAD.WIDE R80, R92, 0x2, R86 ;  /* 0x000000025c507825 */ /* 0x001fe200078e0256 */
[----:B------:R-:W-:-:S02]  /*16df0*/  PRMT R70, RZ, 0x7610, R70 ;  /* 0x00007610ff467816 */ /* 0x000fc40000000046 */
[----:B------:R-:W-:Y:S02]  /*16e00*/  PRMT R71, RZ, 0x7610, R71 ;  /* 0x00007610ff477816 */ /* 0x000fe40000000047 */
[----:B------:R0:W-:Y:S04]  /*16e10*/  STL.64 [R1+0x22a0], R80 ;  /* 0x0022a05001007387 */ /* 0x0001e80000100a00 */
[----:B------:R-:W3:Y:S04]  /*16e20*/  @!P3 LDG.E.U16 R70, desc[UR6][R74.64] ;  /* 0x000000064a46b981 */ /* 0x000ee8000c1e1500 */
[----:B-1----:R-:W4:Y:S04]  /*16e30*/  LDL.LU.64 R72, [R1+0x4638] ;  /* 0x0046380001487983 */ /* 0x002f280000300a00 */
[----:B------:R1:W2:Y:S04]  /*16e40*/  @!P3 LDG.E.U16 R71, desc[UR6][R76.64] ;  /* 0x000000064c47b981 */ /* 0x0002a8000c1e1500 */
[----:B------:R1:W-:Y:S04]  /*16e50*/  STL.64 [R1+0x2298], R76 ;  /* 0x0022984c01007387 */ /* 0x0003e80000100a00 */
[----:B------:R-:W2:Y:S04]  /*16e60*/  @!P3 LDG.E.U16 R78, desc[UR6][R80.64] ;  /* 0x00000006504eb981 */ /* 0x000ea8000c1e1500 */
[----:B0-----:R-:W2:Y:S01]  /*16e70*/  LDL.LU.64 R80, [R1+0x4630] ;  /* 0x0046300001507983 */ /* 0x001ea20000300a00 */
[----:B------:R-:W-:-:S03]  /*16e80*/  VIADD R2, R5, 0xffffff51 ;  /* 0xffffff5105027836 */ /* 0x000fc60000000000 */
[----:B------:R0:W-:Y:S02]  /*16e90*/  STL.64 [R1+0x2290], R74 ;  /* 0x0022904a01007387 */ /* 0x0001e40000100a00 */
[----:B------:R-:W-:Y:S01]  /*16ea0*/  ISETP.GE.U32.AND P3, PT, R2, 0x7ffffe52, PT ;  /* 0x7ffffe520200780c */ /* 0x000fe20003f66070 */
[----:B------:R-:W-:-:S04]  /*16eb0*/  IMAD R2, R92, 0xab, RZ ;  /* 0x000000ab5c027824 */ /* 0x000fc800078e02ff */
[----:B-1----:R-:W-:-:S04]  /*16ec0*/  IMAD.WIDE R76, R2, 0x2, R84 ;  /* 0x00000002024c7825 */ /* 0x002fc800078e0254 */
[----:B0-----:R-:W-:Y:S01]  /*16ed0*/  IMAD.WIDE R74, R2, 0x2, R82 ;  /* 0x00000002024a7825 */ /* 0x001fe200078e0252 */
[----:B---3--:R-:W-:Y:S01]  /*16ee0*/  STL [R1+0x1a0], R70 ;  /* 0x0001a04601007387 */ /* 0x008fe20000100800 */
[----:B----4-:R-:W-:-:S03]  /*16ef0*/  PRMT R72, RZ, 0x7610, R72 ;  /* 0x00007610ff487816 */ /* 0x010fc60000000048 */
[----:B--2---:R0:W-:Y:S01]  /*16f00*/  STL [R1+0x1a4], R71 ;  /* 0x0001a44701007387 */ /* 0x0041e20000100800 */
[----:B------:R-:W-:-:S03]  /*16f10*/  PRMT R73, RZ, 0x7610, R73 ;  /* 0x00007610ff497816 */ /* 0x000fc60000000049 */
[----:B------:R-:W2:Y:S04]  /*16f20*/  @!P6 LDG.E.U16 R72, desc[UR6][R74.64] ;  /* 0x000000064a48e981 */ /* 0x000ea8000c1e1500 */
[----:B------:R-:W-:Y:S01]  /*16f30*/  STL [R1+0x1a8], R78 ;  /* 0x0001a84e01007387 */ /* 0x000fe20000100800 */
[----:B0-----:R-:W-:-:S03]  /*16f40*/  IMAD.WIDE R70, R2, 0x2, R88 ;  /* 0x0000000202467825 */ /* 0x001fc600078e0258 */
[----:B------:R0:W-:Y:S01]  /*16f50*/  STL [R1+0x1ac], R79 ;  /* 0x0001ac4f01007387 */ /* 0x0001e20000100800 */
[----:B------:R-:W-:-:S03]  /*16f60*/  PRMT R81, RZ, 0x7610, R81 ;  /* 0x00007610ff517816 */ /* 0x000fc60000000051 */
[----:B------:R1:W3:Y:S01]  /*16f70*/  @!P6 LDG.E.U16 R73, desc[UR6][R76.64] ;  /* 0x000000064c49e981 */ /* 0x0002e2000c1e1500 */
[----:B------:R-:W-:Y:S01]  /*16f80*/  PRMT R80, RZ, 0x7610, R80 ;  /* 0x00007610ff507816 */ /* 0x000fe20000000050 */
[----:B0-----:R-:W-:Y:S02]  /*16f90*/  IMAD.WIDE R78, R2, 0x2, R86 ;  /* 0x00000002024e7825 */ /* 0x001fe400078e0256 */
[----:B------:R0:W-:Y:S04]  /*16fa0*/  STL.64 [R1+0xd68], R70 ;  /* 0x000d684601007387 */ /* 0x0001e80000100a00 */
[----:B------:R4:W-:Y:S04]  /*16fb0*/  STL.64 [R1+0xd60], R78 ;  /* 0x000d604e01007387 */ /* 0x0009e80000100a00 */
[----:B------:R-:W3:Y:S04]  /*16fc0*/  @!P6 LDG.E.U16 R81, desc[UR6][R70.64] ;  /* 0x000000064651e981 */ /* 0x000ee8000c1e1500 */
[----:B------:R-:W3:Y:S04]  /*16fd0*/  @!P6 LDG.E.U16 R80, desc[UR6][R78.64] ;  /* 0x000000064e50e981 */ /* 0x000ee8000c1e1500 */
[----:B0-----:R-:W3:Y:S04]  /*16fe0*/  LDL.LU.64 R70, [R1+0x4628] ;  /* 0x0046280001467983 */ /* 0x001ee80000300a00 */
[----:B------:R1:W-:Y:S04]  /*16ff0*/  STL.64 [R1+0xd58], R76 ;  /* 0x000d584c01007387 */ /* 0x0003e80000100a00 */
[----:B----4-:R-:W4:Y:S01]  /*17000*/  LDL.LU.64 R78, [R1+0x4620] ;  /* 0x00462000014e7983 */ /* 0x010f220000300a00 */
[----:B------:R-:W-:-:S03]  /*17010*/  VIADD R2, R5, 0xffffff50 ;  /* 0xffffff5005027836 */ /* 0x000fc60000000000 */
[----:B------:R0:W-:Y:S02]  /*17020*/  STL.64 [R1+0xd50], R74 ;  /* 0x000d504a01007387 */ /* 0x0001e40000100a00 */
[----:B------:R-:W-:Y:S01]  /*17030*/  ISETP.GE.U32.AND P5, PT, R2, 0x7ffffe51, PT ;  /* 0x7ffffe510200780c */ /* 0x000fe20003fa6070 */
[----:B------:R-:W-:-:S04]  /*17040*/  IMAD R2, R92, 0xac, RZ ;  /* 0x000000ac5c027824 */ /* 0x000fc800078e02ff */
[----:B-1----:R-:W-:-:S04]  /*17050*/  IMAD.WIDE R76, R2, 0x2, R84 ;  /* 0x00000002024c7825 */ /* 0x002fc800078e0254 */
[C---:B0-----:R-:W-:Y:S01]  /*17060*/  IMAD.WIDE R74, R2.reuse, 0x2, R82 ;  /* 0x00000002024a7825 */ /* 0x041fe200078e0252 */
        /* <DEDUP_REMOVED lines=76> */
[----:B---3--:R0:W-:Y:S04]  /*17530*/  STL [R1+0x2700], R71 ;  /* 0x0027004701007387 */ /* 0x0081e80000100800 */
[----:B------:R-:W-:Y:S01]  /*17540*/  STL [R1+0x2704], R78 ;  /* 0x0027044e01007387 */ /* 0x000fe20000100800 */
[----:B0-----:R-:W-:-:S03]  /*17550*/  IMAD.WIDE R70, R2, 0x2, R88 ;  /* 0x0000000202467825 */ /* 0x001fc600078e0258 */
[----:B------:R0:W-:Y:S01]  /*17560*/  STL [R1+0x2708], R79 ;  /* 0x0027084f01007387 */ /* 0x0001e20000100800 */
[----:B------:R-:W-:Y:S02]  /*17570*/  PRMT R72, RZ, 0x7610, R72 ;  /* 0x00007610ff487816 */ /* 0x000fe40000000048 */
[----:B------:R-:W-:-:S04]  /*17580*/  PRMT R73, RZ, 0x7610, R73 ;  /* 0x00007610ff497816 */ /* 0x000fc80000000049 */
[----:B------:R-:W2:Y:S01]  /*17590*/  @!P5 LDG.E.U16 R72, desc[UR6][R74.64] ;  /* 0x000000064a48d981 */ /* 0x000ea2000c1e1500 */
[----:B----4-:R-:W-:Y:S01]  /*175a0*/  PRMT R80, RZ, 0x7610, R80 ;  /* 0x00007610ff507816 */ /* 0x010fe20000000050 */
[----:B0-----:R-:W-:Y:S01]  /*175b0*/  IMAD.WIDE R78, R2, 0x2, R86 ;  /* 0x00000002024e7825 */ /* 0x001fe200078e0256 */
[----:B------:R-:W-:Y:S01]  /*175c0*/  PRMT R81, RZ, 0x7610, R81 ;  /* 0x00007610ff517816 */ /* 0x000fe20000000051 */
[----:B------:R0:W3:Y:S04]  /*175d0*/  @!P5 LDG.E.U16 R73, desc[UR6][R76.64] ;  /* 0x000000064c49d981 */ /* 0x0000e8000c1e1500 */
[----:B------:R-:W4:Y:S04]  /*175e0*/  @!P5 LDG.E.U16 R80, desc[UR6][R78.64] ;  /* 0x000000064e50d981 */ /* 0x000f28000c1e1500 */
[----:B------:R-:W2:Y:S01]  /*175f0*/  @!P5 LDG.E.U16 R81, desc[UR6][R70.64] ;  /* 0x000000064651d981 */ /* 0x000ea2000c1e1500 */
[----:B------:R-:W-:-:S03]  /*17600*/  VIADD R2, R5, 0xffffff4b ;  /* 0xffffff4b05027836 */ /* 0x000fc60000000000 */
[----:B------:R1:W-:Y:S04]  /*17610*/  STL.64 [R1+0xce8], R70 ;  /* 0x000ce84601007387 */ /* 0x0003e80000100a00 */
[----:B------:R0:W-:Y:S01]  /*17620*/  STL.64 [R1+0xce0], R78 ;  /* 0x000ce04e01007387 */ /* 0x0001e20000100a00 */
[----:B------:R-:W-:Y:S01]  /*17630*/  ISETP.GE.U32.AND P5, PT, R2, 0x7ffffe4c, PT ;  /* 0x7ffffe4c0200780c */ /* 0x000fe20003fa6070 */
[----:B------:R-:W-:Y:S02]  /*17640*/  IMAD R2, R92, 0xb1, RZ ;  /* 0x000000b15c027824 */ /* 0x000fe400078e02ff */
[----:B-1----:R-:W3:Y:S04]  /*17650*/  LDL.LU.64 R70, [R1+0x45e8] ;  /* 0x0045e80001467983 */ /* 0x002ee80000300a00 */
[----:B------:R1:W-:Y:S04]  /*17660*/  STL.64 [R1+0xcd8], R76 ;  /* 0x000cd84c01007387 */ /* 0x0003e80000100a00 */
[----:B0-----:R-:W3:Y:S04]  /*17670*/  LDL.LU.64 R78, [R1+0x45e0] ;  /* 0x0045e000014e7983 */ /* 0x001ee80000300a00 */
[----:B------:R-:W-:Y:S01]  /*17680*/  STL.64 [R1+0xcd0], R74 ;  /* 0x000cd04a01007387 */ /* 0x000fe20000100a00 */
[----:B------:R-:W-:-:S02]  /*17690*/  PRMT R68, RZ, 0x7610, R68 ;  /* 0x00007610ff447816 */ /* 0x000fc40000000044 */
[----:B------:R-:W-:Y:S01]  /*176a0*/  PRMT R69, RZ, 0x7610, R69 ;  /* 0x00007610ff457816 */ /* 0x000fe20000000045 */
[----:B-1----:R-:W-:-:S05]  /*176b0*/  IMAD.WIDE R76, R2, 0x2, R84 ;  /* 0x00000002024c7825 */ /* 0x002fca00078e0254 */
[----:B------:R-:W3:Y:S04]  /*176c0*/  @!P0 LDG.E.U16 R69, desc[UR6][R76.64] ;  /* 0x000000064c458981 */ /* 0x000ee8000c1e1500 */
[----:B----4-:R-:W-:Y:S04]  /*176d0*/  STL [R1+0x2830], R80 ;  /* 0x0028305001007387 */ /* 0x010fe80000100800 */
[----:B--2---:R-:W-:Y:S04]  /*176e0*/  STL [R1+0x2834], R81 ;  /* 0x0028345101007387 */ /* 0x004fe80000100800 */
[----:B------:R-:W-:Y:S04]  /*176f0*/  STL [R1+0x2998], R72 ;  /* 0x0029984801007387 */ /* 0x000fe80000100800 */
[----:B---3--:R0:W-:Y:S02]  /*17700*/  STL [R1+0x282c], R73 ;  /* 0x00282c4901007387 */ /* 0x0081e40000100800 */
[----:B0-----:R-:W-:-:S05]  /*17710*/  IMAD.WIDE R72, R2, 0x2, R82 ;  /* 0x0000000202487825 */ /* 0x001fca00078e0252 */
[----:B------:R0:W2:Y:S01]  /*17720*/  @!P0 LDG.E.U16 R68, desc[UR6][R72.64] ;  /* 0x0000000648448981 */ /* 0x0000a2000c1e1500 */
[----:B------:R-:W-:Y:S01]  /*17730*/  PRMT R91, RZ, 0x7610, R91 ;  /* 0x00007610ff5b7816 */ /* 0x000fe2000000005b */
[----:B------:R-:W-:Y:S01]  /*17740*/  IMAD.WIDE R74, R2, 0x2, R88 ;  /* 0x00000002024a7825 */ /* 0x000fe200078e0258 */
[----:B------:R-:W-:-:S03]  /*17750*/  PRMT R79, RZ, 0x7610, R79 ;  /* 0x00007610ff4f7816 */ /* 0x000fc6000000004f */
[----:B------:R-:W-:Y:S01]  /*17760*/  IMAD.WIDE R80, R2, 0x2, R86 ;  /* 0x0000000202507825 */ /* 0x000fe200078e0256 */
[----:B------:R1:W-:Y:S03]  /*17770*/  STL.64 [R1+0xca8], R74 ;  /* 0x000ca84a01007387 */ /* 0x0003e60000100a00 */
[----:B------:R-:W-:Y:S01]  /*17780*/  VIADD R2, R5, 0xffffff4a ;  /* 0xffffff4a05027836 */ /* 0x000fe20000000000 */
[----:B------:R-:W-:Y:S04]  /*17790*/  STL.64 [R1+0xca0], R80 ;  /* 0x000ca05001007387 */ /* 0x000fe80000100a00 */
[----:B------:R-:W3:Y:S04]  /*177a0*/  @!P0 LDG.E.U16 R91, desc[UR6][R74.64] ;  /* 0x000000064a5b8981 */ /* 0x000ee8000c1e1500 */
[----:B------:R4:W3:Y:S01]  /*177b0*/  @!P0 LDG.E.U16 R79, desc[UR6][R80.64] ;  /* 0x00000006504f8981 */ /* 0x0008e2000c1e1500 */
[----:B------:R-:W-:Y:S01]  /*177c0*/  ISETP.GE.U32.AND P0, PT, R2, 0x7ffffe4b, PT ;  /* 0x7ffffe4b0200780c */ /* 0x000fe20003f06070 */
[----:B------:R-:W-:-:S02]  /*177d0*/  IMAD R2, R92, 0xb2, RZ ;  /* 0x000000b25c027824 */ /* 0x000fc400078e02ff */
[----:B-1----:R-:W3:Y:S01]  /*177e0*/  LDL.LU.64 R74, [R1+0x45d8] ;  /* 0x0045d800014a7983 */ /* 0x002ee20000300a00 */
[----:B------:R-:W-:-:S03]  /*177f0*/  PRMT R66, RZ, 0x7610, R66 ;  /* 0x00007610ff427816 */ /* 0x000fc60000000042 */
[----:B------:R-:W-:Y:S01]  /*17800*/  STL.64 [R1+0xc98], R76 ;  /* 0x000c984c01007387 */ /* 0x000fe20000100a00 */
[----:B------:R-:W-:-:S03]  /*17810*/  PRMT R67, RZ, 0x7610, R67 ;  /* 0x00007610ff437816 */ /* 0x000fc60000000043 */
[----:B------:R0:W-:Y:S02]  /*17820*/  STL.64 [R1+0xc90], R72 ;  /* 0x000c904801007387 */ /* 0x0001e40000100a00 */
[----:B0-----:R-:W-:-:S05]  /*17830*/  IMAD.WIDE R72, R2, 0x2, R84 ;  /* 0x0000000202487825 */ /* 0x001fca00078e0254 */
[----:B------:R-:W3:Y:S04]  /*17840*/  @!P2 LDG.E.U16 R67, desc[UR6][R72.64] ;  /* 0x000000064843a981 */ /* 0x000ee8000c1e1500 */
[----:B--2---:R-:W-:Y:S04]  /*17850*/  STL [R1+0x218], R68 ;  /* 0x0002184401007387 */ /* 0x004fe80000100800 */
[----:B------:R0:W-:Y:S02]  /*17860*/  STL [R1+0x21c], R69 ;  /* 0x00021c4501007387 */ /* 0x0001e40000100800 */
[----:B0-----:R-:W-:-:S05]  /*17870*/  IMAD.WIDE R68, R2, 0x2, R82 ;  /* 0x0000000202447825 */ /* 0x001fca00078e0252 */
[----:B------:R0:W2:Y:S01]  /*17880*/  @!P2 LDG.E.U16 R66, desc[UR6][R68.64] ;  /* 0x000000064442a981 */ /* 0x0000a2000c1e1500 */
[----:B----4-:R-:W-:Y:S01]  /*17890*/  IMAD.WIDE R80, R2, 0x2, R88 ;  /* 0x0000000202507825 */ /* 0x010fe200078e0258 */
[----:B------:R-:W-:-:S03]  /*178a0*/  PRMT R78, RZ, 0x7610, R78 ;  /* 0x00007610ff4e7816 */ /* 0x000fc6000000004e */
[----:B------:R-:W-:Y:S01]  /*178b0*/  IMAD.WIDE R76, R2, 0x2, R86 ;  /* 0x00000002024c7825 */ /* 0x000fe200078e0256 */
[----:B---3--:R-:W-:Y:S01]  /*178c0*/  PRMT R75, RZ, 0x7610, R75 ;  /* 0x00007610ff4b7816 */ /* 0x008fe2000000004b */
[----:B------:R-:W-:Y:S02]  /*178d0*/  STL.64 [R1+0xc88], R80 ;  /* 0x000c885001007387 */ /* 0x000fe40000100a00 */
[----:B------:R-:W-:Y:S02]  /*178e0*/  VIADD R2, R5, 0xffffff00 ;  /* 0xffffff0005027836 */ /* 0x000fe40000000000 */
[----:B------:R-:W-:Y:S04]  /*178f0*/  STL.64 [R1+0xc80], R76 ;  /* 0x000c804c01007387 */ /* 0x000fe80000100a00 */
[----:B------:R-:W3:Y:S04]  /*17900*/  @!P2 LDG.E.U16 R78, desc[UR6][R80.64] ;  /* 0x00000006504ea981 */ /* 0x000ee8000c1e1500 */
[----:B------:R-:W-:Y:S04]  /*17910*/  STL.64 [R1+0xc78], R72 ;  /* 0x000c784801007387 */ /* 0x000fe80000100a00 */
[----:B------:R1:W4:Y:S01]  /*17920*/  @!P2 LDG.E.U16 R75, desc[UR6][R76.64] ;  /* 0x000000064c4ba981 */ /* 0x000322000c1e1500 */
[----:B------:R-:W-:Y:S01]  /*17930*/  ISETP.GE.U32.AND P2, PT, R2, 0x7ffffe01, PT ;  /* 0x7ffffe010200780c */ /* 0x000fe20003f46070 */
[----:B------:R-:W-:-:S02]  /*17940*/  IMAD R2, R92, 0xb3, RZ ;  /* 0x000000b35c027824 */ /* 0x000fc400078e02ff */
[----:B------:R0:W-:Y:S01]  /*17950*/  STL.64 [R1+0xc70], R68 ;  /* 0x000c704401007387 */ /* 0x0001e20000100a00 */
[----:B------:R-:W-:-:S03]  /*17960*/  PRMT R60, RZ, 0x7610, R60 ;  /* 0x00007610ff3c7816 */ /* 0x000fc6000000003c */
[----:B------:R-:W-:Y:S01]  /*17970*/  STL [R1+0x224], R91 ;  /* 0x0002245b01007387 */ /* 0x000fe20000100800 */
[----:B------:R-:W-:-:S03]  /*17980*/  PRMT R61, RZ, 0x7610, R61 ;  /* 0x00007610ff3d7816 */ /* 0x000fc6000000003d */
[----:B------:R-:W-:Y:S01]  /*17990*/  STL [R1+0x220], R79 ;  /* 0x0002204f01007387 */ /* 0x000fe20000100800 */
[----:B0-----:R-:W-:-:S05]  /*179a0*/  IMAD.WIDE R68, R2, 0x2, R84 ;  /* 0x0000000202447825 */ /* 0x001fca00078e0254 */
[----:B------:R-:W3:Y:S04]  /*179b0*/  @!P3 LDG.E.U16 R61, desc[UR6][R68.64] ;  /* 0x00000006443db981 */ /* 0x000ee8000c1e1500 */
[----:B--2---:R-:W-:Y:S04]  /*179c0*/  STL [R1+0x9d4], R66 ;  /* 0x0009d44201007387 */ /* 0x004fe80000100800 */
[----:B------:R0:W-:Y:S02]  /*179d0*/  STL [R1+0xbf0], R67 ;  /* 0x000bf04301007387 */ /* 0x0001e40000100800 */
[----:B0-----:R-:W-:-:S05]  /*179e0*/  IMAD.WIDE R66, R2, 0x2, R82 ;  /* 0x0000000202427825 */ /* 0x001fca00078e0252 */
[----:B------:R-:W2:Y:S01]  /*179f0*/  @!P3 LDG.E.U16 R60, desc[UR6][R66.64] ;  /* 0x00000006423cb981 */ /* 0x000ea2000c1e1500 */
[----:B------:R-:W-:Y:S01]  /*17a00*/  PRMT R74, RZ, 0x7610, R74 ;  /* 0x00007610ff4a7816 */ /* 0x000fe2000000004a */
[----:B-1----:R-:W-:Y:S01]  /*17a10*/  IMAD.WIDE R76, R2, 0x2, R88 ;  /* 0x00000002024c7825 */ /* 0x002fe200078e0258 */
[----:B------:R-:W-:-:S03]  /*17a20*/  PRMT R71, RZ, 0x7610, R71 ;  /* 0x00007610ff477816 */ /* 0x000fc60000000047 */
[----:B------:R-:W-:Y:S01]  /*17a30*/  IMAD.WIDE R72, R2, 0x2, R86 ;  /* 0x0000000202487825 */ /* 0x000fe200078e0256 */
[----:B------:R-:W2:Y:S03]  /*17a40*/  @!P3 LDG.E.U16 R74, desc[UR6][R76.64] ;  /* 0x000000064c4ab981 */ /* 0x000ea6000c1e1500 */
[----:B------:R-:W-:Y:S01]  /*17a50*/  VIADD R2, R5, 0xffffff06 ;  /* 0xffffff0605027836 */ /* 0x000fe20000000000 */
[----:B------:R0:W2:Y:S04]  /*17a60*/  @!P3 LDG.E.U16 R71, desc[UR6][R72.64] ;  /* 0x000000064847b981 */ /* 0x0000a8000c1e1500 */
[----:B------:R-:W-:Y:S01]  /*17a70*/  ISETP.GE.U32.AND P3, PT, R2, 0x7ffffe07, PT ;  /* 0x7ffffe070200780c */ /* 0x000fe20003f66070 */
[----:B------:R-:W-:Y:S01]  /*17a80*/  IMAD R2, R92, 0xb4, RZ ;  /* 0x000000b45c027824 */ /* 0x000fe200078e02ff */
[----:B------:R-:W-:Y:S01]  /*17a90*/  STL.64 [R1+0xc68], R76 ;  /* 0x000c684c01007387 */ /* 0x000fe20000100a00 */
[----:B------:R-:W-:-:S03]  /*17aa0*/  PRMT R70, RZ, 0x7610, R70 ;  /* 0x00007610ff467816 */ /* 0x000fc60000000046 */
[----:B------:R0:W-:Y:S02]  /*17ab0*/  STL.64 [R1+0xc60], R72 ;  /* 0x000c604801007387 */ /* 0x0001e40000100a00 */
[----:B0-----:R-:W-:-:S05]  /*17ac0*/  IMAD.WIDE R72, R2, 0x2, R88 ;  /* 0x0000000202487825 */ /* 0x001fca00078e0258 */
[----:B------:R-:W2:Y:S04]  /*17ad0*/  @!P5 LDG.E.U16 R70, desc[UR6][R72.64] ;  /* 0x000000064846d981 */ /* 0x000ea8000c1e1500 */
[----:B------:R0:W-:Y:S04]  /*17ae0*/  STL.64 [R1+0xc58], R68 ;  /* 0x000c584401007387 */ /* 0x0001e80000100a00 */
[----:B------:R1:W-:Y:S01]  /*17af0*/  STL.64 [R1+0xc50], R66 ;  /* 0x000c504201007387 */ /* 0x0003e20000100a00 */
[----:B------:R-:W-:-:S03]  /*17b00*/  PRMT R4, RZ, 0x7610, R4 ;  /* 0x00007610ff047816 */ /* 0x000fc60000000004 */
[----:B---3--:R-:W-:Y:S04]  /*17b10*/  STL [R1+0x22b0], R78 ;  /* 0x0022b04e01007387 */ /* 0x008fe80000100800 */
[----:B----4-:R-:W-:Y:S01]  /*17b20*/  STL [R1+0xbf4], R75 ;  /* 0x000bf44b01007387 */ /* 0x010fe20000100800 */
[----:B------:R-:W-:Y:S01]  /*17b30*/  PRMT R63, RZ, 0x7610, R63 ;  /* 0x00007610ff3f7816 */ /* 0x000fe2000000003f */
[----:B0-----:R-:W-:Y:S01]  /*17b40*/  IMAD.WIDE R68, R2, 0x2, R86 ;  /* 0x0000000202447825 */ /* 0x001fe200078e0256 */
[----:B------:R-:W-:-:S03]  /*17b50*/  PRMT R62, RZ, 0x7610, R62 ;  /* 0x00007610ff3e7816 */ /* 0x000fc6000000003e */
[C---:B-1----:R-:W-:Y:S01]  /*17b60*/  IMAD.WIDE R66, R2.reuse, 0x2, R84 ;  /* 0x0000000202427825 */ /* 0x042fe200078e0254 */
[----:B------:R-:W3:Y:S04]  /*17b70*/  @!P5 LDG.E.U16 R63, desc[UR6][R68.64] ;  /* 0x00000006443fd981 */ /* 0x000ee8000c1e1500 */
[----:B------:R-:W4:Y:S04]  /*17b80*/  @!P5 LDG.E.U16 R62, desc[UR6][R66.64] ;  /* 0x00000006423ed981 */ /* 0x000f28000c1e1500 */
[----:B--2---:R-:W-:Y:S04]  /*17b90*/  STL [R1+0x234c], R60 ;  /* 0x00234c3c01007387 */ /* 0x004fe80000100800 */
[----:B------:R0:W-:Y:S02]  /*17ba0*/  STL [R1+0x2350], R61 ;  /* 0x0023503d01007387 */ /* 0x0001e40000100800 */
[----:B0-----:R-:W-:-:S05]  /*17bb0*/  IMAD.WIDE R60, R2, 0x2, R82 ;  /* 0x00000002023c7825 */ /* 0x001fca00078e0252 */
[----:B------:R0:W2:Y:S01]  /*17bc0*/  @!P5 LDG.E.U16 R4, desc[UR6][R60.64] ;  /* 0x000000063c04d981 */ /* 0x0000a2000c1e1500 */
[----:B------:R-:W1:Y:S03]  /*17bd0*/  S2R R3, SR_TID.X ;  /* 0x0000000000037919 */ /* 0x000e660000002100 */
[----:B------:R-:W-:Y:S04]  /*17be0*/  STL.64 [R1+0xc48], R72 ;  /* 0x000c484801007387 */ /* 0x000fe80000100a00 */
[----:B------:R0:W-:Y:S04]  /*17bf0*/  STL.64 [R1+0xc40], R68 ;  /* 0x000c404401007387 */ /* 0x0001e80000100a00 */
[----:B------:R-:W-:Y:S04]  /*17c00*/  STL.64 [R1+0xc38], R66 ;  /* 0x000c384201007387 */ /* 0x000fe80000100a00 */
[----:B------:R-:W-:Y:S04]  /*17c10*/  STL.64 [R1+0xc30], R60 ;  /* 0x000c303c01007387 */ /* 0x000fe80000100a00 */
[----:B0-----:R-:W4:Y:S04]  /*17c20*/  LDL.LU R68, [R1+0x1d8] ;  /* 0x0001d80001447983 */ /* 0x001f280000300800 */
[----:B------:R-:W4:Y:S04]  /*17c30*/  LDL.LU R69, [R1+0x1d4] ;  /* 0x0001d40001457983 */ /* 0x000f280000300800 */
[----:B------:R0:W-:Y:S04]  /*17c40*/  STL [R1+0x2478], R70 ;  /* 0x0024784601007387 */ /* 0x0001e80000100800 */
[----:B0-----:R-:W4:Y:S04]  /*17c50*/  LDL.LU R70, [R1+0x1d0] ;  /* 0x0001d00001467983 */ /* 0x001f280000300800 */
[----:B------:R0:W-:Y:S04]  /*17c60*/  STL [R1+0x2354], R71 ;  /* 0x0023544701007387 */ /* 0x0001e80000100800 */
[----:B------:R1:W-:Y:S04]  /*17c70*/  STL [R1+0x2358], R74 ;  /* 0x0023584a01007387 */ /* 0x0003e80000100800 */
[----:B0-----:R-:W4:Y:S04]  /*17c80*/  LDL.LU R71, [R1+0x1c0] ;  /* 0x0001c00001477983 */ /* 0x001f280000300800 */
[----:B------:R-:W4:Y:S04]  /*17c90*/  LDL.LU R72, [R1+0x1bc] ;  /* 0x0001bc0001487983 */ /* 0x000f280000300800 */
[----:B------:R-:W4:Y:S04]  /*17ca0*/  LDL.LU R73, [R1+0x1b8] ;  /* 0x0001b80001497983 */ /* 0x000f280000300800 */
[----:B-1----:R-:W4:Y:S04]  /*17cb0*/  LDL.LU R74, [R1+0x1b4] ;  /* 0x0001b400014a7983 */ /* 0x002f280000300800 */
[----:B------:R-:W4:Y:S04]  /*17cc0*/  LDL.LU R75, [R1+0x1b0] ;  /* 0x0001b000014b7983 */ /* 0x000f280000300800 */
[----:B------:R-:W4:Y:S04]  /*17cd0*/  LDL.LU R76, [R1+0x19c] ;  /* 0x00019c00014c7983 */ /* 0x000f280000300800 */
[----:B------:R-:W4:Y:S04]  /*17ce0*/  LDL.LU R77, [R1+0x198] ;  /* 0x00019800014d7983 */ /* 0x000f280000300800 */
[----:B------:R-:W4:Y:S04]  /*17cf0*/  LDL.LU R78, [R1+0x194] ;  /* 0x00019400014e7983 */ /* 0x000f280000300800 */
[----:B------:R-:W4:Y:S01]  /*17d00*/  LDL.LU R79, [R1+0x190] ;  /* 0x00019000014f7983 */ /* 0x000f220000300800 */
[----:B------:R-:W-:-:S03]  /*17d10*/  IMAD R92, R92, 0xb5, RZ ;  /* 0x000000b55c5c7824 */ /* 0x000fc600078e02ff */
[----:B------:R-:W4:Y:S04]  /*17d20*/  LDL.LU R80, [R1+0x88] ;  /* 0x0000880001507983 */ /* 0x000f280000300800 */
[----:B------:R-:W4:Y:S04]  /*17d30*/  LDL.LU R81, [R1+0x84] ;  /* 0x0000840001517983 */ /* 0x000f280000300800 */
[----:B------:R-:W4:Y:S01]  /*17d40*/  LDL.LU R91, [R1+0x80] ;  /* 0x00008000015b7983 */ /* 0x000f220000300800 */
[----:B------:R-:W-:Y:S01]  /*17d50*/  PRMT R64, RZ, 0x7610, R64 ;  /* 0x00007610ff407816 */ /* 0x000fe20000000040 */
[----:B------:R-:W-:Y:S01]  /*17d60*/  IMAD.WIDE R60, R92, 0x2, R88 ;  /* 0x000000025c3c7825 */ /* 0x000fe200078e0258 */
[----:B------:R-:W-:-:S04]  /*17d70*/  PRMT R65, RZ, 0x7610, R65 ;  /* 0x00007610ff417816 */ /* 0x000fc80000000041 */
[----:B------:R-:W4:Y:S01]  /*17d80*/  @!P0 LDG.E.U16 R64, desc[UR6][R60.64] ;  /* 0x000000063c408981 */ /* 0x000f22000c1e1500 */
[C---:B------:R-:W-:Y:S01]  /*17d90*/  VIADD R2, R5.reuse, 0xffffff49 ;  /* 0xffffff4905027836 */ /* 0x040fe20000000000 */
[----:B------:R-:W-:Y:S01]  /*17da0*/  PRMT R93, RZ, 0x7610, R93 ;  /* 0x00007610ff5d7816 */ /* 0x000fe2000000005d */
[C---:B------:R-:W-:Y:S01]  /*17db0*/  VIADD R67, R5.reuse, 0xffffff48 ;  /* 0xffffff4805437836 */ /* 0x040fe20000000000 */
[----:B------:R-:W-:Y:S01]  /*17dc0*/  PRMT R90, RZ, 0x7610, R90 ;  /* 0x00007610ff5a7816 */ /* 0x000fe2000000005a */
[----:B------:R-:W-:Y:S01]  /*17dd0*/  VIADD R66, R5, 0xffffff46 ;  /* 0xffffff4605427836 */ /* 0x000fe20000000000 */
[----:B------:R-:W-:Y:S01]  /*17de0*/  ISETP.GE.U32.AND P5, PT, R2, 0x7ffffe4a, PT ;  /* 0x7ffffe4a0200780c */ /* 0x000fe20003fa6070 */
[----:B--2---:R0:W-:Y:S04]  /*17df0*/  STL [R1+0x246c], R4 ;  /* 0x00246c0401007387 */ /* 0x0041e80000100800 */
[----:B------:R-:W-:Y:S01]  /*17e00*/  STL [R1+0x451c], R5 ;  /* 0x00451c0501007387 */ /* 0x000fe20000100800 */
[----:B0-----:R-:W-:-:S03]  /*17e10*/  LOP3.LUT R4, R3, 0x40, RZ, 0xc0, !PT ;  /* 0x0000004003047812 */ /* 0x001fc600078ec0ff */
[----:B---3--:R-:W-:Y:S01]  /*17e20*/  STL [R1+0x2474], R63 ;  /* 0x0024743f01007387 */ /* 0x008fe20000100800 */
[----:B------:R-:W-:-:S03]  /*17e30*/  IMAD.SHL.U32 R3, R3, 0x2, RZ ;  /* 0x0000000203037824 */ /* 0x000fc600078e00ff */
[----:B------:R-:W-:Y:S04]  /*17e40*/  STL [R1+0x42a0], R4 ;  /* 0x0042a00401007387 */ /* 0x000fe80000100800 */
[----:B----4-:R0:W-:Y:S01]  /*17e50*/  STL [R1+0x2470], R62 ;  /* 0x0024703e01007387 */ /* 0x0101e20000100800 */
[----:B------:R-:W-:Y:S01]  /*17e60*/  LOP3.LUT R3, R3, 0x7e, RZ, 0xc0, !PT ;  /* 0x0000007e03037812 */ /* 0x000fe200078ec0ff */
[----:B0-----:R-:W-:Y:S02]  /*17e70*/  IMAD.WIDE R62, R92, 0x2, R86 ;  /* 0x000000025c3e7825 */ /* 0x001fe400078e0256 */
[----:B------:R0:W-:Y:S04]  /*17e80*/  STL [R1+0x4520], R4 ;  /* 0x0045200401007387 */ /* 0x0001e80000100800 */
[----:B------:R-:W2:Y:S04]  /*17e90*/  @!P0 LDG.E.U16 R65, desc[UR6][R62.64] ;  /* 0x000000063e418981 */ /* 0x000ea8000c1e1500 */
[----:B------:R-:W-:Y:S04]  /*17ea0*/  STL [R1+0x429c], R3 ;  /* 0x00429c0301007387 */ /* 0x000fe80000100800 */
[----:B------:R-:W-:Y:S01]  /*17eb0*/  STL [R1+0x4524], R3 ;  /* 0x0045240301007387 */ /* 0x000fe20000100800 */
[----:B------:R-:W-:-:S03]  /*17ec0*/  IMAD R2, R4, 0x200, R3 ;  /* 0x0000020004027824 */ /* 0x000fc600078e0203 */
[----:B------:R-:W-:Y:S01]  /*17ed0*/  STL [R1+0x452c], R88 ;  /* 0x00452c5801007387 */ /* 0x000fe20000100800 */
[----:B0-----:R-:W-:-:S03]  /*17ee0*/  IMAD.WIDE R4, R92, 0x2, R82 ;  /* 0x000000025c047825 */ /* 0x001fc600078e0252 */
[----:B------:R0:W-:Y:S04]  /*17ef0*/  STL [R1+0x4528], R89 ;  /* 0x0045285901007387 */ /* 0x0001e80000100800 */
[----:B------:R-:W3:Y:S01]  /*17f00*/  @!P0 LDG.E.U16 R90, desc[UR6][R4.64] ;  /* 0x00000006045a8981 */ /* 0x000ee2000c1e1500 */
[----:B0-----:R-:W-:-:S05]  /*17f10*/  IMAD.WIDE R88, R92, 0x2, R84 ;  /* 0x000000025c587825 */ /* 0x001fca00078e0254 */
[----:B------:R-:W4:Y:S01]  /*17f20*/  @!P0 LDG.E.U16 R93, desc[UR6][R88.64] ;  /* 0x00000006585d8981 */ /* 0x000f22000c1e1500 */
[----:B------:R-:W-:-:S04]  /*17f30*/  @!UP0 UIADD3 UR8, UPT, UPT, -UR8, 0x100000, URZ ;  /* 0x0010000008088890 */ /* 0x000fc8000fffe1ff */
[----:B------:R-:W-:Y:S02]  /*17f40*/  @!UP0 USHF.L.U32 UR9, UR8, 0xb, URZ ;  /* 0x0000000b08098899 */ /* 0x000fe400080006ff */
[----:B------:R-:W-:Y:S01]  /*17f50*/  @!UP0 USHF.L.U32 UR8, UR8, 0x1, URZ ;  /* 0x0000000108088899 */ /* 0x000fe200080006ff */
[----:B------:R0:W-:Y:S04]  /*17f60*/  STL.64 [R1+0xc28], R60 ;  /* 0x000c283c01007387 */ /* 0x0001e80000100a00 */
[----:B------:R-:W-:Y:S04]  /*17f70*/  STL [R1+0x4534], R86 ;  /* 0x0045345601007387 */ /* 0x000fe80000100800 */
[----:B------:R-:W-:Y:S04]  /*17f80*/  STL [R1+0x4530], R87 ;  /* 0x0045305701007387 */ /* 0x000fe80000100800 */
[----:B------:R-:W-:Y:S04]  /*17f90*/  STL.64 [R1+0xc20], R62 ;  /* 0x000c203e01007387 */ /* 0x000fe80000100a00 */
[----:B------:R-:W-:Y:S04]  /*17fa0*/  STL [R1+0x453c], R84 ;  /* 0x00453c5401007387 */ /* 0x000fe80000100800 */
[----:B------:R-:W-:Y:S04]  /*17fb0*/  STL [R1+0x4538], R85 ;  /* 0x0045385501007387 */ /* 0x000fe80000100800 */
[----:B------:R-:W-:Y:S01]  /*17fc0*/  STL.64 [R1+0xc18], R88 ;  /* 0x000c185801007387 */ /* 0x000fe20000100a00 */
[----:B------:R-:W-:-:S03]  /*17fd0*/  VOTEU.ALL UP0, P1 ;  /* 0x0000000000ff7886 */ /* 0x000fc60000800000 */
[----:B------:R-:W-:Y:S01]  /*17fe0*/  STL.64 [R1+0x4508], R82 ;  /* 0x0045085201007387 */ /* 0x000fe20000100a00 */
[----:B------:R-:W-:Y:S01]  /*17ff0*/  ISETP.GE.U32.AND P6, PT, R66, 0x7ffffe47, PT ;  /* 0x7ffffe474200780c */ /* 0x000fe20003fc6070 */
[----:B------:R1:W1:Y:S02]  /*18000*/  @!UP0 SYNCS.EXCH.64 URZ, [UR76+0x90008], UR8 ;  /* 0x090008084cff85b2 */ /* 0x0002640008000100 */
[----:B0-----:R-:W3:Y:S04]  /*18010*/  LDL.LU.64 R60, [R1+0x45d0] ;  /* 0x0045d000013c7983 */ /* 0x001ee80000300a00 */
[----:B------:R0:W-:Y:S01]  /*18020*/  STL [R1+0x25c8], R64 ;  /* 0x0025c84001007387 */ /* 0x0001e20000100800 */
[----:B------:R-:W-:-:S03]  /*18030*/  ISETP.GE.U32.AND P0, PT, R67, 0x7ffffe49, PT ;  /* 0x7ffffe494300780c */ /* 0x000fc60003f06070 */
[----:B------:R-:W-:Y:S04]  /*18040*/  STS.U16 [R2+UR76], R68 ;  /* 0x0000004402007988 */ /* 0x000fe8000800044c */
[----:B0-----:R-:W3:Y:S04]  /*18050*/  LDL.LU R64, [R1+0x45c8] ;  /* 0x0045c80001407983 */ /* 0x001ee80000300800 */
[----:B------:R-:W-:Y:S04]  /*18060*/  STL.64 [R1+0xc10], R4 ;  /* 0x000c100401007387 */ /* 0x000fe80000100a00 */
[----:B------:R-:W3:Y:S04]  /*18070*/  LDL.LU.64 R62, [R1+0x45c0] ;  /* 0x0045c000013e7983 */ /* 0x000ee80000300a00 */
[----:B------:R-:W-:Y:S04]  /*18080*/  STS.U16 [R2+UR76+0x10000], R69 ;  /* 0x0100004502007988 */ /* 0x000fe8000800044c */
        /* <DEDUP_REMOVED lines=13> */
[----:B--2---:R0:W-:Y:S04]  /*18160*/  STL [R1+0x25c4], R65 ;  /* 0x0025c44101007387 */ /* 0x0041e80000100800 */
[----:B0-----:R-:W2:Y:S04]  /*18170*/  LDL.LU R65, [R1+0x45b8] ;  /* 0x0045b80001417983 */ /* 0x001ea80000300800 */
[----:B------:R-:W2:Y:S04]  /*18180*/  LDL.LU R66, [R1+0x7c] ;  /* 0x00007c0001427983 */ /* 0x000ea80000300800 */
        /* <DEDUP_REMOVED lines=11> */
[----:B----4-:R-:W-:Y:S04]  /*18240*/  STL [R1+0x25c0], R93 ;  /* 0x0025c05d01007387 */ /* 0x010fe80000100800 */
[----:B------:R-:W4:Y:S04]  /*18250*/  LDL.LU R78, [R1+0x4c] ;  /* 0x00004c00014e7983 */ /* 0x000f280000300800 */
[----:B---3--:R0:W-:Y:S04]  /*18260*/  STL [R1+0x25bc], R90 ;  /* 0x0025bc5a01007387 */ /* 0x0081e80000100800 */
[----:B------:R-:W3:Y:S04]  /*18270*/  LDL.LU R79, [R1+0x48] ;  /* 0x00004800014f7983 */ /* 0x000ee80000300800 */
        /* <DEDUP_REMOVED lines=15> */
[----:B0-----:R-:W3:Y:S04]  /*18370*/  LDL.LU R90, [R1+0x8] ;  /* 0x00000800015a7983 */ /* 0x001ee80000300800 */
[----:B------:R-:W3:Y:S04]  /*18380*/  LDL.LU R93, [R1+0x4] ;  /* 0x00000400015d7983 */ /* 0x000ee80000300800 */
[----:B--2---:R0:W-:Y:S04]  /*18390*/  STS.U16 [R2+UR76+0x30c00], R66 ;  /* 0x030c004202007988 */ /* 0x0041e8000800044c */
[----:B------:R2:W-:Y:S04]  /*183a0*/  STS.U16 [R2+UR76+0x1000], R67 ;  /* 0x0010004302007988 */ /* 0x0005e8000800044c */
[----:B------:R1:W-:Y:S04]  /*183b0*/  STS.U16 [R2+UR76+0x11000], R68 ;  /* 0x0110004402007988 */ /* 0x0003e8000800044c */
[----:B0-----:R-:W3:Y:S04]  /*183c0*/  LDL.LU R66, [R1+0x45b4] ;  /* 0x0045b40001427983 */ /* 0x001ee80000300800 */
[----:B--2---:R-:W2:Y:S04]  /*183d0*/  LDL.LU R67, [R1+0x45b0] ;  /* 0x0045b00001437983 */ /* 0x004ea80000300800 */
[----:B-1----:R-:W2:Y:S04]  /*183e0*/  LDL.LU R68, [R1+0x45ac] ;  /* 0x0045ac0001447983 */ /* 0x002ea80000300800 */
[----:B------:R0:W-:Y:S04]  /*183f0*/  STS.U16 [R2+UR76+0x21000], R69 ;  /* 0x0210004502007988 */ /* 0x0001e8000800044c */
[----:B------:R1:W-:Y:S04]  /*18400*/  STS.U16 [R2+UR76+0x31000], R70 ;  /* 0x0310004602007988 */ /* 0x0003e8000800044c */
[----:B------:R1:W-:Y:S04]  /*18410*/  STS.U16 [R2+UR76+0x1400], R71 ;  /* 0x0014004702007988 */ /* 0x0003e8000800044c */
[----:B0-----:R-:W2:Y:S04]  /*18420*/  LDL.LU R69, [R1+0x45a8] ;  /* 0x0045a80001457983 */ /* 0x001ea80000300800 */
[----:B-1----:R-:W2:Y:S04]  /*18430*/  LDL.LU R70, [R1+0x45a4] ;  /* 0x0045a40001467983 */ /* 0x002ea80000300800 */
[----:B------:R-:W2:Y:S04]  /*18440*/  LDL.LU R71, [R1+0x45a0] ;  /* 0x0045a00001477983 */ /* 0x000ea80000300800 */
[----:B------:R0:W-:Y:S04]  /*18450*/  STS.U16 [R2+UR76+0x11400], R72 ;  /* 0x0114004802007988 */ /* 0x0001e8000800044c */
[----:B------:R1:W-:Y:S04]  /*18460*/  STS.U16 [R2+UR76+0x21400], R73 ;  /* 0x0214004902007988 */ /* 0x0003e8000800044c */
[----:B------:R4:W-:Y:S04]  /*18470*/  STS.U16 [R2+UR76+0x31400], R74 ;  /* 0x0314004a02007988 */ /* 0x0009e8000800044c */
[----:B0-----:R-:W2:Y:S04]  /*18480*/  LDL.LU R72, [R1+0x459c] ;  /* 0x00459c0001487983 */ /* 0x001ea80000300800 */
[----:B-1----:R-:W2:Y:S04]  /*18490*/  LDL.LU R73, [R1+0x4598] ;  /* 0x0045980001497983 */ /* 0x002ea80000300800 */
[----:B----4-:R-:W4:Y:S04]  /*184a0*/  LDL.LU R74, [R1+0x4594] ;  /* 0x00459400014a7983 */ /* 0x010f280000300800 */
[----:B------:R0:W-:Y:S04]  /*184b0*/  STS.U16 [R2+UR76+0x1800], R75 ;  /* 0x0018004b02007988 */ /* 0x0001e8000800044c */
[----:B------:R1:W-:Y:S04]  /*184c0*/  STS.U16 [R2+UR76+0x11800], R76 ;  /* 0x0118004c02007988 */ /* 0x0003e8000800044c */
[----:B------:R1:W-:Y:S04]  /*184d0*/  STS.U16 [R2+UR76+0x21800], R77 ;  /* 0x0218004d02007988 */ /* 0x0003e8000800044c */
[----:B0-----:R-:W4:Y:S04]  /*184e0*/  LDL.LU R75, [R1+0x4590] ;  /* 0x00459000014b7983 */ /* 0x001f280000300800 */
[----:B-1----:R-:W4:Y:S04]  /*184f0*/  LDL.LU R76, [R1+0x458c] ;  /* 0x00458c00014c7983 */ /* 0x002f280000300800 */
[----:B------:R-:W4:Y:S04]  /*18500*/  LDL.LU R77, [R1+0x4588] ;  /* 0x00458800014d7983 */ /* 0x000f280000300800 */
[----:B------:R0:W-:Y:S04]  /*18510*/  STS.U16 [R2+UR76+0x31800], R78 ;  /* 0x0318004e02007988 */ /* 0x0001e8000800044c */
[----:B---3--:R1:W-:Y:S04]  /*18520*/  STS.U16 [R2+UR76+0x1c00], R79 ;  /* 0x001c004f02007988 */ /* 0x0083e8000800044c */
[----:B------:R3:W-:Y:S04]  /*18530*/  STS.U16 [R2+UR76+0x11c00], R80 ;  /* 0x011c005002007988 */ /* 0x0007e8000800044c */
[----:B0-----:R-:W4:Y:S04]  /*18540*/  LDL.LU R78, [R1+0x4584] ;  /* 0x00458400014e7983 */ /* 0x001f280000300800 */
[----:B-1----:R-:W4:Y:S04]  /*18550*/  LDL.LU R79, [R1+0x4580] ;  /* 0x00458000014f7983 */ /* 0x002f280000300800 */
[----:B---3--:R-:W3:Y:S04]  /*18560*/  LDL.LU R80, [R1+0x457c] ;  /* 0x00457c0001507983 */ /* 0x008ee80000300800 */
[----:B------:R0:W-:Y:S04]  /*18570*/  STS.U16 [R2+UR76+0x21c00], R81 ;  /* 0x021c005102007988 */ /* 0x0001e8000800044c */
[----:B0-----:R-:W3:Y:S04]  /*18580*/  LDL.LU R81, [R1+0x4578] ;  /* 0x0045780001517983 */ /* 0x001ee80000300800 */
[----:B------:R0:W-:Y:S04]  /*18590*/  STS.U16 [R2+UR76+0x31c00], R91 ;  /* 0x031c005b02007988 */ /* 0x0001e8000800044c */
[----:B------:R1:W-:Y:S04]  /*185a0*/  STS.U16 [R2+UR76+0x32000], R84 ;  /* 0x0320005402007988 */ /* 0x0003e8000800044c */
[----:B------:R1:W-:Y:S04]  /*185b0*/  STS.U16 [R2+UR76+0x2400], R87 ;  /* 0x0024005702007988 */ /* 0x0003e8000800044c */
[----:B0-----:R-:W3:Y:S04]  /*185c0*/  LDL.LU R91, [R1+0x4574] ;  /* 0x00457400015b7983 */ /* 0x001ee80000300800 */
[----:B-1----:R-:W3:Y:S04]  /*185d0*/  LDL.LU R84, [R1+0x98] ;  /* 0x0000980001547983 */ /* 0x002ee80000300800 */
[----:B------:R0:W-:Y:S04]  /*185e0*/  STS.U16 [R2+UR76+0x12400], R86 ;  /* 0x0124005602007988 */ /* 0x0001e8000800044c */
[----:B------:R-:W3:Y:S04]  /*185f0*/  LDL.LU R87, [R1+0x94] ;  /* 0x0000940001577983 */ /* 0x000ee80000300800 */
[----:B------:R1:W-:Y:S04]  /*18600*/  STS.U16 [R2+UR76+0x22400], R89 ;  /* 0x0224005902007988 */ /* 0x0003e8000800044c */
[----:B0-----:R-:W3:Y:S04]  /*18610*/  LDL.LU R86, [R1+0x90] ;  /* 0x0000900001567983 */ /* 0x001ee80000300800 */
[----:B------:R0:W-:Y:S04]  /*18620*/  STS.U16 [R2+UR76+0x32400], R88 ;  /* 0x0324005802007988 */ /* 0x0001e8000800044c */
[----:B-1----:R-:W3:Y:S04]  /*18630*/  LDL.LU R89, [R1+0x8c] ;  /* 0x00008c0001597983 */ /* 0x002ee80000300800 */
[----:B------:R1:W-:Y:S04]  /*18640*/  STS.U16 [R2+UR76+0x2800], R3 ;  /* 0x0028000302007988 */ /* 0x0003e8000800044c */
[----:B0-----:R-:W3:Y:S04]  /*18650*/  LDL.LU R88, [R1+0x16c] ;  /* 0x00016c0001587983 */ /* 0x001ee80000300800 */
[----:B------:R0:W-:Y:S04]  /*18660*/  STS.U16 [R2+UR76+0x12800], R4 ;  /* 0x0128000402007988 */ /* 0x0001e8000800044c */
[----:B-1----:R-:W3:Y:S04]  /*18670*/  LDL.LU R3, [R1+0x168] ;  /* 0x0001680001037983 */ /* 0x002ee80000300800 */
[----:B------:R1:W-:Y:S04]  /*18680*/  STS.U16 [R2+UR76+0x22800], R5 ;  /* 0x0228000502007988 */ /* 0x0003e8000800044c */
[----:B0-----:R-:W3:Y:S04]  /*18690*/  LDL.LU R4, [R1+0x164] ;  /* 0x0001640001047983 */ /* 0x001ee80000300800 */
[----:B-1----:R-:W3:Y:S04]  /*186a0*/  LDL.LU R5, [R1+0x160] ;  /* 0x0001600001057983 */ /* 0x002ee80000300800 */
[----:B------:R0:W-:Y:S04]  /*186b0*/  STS.U16 [R2+UR76+0x32800], R92 ;  /* 0x0328005c02007988 */ /* 0x0001e8000800044c */
[----:B------:R1:W-:Y:S04]  /*186c0*/  STS.U16 [R2+UR76+0x2c00], R90 ;  /* 0x002c005a02007988 */ /* 0x0003e8000800044c */
[----:B------:R1:W-:Y:S04]  /*186d0*/  STS.U16 [R2+UR76+0x12c00], R93 ;  /* 0x012c005d02007988 */ /* 0x0003e8000800044c */
[----:B0-----:R-:W3:Y:S04]  /*186e0*/  LDL.LU R92, [R1+0x17c] ;  /* 0x00017c00015c7983 */ /* 0x001ee80000300800 */
[----:B-1----:R-:W3:Y:S04]  /*186f0*/  LDL.LU R90, [R1+0x178] ;  /* 0x00017800015a7983 */ /* 0x002ee80000300800 */
[----:B------:R-:W3:Y:S04]  /*18700*/  LDL.LU R93, [R1+0x174] ;  /* 0x00017400015d7983 */ /* 0x000ee80000300800 */
        /* <DEDUP_REMOVED lines=16> */
[----:B--2---:R-:W-:Y:S04]  /*18810*/  STS.U16 [R2+UR76+0x13c00], R67 ;  /* 0x013c004302007988 */ /* 0x004fe8000800044c */
[----:B------:R-:W-:Y:S04]  /*18820*/  STS.U16 [R2+UR76+0x3c00], R68 ;  /* 0x003c004402007988 */ /* 0x000fe8000800044c */
[----:B------:R-:W-:Y:S04]  /*18830*/  STS.U16 [R2+UR76+0x33800], R69 ;  /* 0x0338004502007988 */ /* 0x000fe8000800044c */
[----:B------:R-:W-:Y:S04]  /*18840*/  STS.U16 [R2+UR76+0x23800], R70 ;  /* 0x0238004602007988 */ /* 0x000fe8000800044c */
[----:B------:R-:W-:Y:S04]  /*18850*/  STS.U16 [R2+UR76+0x13800], R71 ;  /* 0x0138004702007988 */ /* 0x000fe8000800044c */
[----:B------:R-:W-:Y:S04]  /*18860*/  STS.U16 [R2+UR76+0x3800], R72 ;  /* 0x0038004802007988 */ /* 0x000fe8000800044c */
[----:B------:R-:W-:Y:S04]  /*18870*/  STS.U16 [R2+UR76+0x33400], R73 ;  /* 0x0334004902007988 */ /* 0x000fe8000800044c */
[----:B----4-:R-:W-:Y:S04]  /*18880*/  STS.U16 [R2+UR76+0x23400], R74 ;  /* 0x0234004a02007988 */ /* 0x010fe8000800044c */
[----:B---3--:R-:W-:Y:S04]  /*18890*/  STL.64 [R1+0x4390], R80 ;  /* 0x0043905001007387 */ /* 0x008fe80000100a00 */
        /* <DEDUP_REMOVED lines=29> */
[----:B------:R-:W-:Y:S04]  /*18a70*/  STL [R1+0x4550], R73 ;  /* 0x0045504901007387 */ /* 0x000fe80000100800 */
[----:B------:R-:W-:Y:S04]  /*18a80*/  STL [R1+0x4554], R72 ;  /* 0x0045544801007387 */ /* 0x000fe80000100800 */
[----:B------:R-:W-:Y:S04]  /*18a90*/  STL [R1+0x4558], R71 ;  /* 0x0045584701007387 */ /* 0x000fe80000100800 */
[----:B------:R-:W-:Y:S04]  /*18aa0*/  STL [R1+0x455c], R70 ;  /* 0x00455c4601007387 */ /* 0x000fe80000100800 */
[----:B------:R-:W-:Y:S04]  /*18ab0*/  STL.64 [R1+0x44b8], R68 ;  /* 0x0044b84401007387 */ /* 0x000fe80000100a00 */
[----:B------:R-:W-:Y:S04]  /*18ac0*/  STL.64 [R1+0x44d8], R68 ;  /* 0x0044d84401007387 */ /* 0x000fe80000100a00 */
[----:B------:R-:W-:Y:S04]  /*18ad0*/  STL.64 [R1+0x44f8], R68 ;  /* 0x0044f84401007387 */ /* 0x000fe80000100a00 */
[----:B------:R-:W-:Y:S04]  /*18ae0*/  STL [R1+0x4564], R68 ;  /* 0x0045644401007387 */ /* 0x000fe80000100800 */
[----:B------:R-:W-:Y:S04]  /*18af0*/  STL [R1+0x4560], R69 ;  /* 0x0045604501007387 */ /* 0x000fe80000100800 */
[----:B------:R-:W-:Y:S04]  /*18b00*/  STL [R1+0x4568], R67 ;  /* 0x0045684301007387 */ /* 0x000fe80000100800 */
[----:B------:R-:W-:Y:S04]  /*18b10*/  STL [R1+0x456c], R66 ;  /* 0x00456c4201007387 */ /* 0x000fe80000100800 */
[----:B------:R-:W-:Y:S04]  /*18b20*/  STL.64 [R1+0x4478], R64 ;  /* 0x0044784001007387 */ /* 0x000fe80000100a00 */
[----:B------:R-:W-:Y:S04]  /*18b30*/  STL.64 [R1+0x4498], R64 ;  /* 0x0044984001007387 */ /* 0x000fe80000100a00 */
[----:B------:R0:W-:Y:S04]  /*18b40*/  STL [R1+0x4570], R65 ;  /* 0x0045704101007387 */ /* 0x0001e80000100800 */
        /* <DEDUP_REMOVED lines=9> */
[----:B0-----:R-:W2:Y:S04]  /*18be0*/  LDL.LU R65, [R1+0x170] ;  /* 0x0001700001417983 */ /* 0x001ea80000300800 */
[----:B------:R-:W3:Y:S04]  /*18bf0*/  LDL.LU R66, [R1+0x18c] ;  /* 0x00018c0001427983 */ /* 0x000ee80000300800 */
[----:B------:R-:W4:Y:S04]  /*18c00*/  LDL.LU R67, [R1+0x188] ;  /* 0x0001880001437983 */ /* 0x000f280000300800 */
[----:B------:R-:W2:Y:S04]  /*18c10*/  LDL.LU R69, [R1+0x184] ;  /* 0x0001840001457983 */ /* 0x000ea80000300800 */
[----:B------:R-:W2:Y:S04]  /*18c20*/  LDL.LU R68, [R1+0x180] ;  /* 0x0001800001447983 */ /* 0x000ea80000300800 */
[----:B------:R-:W2:Y:S04]  /*18c30*/  LDL.LU R70, [R1+0x1e8] ;  /* 0x0001e80001467983 */ /* 0x000ea80000300800 */
[----:B------:R-:W2:Y:S04]  /*18c40*/  LDL.LU R71, [R1+0x1e4] ;  /* 0x0001e40001477983 */ /* 0x000ea80000300800 */
[----:B------:R-:W2:Y:S04]  /*18c50*/  LDL.LU R72, [R1+0x1e0] ;  /* 0x0001e00001487983 */ /* 0x000ea80000300800 */
[----:B------:R0:W-:Y:S04]  /*18c60*/  STS.U16 [R2+UR76+0x13400], R75 ;  /* 0x0134004b02007988 */ /* 0x0001e8000800044c */
[----:B------:R-:W2:Y:S04]  /*18c70*/  LDL.LU R73, [R1+0x1dc] ;  /* 0x0001dc0001497983 */ /* 0x000ea80000300800 */
[----:B------:R1:W-:Y:S04]  /*18c80*/  STS.U16 [R2+UR76+0x33000], R77 ;  /* 0x0330004d02007988 */ /* 0x0003e8000800044c */
[----:B0-----:R-:W2:Y:S04]  /*18c90*/  LDL.LU R75, [R1+0x1ac] ;  /* 0x0001ac00014b7983 */ /* 0x001ea80000300800 */
[----:B------:R-:W2:Y:S04]  /*18ca0*/  LDL.LU R74, [R1+0x1a8] ;  /* 0x0001a800014a7983 */ /* 0x000ea80000300800 */
[----:B------:R0:W-:Y:S04]  /*18cb0*/  STS.U16 [R2+UR76+0x3400], R76 ;  /* 0x0034004c02007988 */ /* 0x0001e8000800044c */
[----:B-1----:R-:W2:Y:S04]  /*18cc0*/  LDL.LU R77, [R1+0x1a4] ;  /* 0x0001a400014d7983 */ /* 0x002ea80000300800 */
[----:B------:R1:W-:Y:S04]  /*18cd0*/  STS.U16 [R2+UR76+0x23000], R78 ;  /* 0x0230004e02007988 */ /* 0x0003e8000800044c */
[----:B0-----:R-:W2:Y:S04]  /*18ce0*/  LDL.LU R76, [R1+0x1a0] ;  /* 0x0001a000014c7983 */ /* 0x001ea80000300800 */
        /* <DEDUP_REMOVED lines=8> */
[----:B------:R-:W3:Y:S01]  /*18d70*/  LDL.LU R82, [R1+0x12c] ;  /* 0x00012c0001527983 */ /* 0x000ee20000300800 */
[----:B-1----:R-:W-:-:S03]  /*18d80*/  LOP3.LUT R91, R2, 0x10, RZ, 0x3c, !PT ;  /* 0x00000010025b7812 */ /* 0x002fc600078e3cff */
[----:B------:R-:W4:Y:S04]  /*18d90*/  LDL.LU R83, [R1+0x128] ;  /* 0x0001280001537983 */ /* 0x000f280000300800 */
[----:B------:R0:W-:Y:S04]  /*18da0*/  STS.U16 [R2+UR76+0x7c00], R84 ;  /* 0x007c005402007988 */ /* 0x0001e8000800044c */
[----:B------:R-:W4:Y:S04]  /*18db0*/  LDL.LU R85, [R1+0x124] ;  /* 0x0001240001557983 */ /* 0x000f280000300800 */
[----:B------:R1:W-:Y:S04]  /*18dc0*/  STS.U16 [R2+UR76+0x17c00], R87 ;  /* 0x017c005702007988 */ /* 0x0003e8000800044c */
[----:B0-----:R-:W4:Y:S04]  /*18dd0*/  LDL.LU R84, [R1+0x120] ;  /* 0x0001200001547983 */ /* 0x001f280000300800 */
[----:B------:R0:W-:Y:S04]  /*18de0*/  STS.U16 [R2+UR76+0x27c00], R86 ;  /* 0x027c005602007988 */ /* 0x0001e8000800044c */
[----:B-1----:R-:W4:Y:S04]  /*18df0*/  LDL.LU R87, [R1+0x13c] ;  /* 0x00013c0001577983 */ /* 0x002f280000300800 */
        /* <DEDUP_REMOVED lines=49> */
[----:B------:R1:W-:Y:S04]  /*19110*/  STS.U16 [R2+UR76+0x37c00], R89 ;  /* 0x037c005902007988 */ /* 0x0003e8000800044c */
[----:B0-----:R-:W4:Y:S04]  /*19120*/  LDL.LU R86, [R1+0x138] ;  /* 0x0001380001567983 */ /* 0x001f280000300800 */
[----:B------:R0:W-:Y:S04]  /*19130*/  STS.U16 [R91+UR76+0x1080], R88 ;  /* 0x001080585b007988 */ /* 0x0001e8000800044c */
[----:B-1----:R-:W4:Y:S04]  /*19140*/  LDL.LU R89, [R1+0x134] ;  /* 0x0001340001597983 */ /* 0x002f280000300800 */
[----:B------:R1:W-:Y:S04]  /*19150*/  STS.U16 [R91+UR76+0x11080], R3 ;  /* 0x011080035b007988 */ /* 0x0003e8000800044c */
[----:B0-----:R-:W4:Y:S04]  /*19160*/  LDL.LU R88, [R1+0x130] ;  /* 0x0001300001587983 */ /* 0x001f280000300800 */
[----:B------:R0:W-:Y:S04]  /*19170*/  STS.U16 [R91+UR76+0x21080], R4 ;  /* 0x021080045b007988 */ /* 0x0001e8000800044c */
[----:B-1----:R-:W4:Y:S04]  /*19180*/  LDL.LU R3, [R1+0x14c] ;  /* 0x00014c0001037983 */ /* 0x002f280000300800 */
[----:B------:R1:W-:Y:S04]  /*19190*/  STS.U16 [R91+UR76+0x31080], R5 ;  /* 0x031080055b007988 */ /* 0x0003e8000800044c */
[----:B0-----:R-:W4:Y:S04]  /*191a0*/  LDL.LU R4, [R1+0x148] ;  /* 0x0001480001047983 */ /* 0x001f280000300800 */
[----:B-1----:R-:W4:Y:S04]  /*191b0*/  LDL.LU R5, [R1+0x144] ;  /* 0x0001440001057983 */ /* 0x002f280000300800 */
[----:B------:R0:W-:Y:S04]  /*191c0*/  STS.U16 [R91+UR76+0xc80], R92 ;  /* 0x000c805c5b007988 */ /* 0x0001e8000800044c */
[----:B------:R1:W-:Y:S04]  /*191d0*/  STS.U16 [R91+UR76+0x10c80], R90 ;  /* 0x010c805a5b007988 */ /* 0x0003e8000800044c */
[----:B------:R2:W-:Y:S04]  /*191e0*/  STS.U16 [R91+UR76+0x20c80], R93 ;  /* 0x020c805d5b007988 */ /* 0x0005e8000800044c */
[----:B0-----:R-:W4:Y:S04]  /*191f0*/  LDL.LU R92, [R1+0x140] ;  /* 0x00014000015c7983 */ /* 0x001f280000300800 */
[----:B-1----:R-:W4:Y:S04]  /*19200*/  LDL.LU R90, [R1+0x15c] ;  /* 0x00015c00015a7983 */ /* 0x002f280000300800 */
[----:B--2---:R-:W2:Y:S04]  /*19210*/  LDL.LU R93, [R1+0x158] ;  /* 0x00015800015d7983 */ /* 0x004ea80000300800 */
[----:B------:R0:W-:Y:S04]  /*19220*/  STS.U16 [R91+UR76+0x30c80], R65 ;  /* 0x030c80415b007988 */ /* 0x0001e8000800044c */
[----:B---3--:R1:W-:Y:S04]  /*19230*/  STS.U16 [R91+UR76+0x880], R66 ;  /* 0x000880425b007988 */ /* 0x0083e8000800044c */
[----:B----4-:R3:W-:Y:S04]  /*19240*/  STS.U16 [R91+UR76+0x10880], R67 ;  /* 0x010880435b007988 */ /* 0x0107e8000800044c */
[----:B------:R-:W-:Y:S04]  /*19250*/  STS.U16 [R91+UR76+0x20880], R69 ;  /* 0x020880455b007988 */ /* 0x000fe8000800044c */
[----:B------:R4:W-:Y:S04]  /*19260*/  STS.U16 [R91+UR76+0x30880], R68 ;  /* 0x030880445b007988 */ /* 0x0009e8000800044c */
[----:B------:R0:W-:Y:S04]  /*19270*/  STS.U16 [R91+UR76+0x480], R70 ;  /* 0x000480465b007988 */ /* 0x0001e8000800044c */
[----:B------:R0:W-:Y:S04]  /*19280*/  STS.U16 [R91+UR76+0x10480], R71 ;  /* 0x010480475b007988 */ /* 0x0001e8000800044c */
[----:B------:R1:W-:Y:S04]  /*19290*/  STS.U16 [R91+UR76+0x20480], R72 ;  /* 0x020480485b007988 */ /* 0x0003e8000800044c */
[----:B------:R1:W-:Y:S04]  /*192a0*/  STS.U16 [R91+UR76+0x30480], R73 ;  /* 0x030480495b007988 */ /* 0x0003e8000800044c */
[----:B0-----:R-:W2:Y:S04]  /*192b0*/  LDL.LU R65, [R1+0x154] ;  /* 0x0001540001417983 */ /* 0x001ea80000300800 */
[----:B------:R-:W-:Y:S04]  /*192c0*/  STS.U16 [R91+UR76+0x80], R75 ;  /* 0x0000804b5b007988 */ /* 0x000fe8000800044c */
[----:B-1----:R-:W2:Y:S04]  /*192d0*/  LDL.LU R66, [R1+0x150] ;  /* 0x0001500001427983 */ /* 0x002ea80000300800 */
[----:B------:R0:W-:Y:S04]  /*192e0*/  STS.U16 [R91+UR76+0x10080], R74 ;  /* 0x0100804a5b007988 */ /* 0x0001e8000800044c */
[----:B---3--:R-:W3:Y:S04]  /*192f0*/  LDL.LU R67, [R1+0xc0] ;  /* 0x0000c00001437983 */ /* 0x008ee80000300800 */
[----:B------:R-:W-:Y:S04]  /*19300*/  STS.U16 [R91+UR76+0x20080], R77 ;  /* 0x0200804d5b007988 */ /* 0x000fe8000800044c */
[----:B----4-:R-:W4:Y:S04]  /*19310*/  LDL.LU R68, [R1+0xc4] ;  /* 0x0000c40001447983 */ /* 0x010f280000300800 */
[----:B------:R1:W-:Y:S04]  /*19320*/  STS.U16 [R91+UR76+0x30080], R76 ;  /* 0x0300804c5b007988 */ /* 0x0003e8000800044c */
[----:B------:R-:W4:Y:S04]  /*19330*/  LDL.LU R69, [R1+0xc8] ;  /* 0x0000c80001457983 */ /* 0x000f280000300800 */
[----:B------:R-:W-:Y:S04]  /*19340*/  STS.U16 [R91+UR76+0x2480], R78 ;  /* 0x0024804e5b007988 */ /* 0x000fe8000800044c */
        /* <DEDUP_REMOVED lines=8> */
[----:B0-----:R-:W4:Y:S04]  /*193d0*/  LDL.LU R74, [R1+0xdc] ;  /* 0x0000dc00014a7983 */ /* 0x001f280000300800 */
[----:B------:R-:W-:Y:S04]  /*193e0*/  STS.U16 [R91+UR76+0x12080], R83 ;  /* 0x012080535b007988 */ /* 0x000fe8000800044c */
[----:B------:R-:W4:Y:S04]  /*193f0*/  LDL.LU R75, [R1+0xe0] ;  /* 0x0000e000014b7983 */ /* 0x000f280000300800 */
[----:B------:R-:W-:Y:S04]  /*19400*/  STS.U16 [R91+UR76+0x22080], R85 ;  /* 0x022080555b007988 */ /* 0x000fe8000800044c */
[----:B-1----:R-:W4:Y:S04]  /*19410*/  LDL.LU R76, [R1+0xe4] ;  /* 0x0000e400014c7983 */ /* 0x002f280000300800 */
[----:B------:R0:W-:Y:S04]  /*19420*/  STS.U16 [R91+UR76+0x32080], R84 ;  /* 0x032080545b007988 */ /* 0x0001e8000800044c */
[----:B------:R-:W4:Y:S04]  /*19430*/  LDL.LU R77, [R1+0xe8] ;  /* 0x0000e800014d7983 */ /* 0x000f280000300800 */
[----:B------:R-:W-:Y:S04]  /*19440*/  STS.U16 [R91+UR76+0x1c80], R87 ;  /* 0x001c80575b007988 */ /* 0x000fe8000800044c */
[----:B0-----:R-:W4:Y:S04]  /*19450*/  LDL.LU R84, [R1+0xec] ;  /* 0x0000ec0001547983 */ /* 0x001f280000300800 */
[----:B------:R-:W4:Y:S04]  /*19460*/  LDL.LU R85, [R1+0xf0] ;  /* 0x0000f00001557983 */ /* 0x000f280000300800 */
[----:B------:R0:W-:Y:S04]  /*19470*/  STS.U16 [R91+UR76+0x11c80], R86 ;  /* 0x011c80565b007988 */ /* 0x0001e8000800044c */
[----:B------:R-:W-:Y:S04]  /*19480*/  STS.U16 [R91+UR76+0x21c80], R89 ;  /* 0x021c80595b007988 */ /* 0x000fe8000800044c */
[----:B0-----:R-:W4:Y:S04]  /*19490*/  LDL.LU R86, [R1+0xf4] ;  /* 0x0000f40001567983 */ /* 0x001f280000300800 */
[----:B------:R0:W-:Y:S04]  /*194a0*/  STS.U16 [R91+UR76+0x31c80], R88 ;  /* 0x031c80585b007988 */ /* 0x0001e8000800044c */
[----:B------:R-:W4:Y:S04]  /*194b0*/  LDL.LU R87, [R1+0xf8] ;  /* 0x0000f80001577983 */ /* 0x000f280000300800 */
[----:B------:R1:W-:Y:S04]  /*194c0*/  STS.U16 [R91+UR76+0x1880], R3 ;  /* 0x001880035b007988 */ /* 0x0003e8000800044c */
[----:B0-----:R-:W4:Y:S04]  /*194d0*/  LDL.LU R88, [R1+0xfc] ;  /* 0x0000fc0001587983 */ /* 0x001f280000300800 */
[----:B------:R-:W4:Y:S04]  /*194e0*/  LDL.LU R89, [R1+0x10c] ;  /* 0x00010c0001597983 */ /* 0x000f280000300800 */
[----:B------:R0:W-:Y:S04]  /*194f0*/  STS.U16 [R91+UR76+0x11880], R4 ;  /* 0x011880045b007988 */ /* 0x0001e8000800044c */
[----:B-1----:R-:W4:Y:S04]  /*19500*/  LDL.LU R3, [R1+0x108] ;  /* 0x0001080001037983 */ /* 0x002f280000300800 */
[----:B------:R1:W-:Y:S04]  /*19510*/  STS.U16 [R91+UR76+0x21880], R5 ;  /* 0x021880055b007988 */ /* 0x0003e8000800044c */
[----:B0-----:R-:W4:Y:S04]  /*19520*/  LDL.LU R4, [R1+0x104] ;  /* 0x0001040001047983 */ /* 0x001f280000300800 */
[----:B-1----:R-:W4:Y:S04]  /*19530*/  LDL.LU R5, [R1+0x100] ;  /* 0x0001000001057983 */ /* 0x002f280000300800 */
[----:B------:R-:W-:Y:S04]  /*19540*/  STS.U16 [R91+UR76+0x31880], R92 ;  /* 0x0318805c5b007988 */ /* 0x000fe8000800044c */
[----:B------:R0:W-:Y:S04]  /*19550*/  STS.U16 [R91+UR76+0x1480], R90 ;  /* 0x0014805a5b007988 */ /* 0x0001e8000800044c */
[----:B--2---:R1:W-:Y:S04]  /*19560*/  STS.U16 [R91+UR76+0x11480], R93 ;  /* 0x0114805d5b007988 */ /* 0x0043e8000800044c */
[----:B0-----:R-:W2:Y:S04]  /*19570*/  LDL.LU R90, [R1+0xbc] ;  /* 0x0000bc00015a7983 */ /* 0x001ea80000300800 */
[----:B-1----:R-:W2:Y:S04]  /*19580*/  LDL.LU R93, [R1+0xb8] ;  /* 0x0000b800015d7983 */ /* 0x002ea80000300800 */
[----:B------:R-:W2:Y:S04]  /*19590*/  LDL.LU R92, [R1+0xb4] ;  /* 0x0000b400015c7983 */ /* 0x000ea80000300800 */
[----:B------:R-:W2:Y:S04]  /*195a0*/  LDL.LU R78, [R1+0xb0] ;  /* 0x0000b000014e7983 */ /* 0x000ea80000300800 */
[----:B------:R-:W2:Y:S04]  /*195b0*/  LDL.LU R79, [R1+0xac] ;  /* 0x0000ac00014f7983 */ /* 0x000ea80000300800 */
[----:B------:R-:W2:Y:S04]  /*195c0*/  LDL.LU R80, [R1+0xa8] ;  /* 0x0000a80001507983 */ /* 0x000ea80000300800 */
[----:B------:R-:W2:Y:S04]  /*195d0*/  LDL.LU R81, [R1+0xa4] ;  /* 0x0000a40001517983 */ /* 0x000ea80000300800 */
[----:B------:R-:W2:Y:S04]  /*195e0*/  LDL.LU R82, [R1+0xa0] ;  /* 0x0000a00001527983 */ /* 0x000ea80000300800 */
[----:B------:R-:W2:Y:S04]  /*195f0*/  LDL.LU R83, [R1+0x9c] ;  /* 0x00009c0001537983 */ /* 0x000ea80000300800 */
[----:B------:R0:W-:Y:S04]  /*19600*/  STS.U16 [R91+UR76+0x21480], R65 ;  /* 0x021480415b007988 */ /* 0x0001e8000800044c */
[----:B------:R1:W-:Y:S04]  /*19610*/  STS.U16 [R91+UR76+0x31480], R66 ;  /* 0x031480425b007988 */ /* 0x0003e8000800044c */
[----:B0-----:R-:W2:Y:S04]  /*19620*/  LDL.LU R65, [R1+0x4570] ;  /* 0x0045700001417983 */ /* 0x001ea80000300800 */
[----:B-1----:R-:W2:Y:S04]  /*19630*/  LDL.LU R66, [R1+0x456c] ;  /* 0x00456c0001427983 */ /* 0x002ea80000300800 */
[----:B---3--:R0:W-:Y:S04]  /*19640*/  STS.U16 [R91+UR76+0x33880], R67 ;  /* 0x033880435b007988 */ /* 0x0081e8000800044c */
[----:B----4-:R1:W-:Y:S04]  /*19650*/  STS.U16 [R91+UR76+0x23880], R68 ;  /* 0x023880445b007988 */ /* 0x0103e8000800044c */
[----:B------:R3:W-:Y:S04]  /*19660*/  STS.U16 [R91+UR76+0x13880], R69 ;  /* 0x013880455b007988 */ /* 0x0007e8000800044c */
[----:B0-----:R-:W4:Y:S04]  /*19670*/  LDL.LU R67, [R1+0x4568] ;  /* 0x0045680001437983 */ /* 0x001f280000300800 */
[----:B-1----:R-:W4:Y:S04]  /*19680*/  LDL.LU R68, [R1+0x4564] ;  /* 0x0045640001447983 */ /* 0x002f280000300800 */
[----:B---3--:R-:W3:Y:S04]  /*19690*/  LDL.LU R69, [R1+0x4560] ;  /* 0x0045600001457983 */ /* 0x008ee80000300800 */
[----:B------:R0:W-:Y:S04]  /*196a0*/  STS.U16 [R91+UR76+0x3880], R70 ;  /* 0x003880465b007988 */ /* 0x0001e8000800044c */
[----:B------:R1:W-:Y:S04]  /*196b0*/  STS.U16 [R91+UR76+0x33480], R71 ;  /* 0x033480475b007988 */ /* 0x0003e8000800044c */
[----:B------:R1:W-:Y:S04]  /*196c0*/  STS.U16 [R91+UR76+0x23480], R72 ;  /* 0x023480485b007988 */ /* 0x0003e8000800044c */
[----:B0-----:R-:W3:Y:S04]  /*196d0*/  LDL.LU R70, [R1+0x455c] ;  /* 0x00455c0001467983 */ /* 0x001ee80000300800 */
[----:B-1----:R-:W3:Y:S04]  /*196e0*/  LDL.LU R71, [R1+0x4558] ;  /* 0x0045580001477983 */ /* 0x002ee80000300800 */
[----:B------:R-:W3:Y:S04]  /*196f0*/  LDL.LU R72, [R1+0x4554] ;  /* 0x0045540001487983 */ /* 0x000ee80000300800 */
        /* <DEDUP_REMOVED lines=13> */
[----:B0-----:R-:W3:Y:S04]  /*197d0*/  LDL.LU R85, [R1+0x4538] ;  /* 0x0045380001557983 */ /* 0x001ee80000300800 */
[----:B------:R0:W-:Y:S04]  /*197e0*/  STS.U16 [R91+UR76+0x22c80], R86 ;  /* 0x022c80565b007988 */ /* 0x0001e8000800044c */
[----:B------:R1:W-:Y:S04]  /*197f0*/  STS.U16 [R91+UR76+0x12c80], R87 ;  /* 0x012c80575b007988 */ /* 0x0003e8000800044c */
[----:B0-----:R-:W3:Y:S04]  /*19800*/  LDL.LU R86, [R1+0x4534] ;  /* 0x0045340001567983 */ /* 0x001ee80000300800 */
[----:B------:R0:W-:Y:S04]  /*19810*/  STS.U16 [R91+UR76+0x2c80], R88 ;  /* 0x002c80585b007988 */ /* 0x0001e8000800044c */
[----:B-1----:R-:W3:Y:S04]  /*19820*/  LDL.LU R87, [R1+0x4530] ;  /* 0x0045300001577983 */ /* 0x002ee80000300800 */
        /* <DEDUP_REMOVED lines=8> */
[----:B0-----:R-:W4:Y:S04]  /*198b0*/  LDL.LU R5, [R1+0x451c] ;  /* 0x00451c0001057983 */ /* 0x001f280000300800 */
[----:B--2---:R0:W-:Y:S04]  /*198c0*/  STS.U16 [R91+UR76+0x3c80], R90 ;  /* 0x003c805a5b007988 */ /* 0x0041e8000800044c */
[----:B------:R-:W-:Y:S04]  /*198d0*/  STS.U16 [R91+UR76+0x13c80], R93 ;  /* 0x013c805d5b007988 */ /* 0x000fe8000800044c */
[----:B------:R1:W-:Y:S04]  /*198e0*/  STS.U16 [R91+UR76+0x23c80], R92 ;  /* 0x023c805c5b007988 */ /* 0x0003e8000800044c */
[----:B0-----:R-:W2:Y:S01]  /*198f0*/  LDL.LU R90, [R1+0x4518] ;  /* 0x00451800015a7983 */ /* 0x001ea20000300800 */
[----:B-1----:R-:W0:Y:S03]  /*19900*/  LDC R92, c[0x0][0x3a8] ;  /* 0x0000ea00ff5c7b82 */ /* 0x002e260000000800 */
[----:B------:R0:W-:Y:S04]  /*19910*/  STS.U16 [R91+UR76+0x33c80], R78 ;  /* 0x033c804e5b007988 */ /* 0x0001e8000800044c */
[----:B------:R-:W2:Y:S04]  /*19920*/  LDL.LU R93, [R1+0x4514] ;  /* 0x00451400015d7983 */ /* 0x000ea80000300800 */
[----:B------:R-:W-:Y:S01]  /*19930*/  STS.U16 [R91+UR76+0x4080], R79 ;  /* 0x0040804f5b007988 */ /* 0x000fe2000800044c */
[----:B0-----:R-:W-:-:S03]  /*19940*/  IMAD R78, R92, 0xb6, RZ ;  /* 0x000000b65c4e7824 */ /* 0x001fc600078e02ff */
[----:B------:R-:W2:Y:S04]  /*19950*/  LDL.LU R92, [R1+0x1c8] ;  /* 0x0001c800015c7983 */ /* 0x000ea80000300800 */
[----:B------:R-:W-:Y:S04]  /*19960*/  STS.U16 [R91+UR76+0x14080], R80 ;  /* 0x014080505b007988 */ /* 0x000fe8000800044c */
[----:B------:R3:W-:Y:S01]  /*19970*/  STS.U16 [R91+UR76+0x24080], R81 ;  /* 0x024080515b007988 */ /* 0x0007e2000800044c */
[----:B------:R-:W-:-:S03]  /*19980*/  PRMT R0, RZ, 0x7610, R0 ;  /* 0x00007610ff007816 */ /* 0x000fc60000000000 */
[----:B------:R-:W-:Y:S04]  /*19990*/  STS.U16 [R91+UR76+0x34080], R82 ;  /* 0x034080525b007988 */ /* 0x000fe8000800044c */
[----:B------:R4:W-:Y:S01]  /*199a0*/  STS.U16 [R91+UR76+0x4480], R83 ;  /* 0x004480535b007988 */ /* 0x0009e2000800044c */
[----:B---3--:R-:W-:-:S04]  /*199b0*/  IMAD.WIDE R80, R78, 0x2, R86 ;  /* 0x000000024e507825 */ /* 0x008fc800078e0256 */
[----:B----4-:R-:W-:-:S04]  /*199c0*/  IMAD.WIDE R82, R78, 0x2, R88 ;  /* 0x000000024e527825 */ /* 0x010fc800078e0258 */
[----:B------:R-:W-:-:S05]  /*199d0*/  IMAD.WIDE R78, R78, 0x2, R84 ;  /* 0x000000024e4e7825 */ /* 0x000fca00078e0254 */
[----:B------:R-:W3:Y:S01]  /*199e0*/  @!P5 LDG.E.U16 R0, desc[UR6][R78.64] ;  /* 0x000000064e00d981 */ /* 0x000ee2000c1e1500 */
[----:B------:R-:W-:-:S06]  /*199f0*/  PRMT R5, RZ, 0x7610, R5 ;  /* 0x00007610ff057816 */ /* 0x000fcc0000000005 */
[----:B------:R-:W4:Y:S04]  /*19a00*/  @!P5 LDG.E.U16 R5, desc[UR6][R82.64] ;  /* 0x000000065205d981 */ /* 0x000f28000c1e1500 */
[----:B--2---:R0:W-:Y:S01]  /*19a10*/  STS.U16 [R91+UR76+0x14480], R93 ;  /* 0x0144805d5b007988 */ /* 0x0041e2000800044c */
[----:B------:R-:W-:-:S03]  /*19a20*/  PRMT R68, RZ, 0x7610, R68 ;  /* 0x00007610ff447816 */ /* 0x000fc60000000044 */
[----:B0-----:R-:W2:Y:S04]  /*19a30*/  LDL.LU R93, [R1+0x4510] ;  /* 0x00451000015d7983 */ /* 0x001ea80000300800 */
[----:B------:R0:W-:Y:S02]  /*19a40*/  STS.U16 [R91+UR76+0x24480], R92 ;  /* 0x0244805c5b007988 */ /* 0x0001e4000800044c */
[----:B0-----:R-:W0:Y:S02]  /*19a50*/  LDC R92, c[0x0][0x3a8] ;  /* 0x0000ea00ff5c7b82 */ /* 0x001e240000000800 */
[----:B------:R1:W-:Y:S04]  /*19a60*/  STL.64 [R1+0xc08], R82 ;  /* 0x000c085201007387 */ /* 0x0003e80000100a00 */
[----:B------:R-:W-:Y:S04]  /*19a70*/  STL.64 [R1+0xc00], R80 ;  /* 0x000c005001007387 */ /* 0x000fe80000100a00 */
[----:B-1----:R-:W2:Y:S01]  /*19a80*/  LDL.LU.64 R82, [R1+0x4508] ;  /* 0x0045080001527983 */ /* 0x002ea20000300a00 */
[----:B------:R-:W-:-:S06]  /*19a90*/  PRMT R69, RZ, 0x7610, R69 ;  /* 0x00007610ff457816 */ /* 0x000fcc0000000045 */
[----:B------:R1:W2:Y:S04]  /*19aa0*/  @!P5 LDG.E.U16 R69, desc[UR6][R80.64] ;  /* 0x000000065045d981 */ /* 0x0002a8000c1e1500 */
[----:B----4-:R4:W-:Y:S04]  /*19ab0*/  STL [R1+0x1a8], R5 ;  /* 0x0001a80501007387 */ /* 0x0109e80000100800 */
[----:B------:R-:W-:Y:S04]  /*19ac0*/  STL.64 [R1+0xbf8], R78 ;  /* 0x000bf84e01007387 */ /* 0x000fe80000100a00 */
[----:B---3--:R0:W-:Y:S01]  /*19ad0*/  STL [R1+0x1a0], R0 ;  /* 0x0001a00001007387 */ /* 0x0081e20000100800 */
[----:B------:R-:W-:Y:S01]  /*19ae0*/  PRMT R8, RZ, 0x7610, R8 ;  /* 0x00007610ff087816 */ /* 0x000fe20000000008 */
[----:B----4-:R-:W3:Y:S02]  /*19af0*/  LDC R5, c[0x0][0x3a0] ;  /* 0x0000e800ff057b82 */ /* 0x010ee40000000800 */
[----:B------:R-:W-:Y:S01]  /*19b00*/  STL.S16 [R1+0x1f0], R68 ;  /* 0x0001f04401007387 */ /* 0x000fe20000100600 */
[----:B0-----:R-:W-:-:S03]  /*19b10*/  IMAD R0, R92, 0xb7, RZ ;  /* 0x000000b75c007824 */ /* 0x001fc600078e02ff */
[----:B------:R-:W4:Y:S04]  /*19b20*/  LDL R92, [R1+0x1f0] ;  /* 0x0001f000015c7983 */ /* 0x000f280000100800 */
[----:B------:R0:W-:Y:S02]  /*19b30*/  STS.U16 [R91+UR76+0x34480], R90 ;  /* 0x0344805a5b007988 */ /* 0x0001e4000800044c */
[C---:B0-----:R-:W-:Y:S01]  /*19b40*/  IMAD.WIDE R90, R0.reuse, 0x2, R88 ;  /* 0x00000002005a7825 */ /* 0x041fe200078e0258 */
[----:B------:R-:W-:Y:S02]  /*19b50*/  PRMT R76, RZ, 0x7610, R76 ;  /* 0x00007610ff4c7816 */ /* 0x000fe4000000004c */
[----:B------:R-:W-:Y:S01]  /*19b60*/  PRMT R77, RZ, 0x7610, R77 ;  /* 0x00007610ff4d7816 */ /* 0x000fe2000000004d */
[----:B------:R-:W-:-:S04]  /*19b70*/  IMAD.WIDE R78, R0, 0x2, R84 ;  /* 0x00000002004e7825 */ /* 0x000fc800078e0254 */
[C---:B-1----:R-:W-:Y:S01]  /*19b80*/  IMAD.WIDE R80, R0.reuse, 0x2, R86 ;  /* 0x0000000200507825 */ /* 0x042fe200078e0256 */
[----:B------:R-:W3:Y:S04]  /*19b90*/  @!P0 LDG.E.U16 R76, desc[UR6][R78.64] ;  /* 0x000000064e4c8981 */ /* 0x000ee8000c1e1500 */
[----:B------:R-:W3:Y:S04]  /*19ba0*/  @!P0 LDG.E.U16 R77, desc[UR6][R80.64] ;  /* 0x00000006504d8981 */ /* 0x000ee8000c1e1500 */
[----:B--2---:R0:W-:Y:S02]  /*19bb0*/  STL [R1+0x1a4], R69 ;  /* 0x0001a44501007387 */ /* 0x0041e40000100800 */
[----:B0-----:R-:W-:-:S05]  /*19bc0*/  IMAD.WIDE R68, R0, 0x2, R82 ;  /* 0x0000000200447825 */ /* 0x001fca00078e0252 */
[----:B------:R-:W2:Y:S04]  /*19bd0*/  @!P0 LDG.E.U16 R8, desc[UR6][R68.64] ;  /* 0x0000000644088981 */ /* 0x000ea8000c1e1500 */
[----:B----4-:R-:W4:Y:S04]  /*19be0*/  @!P0 LDG.E.U16 R92, desc[UR6][R90.64] ;  /* 0x000000065a5c8981 */ /* 0x010f28000c1e1500 */
[----:B------:R0:W-:Y:S04]  /*19bf0*/  STL.64 [R1+0xbe8], R90 ;  /* 0x000be85a01007387 */ /* 0x0001e80000100a00 */
[----:B------:R-:W-:Y:S04]  /*19c00*/  STL.64 [R1+0xbe0], R80 ;  /* 0x000be05001007387 */ /* 0x000fe80000100a00 */
[----:B0-----:R-:W2:Y:S01]  /*19c10*/  LDL.LU.64 R90, [R1+0x4500] ;  /* 0x00450000015a7983 */ /* 0x001ea20000300a00 */
[----:B---3--:R-:W-:Y:S01]  /*19c20*/  VIADD R0, R5, 0xffffff45 ;  /* 0xffffff4505007836 */ /* 0x008fe20000000000 */
[----:B------:R-:W-:-:S02]  /*19c30*/  PRMT R7, RZ, 0x7610, R7 ;  /* 0x00007610ff077816 */ /* 0x000fc40000000007 */
[----:B------:R-:W-:Y:S02]  /*19c40*/  PRMT R6, RZ, 0x7610, R6 ;  /* 0x00007610ff067816 */ /* 0x000fe40000000006 */
[----:B------:R-:W-:Y:S02]  /*19c50*/  PRMT R15, RZ, 0x7610, R15 ;  /* 0x00007610ff0f7816 */ /* 0x000fe4000000000f */
[----:B------:R-:W-:Y:S02]  /*19c60*/  PRMT R73, RZ, 0x7610, R73 ;  /* 0x00007610ff497816 */ /* 0x000fe40000000049 */
[----:B------:R-:W-:Y:S02]  /*19c70*/  PRMT R72, RZ, 0x7610, R72 ;  /* 0x00007610ff487816 */ /* 0x000fe40000000048 */
[----:B------:R-:W-:Y:S02]  /*19c80*/  PRMT R71, RZ, 0x7610, R71 ;  /* 0x00007610ff477816 */ /* 0x000fe40000000047 */
[----:B------:R-:W-:Y:S01]  /*19c90*/  PRMT R70, RZ, 0x7610, R70 ;  /* 0x00007610ff467816 */ /* 0x000fe20000000046 */
[----:B----4-:R0:W-:Y:S02]  /*19ca0*/  @!P0 STL [R1+0x1f0], R92 ;  /* 0x0001f05c01008387 */ /* 0x0101e40000100800 */
[----:B0-----:R-:W0:Y:S02]  /*19cb0*/  LDC R92, c[0x0][0x3a8] ;  /* 0x0000ea00ff5c7b82 */ /* 0x001e240000000800 */
[----:B------:R-:W-:Y:S04]  /*19cc0*/  STL.64 [R1+0xbd8], R78 ;  /* 0x000bd84e01007387 */ /* 0x000fe80000100a00 */
[----:B------:R-:W-:Y:S01]  /*19cd0*/  STL.64 [R1+0xbd0], R68 ;  /* 0x000bd04401007387 */ /* 0x000fe20000100a00 */
[----:B------:R-:W-:-:S03]  /*19ce0*/  ISETP.GE.U32.AND P0, PT, R0, 0x7ffffe46, PT ;  /* 0x7ffffe460000780c */ /* 0x000fc60003f06070 */
[----:B--2---:R0:W-:Y:S01]  /*19cf0*/  STL [R1+0x1e4], R8 ;  /* 0x0001e40801007387 */ /* 0x0041e20000100800 */
[----:B------:R-:W-:-:S03]  /*19d00*/  PRMT R0, RZ, 0x7610, R0 ;  /* 0x00007610ff007816 */ /* 0x000fc60000000000 */
[----:B------:R-:W-:Y:S04]  /*19d10*/  STL [R1+0x1e8], R76 ;  /* 0x0001e84c01007387 */ /* 0x000fe80000100800 */
[----:B------:R1:W-:Y:S01]  /*19d20*/  STL [R1+0x1ec], R77 ;  /* 0x0001ec4d01007387 */ /* 0x0003e20000100800 */
[----:B0-----:R-:W-:-:S04]  /*19d30*/  IMAD R8, R92, 0xb9, RZ ;  /* 0x000000b95c087824 */ /* 0x001fc800078e02ff */
[----:B------:R-:W-:-:S04]  /*19d40*/  IMAD.WIDE R80, R8, 0x2, R88 ;  /* 0x0000000208507825 */ /* 0x000fc800078e0258 */
[C---:B------:R-:W-:Y:S01]  /*19d50*/  IMAD.WIDE R78, R8.reuse, 0x2, R86 ;  /* 0x00000002084e7825 */ /* 0x040fe200078e0256 */
[----:B------:R0:W2:Y:S03]  /*19d60*/  @!P6 LDG.E.U16 R7, desc[UR6][R80.64] ;  /* 0x000000065007e981 */ /* 0x0000a6000c1e1500 */
[C---:B-1----:R-:W-:Y:S01]  /*19d70*/  IMAD.WIDE R76, R8.reuse, 0x2, R84 ;  /* 0x00000002084c7825 */ /* 0x042fe200078e0254 */
[----:B------:R1:W2:Y:S03]  /*19d80*/  @!P6 LDG.E.U16 R6, desc[UR6][R78.64] ;  /* 0x000000064e06e981 */ /* 0x0002a6000c1e1500 */
[----:B------:R-:W-:Y:S01]  /*19d90*/  IMAD.WIDE R68, R8, 0x2, R82 ;  /* 0x0000000208447825 */ /* 0x000fe200078e0252 */
[----:B------:R3:W4:Y:S03]  /*19da0*/  @!P6 LDG.E.U16 R0, desc[UR6][R76.64] ;  /* 0x000000064c00e981 */ /* 0x000726000c1e1500 */
[----:B------:R-:W-:Y:S01]  /*19db0*/  VIADD R8, R5, 0xffffff44 ;  /* 0xffffff4405087836 */ /* 0x000fe20000000000 */
[----:B------:R0:W4:Y:S04]  /*19dc0*/  @!P6 LDG.E.U16 R15, desc[UR6][R68.64] ;  /* 0x00000006440fe981 */ /* 0x000128000c1e1500 */
[----:B------:R-:W-:Y:S01]  /*19dd0*/  ISETP.GE.U32.AND P6, PT, R8, 0x7ffffe45, PT ;  /* 0x7ffffe450800780c */ /* 0x000fe20003fc6070 */
[----:B------:R-:W-:Y:S01]  /*19de0*/  IMAD R8, R92, 0xba, RZ ;  /* 0x000000ba5c087824 */ /* 0x000fe200078e02ff */
[----:B------:R0:W-:Y:S04]  /*19df0*/  STL.64 [R1+0xba8], R80 ;  /* 0x000ba85001007387 */ /* 0x0001e80000100a00 */
[----:B------:R1:W-:Y:S04]  /*19e00*/  STL.64 [R1+0xba0], R78 ;  /* 0x000ba04e01007387 */ /* 0x0003e80000100a00 */
[----:B------:R3:W-:Y:S01]  /*19e10*/  STL.64 [R1+0xb98], R76 ;  /* 0x000b984c01007387 */ /* 0x0007e20000100a00 */
[----:B0-----:R-:W-:-:S03]  /*19e20*/  IMAD.WIDE R80, R8, 0x2, R88 ;  /* 0x0000000208507825 */ /* 0x001fc600078e0258 */
[----:B------:R0:W-:Y:S01]  /*19e30*/  STL.64 [R1+0xb90], R68 ;  /* 0x000b904401007387 */ /* 0x0001e20000100a00 */
[----:B-1----:R-:W-:-:S03]  /*19e40*/  IMAD.WIDE R78, R8, 0x2, R86 ;  /* 0x00000002084e7825 */ /* 0x002fc600078e0256 */
[----:B------:R1:W4:Y:S01]  /*19e50*/  @!P0 LDG.E.U16 R73, desc[UR6][R80.64] ;  /* 0x0000000650498981 */ /* 0x000322000c1e1500 */
[----:B---3--:R-:W-:-:S03]  /*19e60*/  IMAD.WIDE R76, R8, 0x2, R84 ;  /* 0x00000002084c7825 */ /* 0x008fc600078e0254 */
[----:B------:R3:W4:Y:S01]  /*19e70*/  @!P0 LDG.E.U16 R72, desc[UR6][R78.64] ;  /* 0x000000064e488981 */ /* 0x000722000c1e1500 */
[----:B0-----:R-:W-:-:S03]  /*19e80*/  IMAD.WIDE R68, R8, 0x2, R82 ;  /* 0x0000000208447825 */ /* 0x001fc600078e0252 */
[----:B------:R0:W4:Y:S04]  /*19e90*/  @!P0 LDG.E.U16 R71, desc[UR6][R76.64] ;  /* 0x000000064c478981 */ /* 0x000128000c1e1500 */
[----:B------:R0:W4:Y:S01]  /*19ea0*/  @!P0 LDG.E.U16 R70, desc[UR6][R68.64] ;  /* 0x0000000644468981 */ /* 0x000122000c1e1500 */
[----:B------:R-:W-:-:S05]  /*19eb0*/  VIADD R8, R5, 0xffffff43 ;  /* 0xffffff4305087836 */ /* 0x000fca0000000000 */
[----:B------:R-:W-:Y:S01]  /*19ec0*/  ISETP.GE.U32.AND P0, PT, R8, 0x7ffffe44, PT ;  /* 0x7ffffe440800780c */ /* 0x000fe20003f06070 */
[----:B------:R-:W-:Y:S01]  /*19ed0*/  IMAD R8, R92, 0xbb, RZ ;  /* 0x000000bb5c087824 */ /* 0x000fe200078e02ff */
[----:B------:R-:W-:Y:S02]  /*19ee0*/  PRMT R91, RZ, 0x7610, R91 ;  /* 0x00007610ff5b7816 */ /* 0x000fe4000000005b */
[----:B------:R-:W-:Y:S02]  /*19ef0*/  PRMT R74, RZ, 0x7610, R74 ;  /* 0x00007610ff4a7816 */ /* 0x000fe4000000004a */
[----:B------:R-:W-:Y:S02]  /*19f00*/  PRMT R75, RZ, 0x7610, R75 ;  /* 0x00007610ff4b7816 */ /* 0x000fe4000000004b */
[----:B------:R-:W-:Y:S01]  /*19f10*/  PRMT R90, RZ, 0x7610, R90 ;  /* 0x00007610ff5a7816 */ /* 0x000fe2000000005a */
[----:B--2---:R-:W-:Y:S04]  /*19f20*/  STL.64 [R1+0x43f0], R6 ;  /* 0x0043f00601007387 */ /* 0x004fe80000100a00 */
[----:B------:R1:W-:Y:S04]  /*19f30*/  STL.64 [R1+0xb88], R80 ;  /* 0x000b885001007387 */ /* 0x0003e80000100a00 */
[----:B------:R3:W-:Y:S04]  /*19f40*/  STL.64 [R1+0xb80], R78 ;  /* 0x000b804e01007387 */ /* 0x0007e80000100a00 */
[----:B------:R0:W-:Y:S01]  /*19f50*/  STL.64 [R1+0xb78], R76 ;  /* 0x000b784c01007387 */ /* 0x0001e20000100a00 */
[----:B-1----:R-:W-:-:S04]  /*19f60*/  IMAD.WIDE R80, R8, 0x2, R86 ;  /* 0x0000000208507825 */ /* 0x002fc800078e0256 */
[C---:B---3--:R-:W-:Y:S01]  /*19f70*/  IMAD.WIDE R78, R8.reuse, 0x2, R84 ;  /* 0x00000002084e7825 */ /* 0x048fe200078e0254 */
[----:B------:R-:W2:Y:S03]  /*19f80*/  @!P6 LDG.E.U16 R90, desc[UR6][R80.64] ;  /* 0x00000006505ae981 */ /* 0x000ea6000c1e1500 */
[C---:B0-----:R-:W-:Y:S01]  /*19f90*/  IMAD.WIDE R76, R8.reuse, 0x2, R82 ;  /* 0x00000002084c7825 */ /* 0x041fe200078e0252 */
[----:B------:R0:W3:Y:S04]  /*19fa0*/  @!P6 LDG.E.U16 R75, desc[UR6][R78.64] ;  /* 0x000000064e4be981 */ /* 0x0000e8000c1e1500 */
[----:B------:R1:W2:Y:S04]  /*19fb0*/  @!P6 LDG.E.U16 R74, desc[UR6][R76.64] ;  /* 0x000000064c4ae981 */ /* 0x0002a8000c1e1500 */
[----:B----4-:R-:W-:Y:S04]  /*19fc0*/  STL [R1+0x4318], R73 ;  /* 0x0043184901007387 */ /* 0x010fe80000100800 */
[----:B------:R4:W-:Y:S04]  /*19fd0*/  STL.64 [R1+0xb70], R68 ;  /* 0x000b704401007387 */ /* 0x0009e80000100a00 */
[----:B------:R-:W-:Y:S04]  /*19fe0*/  STL [R1+0x431c], R72 ;  /* 0x00431c4801007387 */ /* 0x000fe80000100800 */
[----:B------:R-:W-:Y:S01]  /*19ff0*/  STL [R1+0x4320], R71 ;  /* 0x0043204701007387 */ /* 0x000fe20000100800 */
[----:B----4-:R-:W-:-:S03]  /*1a000*/  IMAD.WIDE R68, R8, 0x2, R88 ;  /* 0x0000000208447825 */ /* 0x010fc600078e0258 */
[----:B------:R-:W-:Y:S04]  /*1a010*/  STL [R1+0x4324], R70 ;  /* 0x0043244601007387 */ /* 0x000fe80000100800 */
[----:B------:R4:W-:Y:S04]  /*1a020*/  STL.64 [R1+0xb68], R68 ;  /* 0x000b684401007387 */ /* 0x0009e80000100a00 */
[----:B------:R0:W-:Y:S04]  /*1a030*/  STL.64 [R1+0xb60], R80 ;  /* 0x000b605001007387 */ /* 0x0001e80000100a00 */
[----:B------:R-:W3:Y:S04]  /*1a040*/  @!P6 LDG.E.U16 R91, desc[UR6][R68.64] ;  /* 0x00000006445be981 */ /* 0x000ee8000c1e1500 */
[----:B----4-:R-:W4:Y:S04]  /*1a050*/  LDL.LU.64 R68, [R1+0x44f8] ;  /* 0x0044f80001447983 */ /* 0x010f280000300a00 */
[----:B------:R1:W-:Y:S04]  /*1a060*/  STL.64 [R1+0xb58], R78 ;  /* 0x000b584e01007387 */ /* 0x0003e80000100a00 */
[----:B0-----:R-:W4:Y:S01]  /*1a070*/  LDL.LU.64 R80, [R1+0x44f0] ;  /* 0x0044f00001507983 */ /* 0x001f220000300a00 */
[----:B------:R-:W-:-:S03]  /*1a080*/  VIADD R8, R5, 0xffffff42 ;  /* 0xffffff4205087836 */ /* 0x000fc60000000000 */
[----:B------:R0:W-:Y:S02]  /*1a090*/  STL.64 [R1+0xb50], R76 ;  /* 0x000b504c01007387 */ /* 0x0001e40000100a00 */
[----:B------:R-:W-:Y:S01]  /*1a0a0*/  ISETP.GE.U32.AND P6, PT, R8, 0x7ffffe43, PT ;  /* 0x7ffffe430800780c */ /* 0x000fe20003fc6070 */
[----:B------:R-:W-:-:S04]  /*1a0b0*/  IMAD R8, R92, 0xbc, RZ ;  /* 0x000000bc5c087824 */ /* 0x000fc800078e02ff */
[----:B-1----:R-:W-:-:S04]  /*1a0c0*/  IMAD.WIDE R78, R8, 0x2, R84 ;  /* 0x00000002084e7825 */ /* 0x002fc800078e0254 */
[C---:B0-----:R-:W-:Y:S01]  /*1a0d0*/  IMAD.WIDE R76, R8.reuse, 0x2, R82 ;  /* 0x00000002084c7825 */ /* 0x041fe200078e0252 */
[----:B--2---:R-:W-:Y:S04]  /*1a0e0*/  STL [R1+0x60], R74 ;  /* 0x0000604a01007387 */ /* 0x004fe80000100800 */
[----:B---3--:R0:W-:Y:S04]  /*1a0f0*/  STL [R1+0x64], R75 ;  /* 0x0000644b01007387 */ /* 0x0081e80000100800 */
[----:B------:R-:W-:Y:S01]  /*1a100*/  STL [R1+0x68], R90 ;  /* 0x0000685a01007387 */ /* 0x000fe20000100800 */
[----:B0-----:R-:W-:-:S03]  /*1a110*/  IMAD.WIDE R74, R8, 0x2, R88 ;  /* 0x00000002084a7825 */ /* 0x001fc600078e0258 */
[----:B------:R0:W-:Y:S04]  /*1a120*/  STL [R1+0x6c], R91 ;  /* 0x00006c5b01007387 */ /* 0x0001e80000100800 */
[----:B------:R1:W-:Y:S01]  /*1a130*/  STL.64 [R1+0xb48], R74 ;  /* 0x000b484a01007387 */ /* 0x0003e20000100a00 */
[----:B----4-:R-:W-:Y:S01]  /*1a140*/  PRMT R68, RZ, 0x7610, R68 ;  /* 0x00007610ff447816 */ /* 0x010fe20000000044 */
[----:B0-----:R-:W-:Y:S01]  /*1a150*/  IMAD.WIDE R90, R8, 0x2, R86 ;  /* 0x00000002085a7825 */ /* 0x001fe200078e0256 */
[----:B------:R-:W-:Y:S02]  /*1a160*/  PRMT R69, RZ, 0x7610, R69 ;  /* 0x00007610ff457816 */ /* 0x000fe40000000045 */
[----:B------:R-:W-:Y:S02]  /*1a170*/  PRMT R81, RZ, 0x7610, R81 ;  /* 0x00007610ff517816 */ /* 0x000fe40000000051 */
        /* <DEDUP_REMOVED lines=73> */
[----:B------:R-:W-:-:S03]  /*1a610*/  PRMT R90, RZ, 0x7610, R90 ;  /* 0x00007610ff5a7816 */ /* 0x000fc6000000005a */
[----:B------:R1:W3:Y:S01]  /*1a620*/  @!P6 LDG.E.U16 R75, desc[UR6][R78.64] ;  /* 0x000000064e4be981 */ /* 0x0002e2000c1e1500 */
[----:B------:R-:W-:Y:S01]  /*1a630*/  PRMT R91, RZ, 0x7610, R91 ;  /* 0x00007610ff5b7816 */ /* 0x000fe2000000005b */
[----:B0-----:R-:W-:-:S05]  /*1a640*/  IMAD.WIDE R80, R8, 0x2, R86 ;  /* 0x0000000208507825 */ /* 0x001fca00078e0256 */
[----:B------:R-:W4:Y:S04]  /*1a650*/  @!P6 LDG.E.U16 R91, desc[UR6][R68.64] ;  /* 0x00000006445be981 */ /* 0x000f28000c1e1500 */
[----:B------:R-:W2:Y:S04]  /*1a660*/  @!P6 LDG.E.U16 R90, desc[UR6][R80.64] ;  /* 0x00000006505ae981 */ /* 0x000ea8000c1e1500 */
[----:B------:R0:W-:Y:S04]  /*1a670*/  STL.64 [R1+0xae8], R68 ;  /* 0x000ae84401007387 */ /* 0x0001e80000100a00 */
[----:B------:R1:W-:Y:S04]  /*1a680*/  STL.64 [R1+0xae0], R80 ;  /* 0x000ae05001007387 */ /* 0x0003e80000100a00 */
[----:B0-----:R-:W3:Y:S01]  /*1a690*/  LDL.LU.64 R68, [R1+0x44b8] ;  /* 0x0044b80001447983 */ /* 0x001ee20000300a00 */
[----:B------:R-:W-:-:S03]  /*1a6a0*/  VIADD R8, R5, 0xffffff3d ;  /* 0xffffff3d05087836 */ /* 0x000fc60000000000 */
[----:B------:R0:W-:Y:S02]  /*1a6b0*/  STL.64 [R1+0xad8], R78 ;  /* 0x000ad84e01007387 */ /* 0x0001e40000100a00 */
[----:B------:R-:W-:Y:S02]  /*1a6c0*/  ISETP.GE.U32.AND P6, PT, R8, 0x7ffffe3e, PT ;  /* 0x7ffffe3e0800780c */ /* 0x000fe40003fc6070 */
[----:B-1----:R-:W3:Y:S01]  /*1a6d0*/  LDL.LU.64 R80, [R1+0x44b0] ;  /* 0x0044b00001507983 */ /* 0x002ee20000300a00 */
[----:B------:R-:W-:-:S03]  /*1a6e0*/  IMAD R8, R92, 0xc1, RZ ;  /* 0x000000c15c087824 */ /* 0x000fc600078e02ff */
[----:B------:R1:W-:Y:S01]  /*1a6f0*/  STL.64 [R1+0xad0], R76 ;  /* 0x000ad04c01007387 */ /* 0x0003e20000100a00 */
[----:B------:R-:W-:Y:S02]  /*1a700*/  PRMT R14, RZ, 0x7610, R14 ;  /* 0x00007610ff0e7816 */ /* 0x000fe4000000000e */
[----:B------:R-:W-:Y:S01]  /*1a710*/  PRMT R13, RZ, 0x7610, R13 ;  /* 0x00007610ff0d7816 */ /* 0x000fe2000000000d */
[C---:B0-----:R-:W-:Y:S01]  /*1a720*/  IMAD.WIDE R78, R8.reuse, 0x2, R86 ;  /* 0x00000002084e7825 */ /* 0x041fe200078e0256 */
[----:B------:R-:W-:Y:S02]  /*1a730*/  PRMT R12, RZ, 0x7610, R12 ;  /* 0x00007610ff0c7816 */ /* 0x000fe4000000000c */
[----:B------:R-:W-:Y:S02]  /*1a740*/  PRMT R11, RZ, 0x7610, R11 ;  /* 0x00007610ff0b7816 */ /* 0x000fe4000000000b */
[----:B------:R-:W3:Y:S01]  /*1a750*/  @!P0 LDG.E.U16 R13, desc[UR6][R78.64] ;  /* 0x000000064e0d8981 */ /* 0x000ee2000c1e1500 */
[----:B-1----:R-:W-:-:S05]  /*1a760*/  IMAD.WIDE R76, R8, 0x2, R84 ;  /* 0x00000002084c7825 */ /* 0x002fca00078e0254 */
[----:B------:R-:W3:Y:S01]  /*1a770*/  @!P0 LDG.E.U16 R12, desc[UR6][R76.64] ;  /* 0x000000064c0c8981 */ /* 0x000ee2000c1e1500 */
[----:B------:R-:W-:Y:S02]  /*1a780*/  PRMT R67, RZ, 0x7610, R67 ;  /* 0x00007610ff437816 */ /* 0x000fe40000000043 */
[----:B------:R-:W-:Y:S01]  /*1a790*/  PRMT R66, RZ, 0x7610, R66 ;  /* 0x00007610ff427816 */ /* 0x000fe20000000042 */
[----:B--2---:R-:W-:Y:S04]  /*1a7a0*/  STL [R1+0x1dc], R90 ;  /* 0x0001dc5a01007387 */ /* 0x004fe80000100800 */
[----:B----4-:R0:W-:Y:S04]  /*1a7b0*/  STL [R1+0x1e0], R91 ;  /* 0x0001e05b01007387 */ /* 0x0101e80000100800 */
[----:B------:R-:W-:Y:S04]  /*1a7c0*/  STL [R1+0x1d4], R74 ;  /* 0x0001d44a01007387 */ /* 0x000fe80000100800 */
[----:B---3--:R1:W-:Y:S01]  /*1a7d0*/  STL [R1+0x1d8], R75 ;  /* 0x0001d84b01007387 */ /* 0x0083e20000100800 */
[----:B0-----:R-:W-:-:S05]  /*1a7e0*/  IMAD.WIDE R90, R8, 0x2, R88 ;  /* 0x00000002085a7825 */ /* 0x001fca00078e0258 */
[----:B------:R0:W2:Y:S01]  /*1a7f0*/  @!P0 LDG.E.U16 R14, desc[UR6][R90.64] ;  /* 0x000000065a0e8981 */ /* 0x0000a2000c1e1500 */
[----:B-1----:R-:W-:-:S04]  /*1a800*/  IMAD.WIDE R74, R8, 0x2, R82 ;  /* 0x00000002084a7825 */ /* 0x002fc800078e0252 */
[----:B------:R-:W-:Y:S01]  /*1a810*/  VIADD R8, R5, 0xffffff3c ;  /* 0xffffff3c05087836 */ /* 0x000fe20000000000 */
[----:B------:R1:W3:Y:S04]  /*1a820*/  @!P0 LDG.E.U16 R11, desc[UR6][R74.64] ;  /* 0x000000064a0b8981 */ /* 0x0002e8000c1e1500 */
[----:B------:R-:W-:Y:S01]  /*1a830*/  ISETP.GE.U32.AND P0, PT, R8, 0x7ffffe3d, PT ;  /* 0x7ffffe3d0800780c */ /* 0x000fe20003f06070 */
[----:B------:R-:W-:Y:S01]  /*1a840*/  IMAD R8, R92, 0xc2, RZ ;  /* 0x000000c25c087824 */ /* 0x000fe200078e02ff */
[----:B------:R0:W-:Y:S01]  /*1a850*/  STL.64 [R1+0xaa8], R90 ;  /* 0x000aa85a01007387 */ /* 0x0001e20000100a00 */
[----:B------:R-:W-:Y:S02]  /*1a860*/  PRMT R69, RZ, 0x7610, R69 ;  /* 0x00007610ff457816 */ /* 0x000fe40000000045 */
[----:B------:R-:W-:Y:S01]  /*1a870*/  PRMT R68, RZ, 0x7610, R68 ;  /* 0x00007610ff447816 */ /* 0x000fe20000000044 */
[----:B------:R4:W-:Y:S04]  /*1a880*/  STL.64 [R1+0xaa0], R78 ;  /* 0x000aa04e01007387 */ /* 0x0009e80000100a00 */
[----:B------:R1:W-:Y:S01]  /*1a890*/  STL.64 [R1+0xa98], R76 ;  /* 0x000a984c01007387 */ /* 0x0003e20000100a00 */
[----:B0-----:R-:W-:-:S03]  /*1a8a0*/  IMAD.WIDE R90, R8, 0x2, R88 ;  /* 0x00000002085a7825 */ /* 0x001fc600078e0258 */
[----:B------:R0:W-:Y:S01]  /*1a8b0*/  STL.64 [R1+0xa90], R74 ;  /* 0x000a904a01007387 */ /* 0x0001e20000100a00 */
[----:B----4-:R-:W-:-:S03]  /*1a8c0*/  IMAD.WIDE R78, R8, 0x2, R86 ;  /* 0x00000002084e7825 */ /* 0x010fc600078e0256 */
[----:B------:R4:W2:Y:S01]  /*1a8d0*/  @!P6 LDG.E.U16 R69, desc[UR6][R90.64] ;  /* 0x000000065a45e981 */ /* 0x0008a2000c1e1500 */
[----:B-1----:R-:W-:-:S03]  /*1a8e0*/  IMAD.WIDE R76, R8, 0x2, R84 ;  /* 0x00000002084c7825 */ /* 0x002fc600078e0254 */
[----:B------:R1:W3:Y:S01]  /*1a8f0*/  @!P6 LDG.E.U16 R68, desc[UR6][R78.64] ;  /* 0x000000064e44e981 */ /* 0x0002e2000c1e1500 */
[----:B0-----:R-:W-:-:S03]  /*1a900*/  IMAD.WIDE R74, R8, 0x2, R82 ;  /* 0x00000002084a7825 */ /* 0x001fc600078e0252 */
        /* <DEDUP_REMOVED lines=11> */
[----:B----4-:R-:W-:Y:S01]  /*1a9c0*/  IMAD.WIDE R90, R8, 0x2, R86 ;  /* 0x00000002085a7825 */ /* 0x010fe200078e0256 */
[----:B------:R-:W-:-:S03]  /*1a9d0*/  PRMT R80, RZ, 0x7610, R80 ;  /* 0x00007610ff507816 */ /* 0x000fc60000000050 */
[----:B-1----:R-:W-:-:S03]  /*1a9e0*/  IMAD.WIDE R78, R8, 0x2, R84 ;  /* 0x00000002084e7825 */ /* 0x002fc600078e0254 */
[----:B------:R-:W4:Y:S01]  /*1a9f0*/  @!P0 LDG.E.U16 R80, desc[UR6][R90.64] ;  /* 0x000000065a508981 */ /* 0x000f22000c1e1500 */
[----:B0-----:R-:W-:-:S03]  /*1aa00*/  IMAD.WIDE R76, R8, 0x2, R82 ;  /* 0x00000002084c7825 */ /* 0x001fc600078e0252 */
[----:B------:R-:W4:Y:S04]  /*1aa10*/  @!P0 LDG.E.U16 R65, desc[UR6][R78.64] ;  /* 0x000000064e418981 */ /* 0x000f28000c1e1500 */
[----:B------:R-:W4:Y:S04]  /*1aa20*/  @!P0 LDG.E.U16 R64, desc[UR6][R76.64] ;  /* 0x000000064c408981 */ /* 0x000f28000c1e1500 */
[----:B--2---:R-:W-:Y:S04]  /*1aa30*/  STL [R1+0x4328], R69 ;  /* 0x0043284501007387 */ /* 0x004fe80000100800 */
[----:B------:R0:W-:Y:S04]  /*1aa40*/  STL.64 [R1+0xa70], R74 ;  /* 0x000a704a01007387 */ /* 0x0001e80000100a00 */
[----:B---3--:R-:W-:Y:S04]  /*1aa50*/  STL [R1+0x432c], R68 ;  /* 0x00432c4401007387 */ /* 0x008fe80000100800 */
[----:B------:R-:W-:Y:S01]  /*1aa60*/  STL [R1+0x4330], R67 ;  /* 0x0043304301007387 */ /* 0x000fe20000100800 */
[----:B0-----:R-:W-:-:S03]  /*1aa70*/  IMAD.WIDE R74, R8, 0x2, R88 ;  /* 0x00000002084a7825 */ /* 0x001fc600078e0258 */
        /* <DEDUP_REMOVED lines=68> */
[----:B------:R0:W2:Y:S04]  /*1aec0*/  @!P6 LDG.E.U16 R74, desc[UR6][R76.64] ;  /* 0x000000064c4ae981 */ /* 0x0000a8000c1e1500 */
[----:B------:R-:W-:Y:S04]  /*1aed0*/  STL [R1+0x128], R80 ;  /* 0x0001285001007387 */ /* 0x000fe80000100800 */
[----:B------:R1:W-:Y:S01]  /*1aee0*/  STL [R1+0x12c], R81 ;  /* 0x00012c5101007387 */ /* 0x0003e20000100800 */
[----:B------:R-:W-:Y:S02]  /*1aef0*/  PRMT R91, RZ, 0x7610, R91 ;  /* 0x00007610ff5b7816 */ /* 0x000fe4000000005b */
[----:B------:R-:W-:Y:S01]  /*1af00*/  PRMT R90, RZ, 0x7610, R90 ;  /* 0x00007610ff5a7816 */ /* 0x000fe2000000005a */
[----:B------:R3:W-:Y:S01]  /*1af10*/  STL.64 [R1+0xa08], R64 ;  /* 0x000a084001007387 */ /* 0x0007e20000100a00 */
[----:B-1----:R-:W-:-:S03]  /*1af20*/  IMAD.WIDE R80, R8, 0x2, R86 ;  /* 0x0000000208507825 */ /* 0x002fc600078e0256 */
[----:B------:R-:W4:Y:S04]  /*1af30*/  @!P6 LDG.E.U16 R91, desc[UR6][R64.64] ;  /* 0x00000006405be981 */ /* 0x000f28000c1e1500 */
[----:B------:R1:W-:Y:S04]  /*1af40*/  STL.64 [R1+0xa00], R80 ;  /* 0x000a005001007387 */ /* 0x0003e80000100a00 */
[----:B------:R-:W4:Y:S04]  /*1af50*/  @!P6 LDG.E.U16 R75, desc[UR6][R78.64] ;  /* 0x000000064e4be981 */ /* 0x000f28000c1e1500 */
[----:B---3--:R-:W3:Y:S04]  /*1af60*/  LDL.LU.64 R64, [R1+0x4478] ;  /* 0x0044780001407983 */ /* 0x008ee80000300a00 */
[----:B------:R-:W-:Y:S04]  /*1af70*/  STL.64 [R1+0x9f8], R78 ;  /* 0x0009f84e01007387 */ /* 0x000fe80000100a00 */
[----:B------:R-:W3:Y:S04]  /*1af80*/  @!P6 LDG.E.U16 R90, desc[UR6][R80.64] ;  /* 0x00000006505ae981 */ /* 0x000ee8000c1e1500 */
[----:B-1----:R-:W3:Y:S01]  /*1af90*/  LDL.LU.64 R80, [R1+0x4470] ;  /* 0x0044700001507983 */ /* 0x002ee20000300a00 */
[----:B------:R-:W-:Y:S01]  /*1afa0*/  VIADD R8, R5, 0xffffff36 ;  /* 0xffffff3605087836 */ /* 0x000fe20000000000 */
[----:B------:R-:W-:-:S04]  /*1afb0*/  PRMT R16, RZ, 0x7610, R16 ;  /* 0x00007610ff107816 */ /* 0x000fc80000000010 */
[----:B------:R-:W-:Y:S01]  /*1afc0*/  ISETP.GE.U32.AND P6, PT, R8, 0x7ffffe37, PT ;  /* 0x7ffffe370800780c */ /* 0x000fe20003fc6070 */
[----:B------:R-:W-:Y:S01]  /*1afd0*/  IMAD R8, R92, 0xc7, RZ ;  /* 0x000000c75c087824 */ /* 0x000fe200078e02ff */
[----:B------:R0:W-:Y:S03]  /*1afe0*/  STL.64 [R1+0x9f0], R76 ;  /* 0x0009f04c01007387 */ /* 0x0001e60000100a00 */
[----:B0-----:R-:W-:-:S05]  /*1aff0*/  IMAD.WIDE R76, R8, 0x2, R82 ;  /* 0x00000002084c7825 */ /* 0x001fca00078e0252 */
[----:B------:R-:W3:Y:S04]  /*1b000*/  @!P0 LDG.E.U16 R16, desc[UR6][R76.64] ;  /* 0x000000064c108981 */ /* 0x000ee8000c1e1500 */
[----:B--2---:R-:W-:Y:S04]  /*1b010*/  STL [R1+0x180], R74 ;  /* 0x0001804a01007387 */ /* 0x004fe80000100800 */
[----:B----4-:R0:W-:Y:S04]  /*1b020*/  STL [R1+0x184], R75 ;  /* 0x0001844b01007387 */ /* 0x0101e80000100800 */
[----:B---3--:R-:W-:Y:S01]  /*1b030*/  STL [R1+0x188], R90 ;  /* 0x0001885a01007387 */ /* 0x008fe20000100800 */
[----:B0-----:R-:W-:-:S03]  /*1b040*/  IMAD.WIDE R74, R8, 0x2, R88 ;  /* 0x00000002084a7825 */ /* 0x001fc600078e0258 */
[----:B------:R0:W-:Y:S01]  /*1b050*/  STL [R1+0x18c], R91 ;  /* 0x00018c5b01007387 */ /* 0x0001e20000100800 */
[----:B------:R-:W-:Y:S02]  /*1b060*/  PRMT R80, RZ, 0x7610, R80 ;  /* 0x00007610ff507816 */ /* 0x000fe40000000050 */
[----:B------:R-:W-:Y:S01]  /*1b070*/  PRMT R81, RZ, 0x7610, R81 ;  /* 0x00007610ff517816 */ /* 0x000fe20000000051 */
[----:B0-----:R-:W-:-:S05]  /*1b080*/  IMAD.WIDE R90, R8, 0x2, R86 ;  /* 0x00000002085a7825 */ /* 0x001fca00078e0256 */
[----:B------:R-:W2:Y:S04]  /*1b090*/  @!P0 LDG.E.U16 R81, desc[UR6][R74.64] ;  /* 0x000000064a518981 */ /* 0x000ea8000c1e1500 */
[----:B------:R0:W3:Y:S01]  /*1b0a0*/  @!P0 LDG.E.U16 R80, desc[UR6][R90.64] ;  /* 0x000000065a508981 */ /* 0x0000e2000c1e1500 */
[----:B------:R-:W-:Y:S01]  /*1b0b0*/  IMAD.WIDE R78, R8, 0x2, R84 ;  /* 0x00000002084e7825 */ /* 0x000fe200078e0254 */
[----:B------:R-:W-:Y:S02]  /*1b0c0*/  PRMT R61, RZ, 0x7610, R61 ;  /* 0x00007610ff3d7816 */ /* 0x000fe4000000003d */
[----:B------:R1:W-:Y:S01]  /*1b0d0*/  STL.64 [R1+0x9e8], R74 ;  /* 0x0009e84a01007387 */ /* 0x0003e20000100a00 */
[----:B------:R-:W-:-:S03]  /*1b0e0*/  VIADD R8, R5, 0xffffff35 ;  /* 0xffffff3505087836 */ /* 0x000fc60000000000 */
[----:B------:R-:W-:Y:S01]  /*1b0f0*/  STL.64 [R1+0x9e0], R90 ;  /* 0x0009e05a01007387 */ /* 0x000fe20000100a00 */
[----:B------:R-:W-:-:S03]  /*1b100*/  PRMT R10, RZ, 0x7610, R10 ;  /* 0x00007610ff0a7816 */ /* 0x000fc6000000000a */
[----:B------:R4:W2:Y:S04]  /*1b110*/  @!P0 LDG.E.U16 R61, desc[UR6][R78.64] ;  /* 0x000000064e3d8981 */ /* 0x0008a8000c1e1500 */
[----:B-1----:R-:W2:Y:S04]  /*1b120*/  LDL.LU.64 R74, [R1+0x4468] ;  /* 0x00446800014a7983 */ /* 0x002ea80000300a00 */
[----:B------:R-:W-:Y:S04]  /*1b130*/  STL.64 [R1+0x9d8], R78 ;  /* 0x0009d84e01007387 */ /* 0x000fe80000100a00 */
[----:B------:R-:W-:Y:S01]  /*1b140*/  STL.64 [R1+0x9c0], R76 ;  /* 0x0009c04c01007387 */ /* 0x000fe20000100a00 */
[----:B------:R-:W-:-:S03]  /*1b150*/  ISETP.GE.U32.AND P0, PT, R8, 0x7ffffe36, PT ;  /* 0x7ffffe360800780c */ /* 0x000fc60003f06070 */
[----:B------:R1:W-:Y:S01]  /*1b160*/  STL [R1+0x1c4], R16 ;  /* 0x0001c41001007387 */ /* 0x0003e20000100800 */
[----:B------:R-:W-:Y:S02]  /*1b170*/  PRMT R9, RZ, 0x7610, R9 ;  /* 0x00007610ff097816 */ /* 0x000fe40000000009 */
[----:B------:R-:W-:Y:S02]  /*1b180*/  PRMT R8, RZ, 0x7610, R8 ;  /* 0x00007610ff087816 */ /* 0x000fe40000000008 */
[----:B------:R-:W-:Y:S01]  /*1b190*/  PRMT R27, RZ, 0x7610, R27 ;  /* 0x00007610ff1b7816 */ /* 0x000fe2000000001b */
[----:B-1----:R-:W-:-:S04]  /*1b1a0*/  IMAD R16, R92, 0xc9, RZ ;  /* 0x000000c95c107824 */ /* 0x002fc800078e02ff */
[----:B0-----:R-:W-:-:S04]  /*1b1b0*/  IMAD.WIDE R90, R16, 0x2, R88 ;  /* 0x00000002105a7825 */ /* 0x001fc800078e0258 */
[C---:B----4-:R-:W-:Y:S01]  /*1b1c0*/  IMAD.WIDE R78, R16.reuse, 0x2, R84 ;  /* 0x00000002104e7825 */ /* 0x050fe200078e0254 */
[----:B------:R0:W4:Y:S03]  /*1b1d0*/  @!P6 LDG.E.U16 R10, desc[UR6][R90.64] ;  /* 0x000000065a0ae981 */ /* 0x000126000c1e1500 */
[----:B------:R-:W-:Y:S01]  /*1b1e0*/  IMAD.WIDE R76, R16, 0x2, R82 ;  /* 0x00000002104c7825 */ /* 0x000fe200078e0252 */
[----:B------:R-:W4:Y:S04]  /*1b1f0*/  @!P6 LDG.E.U16 R8, desc[UR6][R78.64] ;  /* 0x000000064e08e981 */ /* 0x000f28000c1e1500 */
[----:B------:R-:W4:Y:S01]  /*1b200*/  @!P6 LDG.E.U16 R27, desc[UR6][R76.64] ;  /* 0x000000064c1be981 */ /* 0x000f22000c1e1500 */
[----:B------:R-:W-:-:S02]  /*1b210*/  PRMT R65, RZ, 0x7610, R65 ;  /* 0x00007610ff417816 */ /* 0x000fc40000000041 */
[----:B------:R-:W-:Y:S02]  /*1b220*/  PRMT R64, RZ, 0x7610, R64 ;  /* 0x00007610ff407816 */ /* 0x000fe40000000040 */
[----:B------:R-:W-:Y:S02]  /*1b230*/  PRMT R63, RZ, 0x7610, R63 ;  /* 0x00007610ff3f7816 */ /* 0x000fe4000000003f */
[----:B------:R-:W-:Y:S01]  /*1b240*/  PRMT R62, RZ, 0x7610, R62 ;  /* 0x00007610ff3e7816 */ /* 0x000fe2000000003e */
[----:B---3--:R-:W-:Y:S04]  /*1b250*/  STL [R1+0x1cc], R80 ;  /* 0x0001cc5001007387 */ /* 0x008fe80000100800 */
[----:B--2---:R1:W-:Y:S02]  /*1b260*/  STL [R1+0x1d0], R81 ;  /* 0x0001d05101007387 */ /* 0x0043e40000100800 */
        /* <DEDUP_REMOVED lines=11> */
[----:B------:R-:W2:Y:S01]  /*1b320*/  @!P0 LDG.E.U16 R64, desc[UR6][R90.64] ;  /* 0x000000065a408981 */ /* 0x000ea2000c1e1500 */
[----:B---3--:R-:W-:-:S03]  /*1b330*/  IMAD.WIDE R78, R16, 0x2, R84 ;  /* 0x00000002104e7825 */ /* 0x008fc600078e0254 */
[----:B------:R-:W3:Y:S01]  /*1b340*/  @!P0 LDG.E.U16 R65, desc[UR6][R80.64] ;  /* 0x0000000650418981 */ /* 0x000ee2000c1e1500 */
[----:B0-----:R-:W-:-:S03]  /*1b350*/  IMAD.WIDE R76, R16, 0x2, R82 ;  /* 0x00000002104c7825 */ /* 0x001fc600078e0252 */
[----:B------:R-:W2:Y:S04]  /*1b360*/  @!P0 LDG.E.U16 R63, desc[UR6][R78.64] ;  /* 0x000000064e3f8981 */ /* 0x000ea8000c1e1500 */
[----:B------:R-:W4:Y:S04]  /*1b370*/  @!P0 LDG.E.U16 R62, desc[UR6][R76.64] ;  /* 0x000000064c3e8981 */ /* 0x000f28000c1e1500 */
[----:B------:R-:W-:Y:S04]  /*1b380*/  STL [R1+0x1c8], R61 ;  /* 0x0001c83d01007387 */ /* 0x000fe80000100800 */
[----:B------:R0:W-:Y:S01]  /*1b390*/  STL.64 [R1+0x918], R80 ;  /* 0x0009185001007387 */ /* 0x0001e20000100a00 */
[----:B------:R-:W-:-:S03]  /*1b3a0*/  VIADD R16, R5, 0xffffff33 ;  /* 0xffffff3305107836 */ /* 0x000fc60000000000 */
[----:B------:R-:W-:Y:S01]  /*1b3b0*/  STL.64 [R1+0x900], R90 ;  /* 0x0009005a01007387 */ /* 0x000fe20000100a00 */
[----:B------:R-:W-:-:S03]  /*1b3c0*/  PRMT R60, RZ, 0x7610, R60 ;  /* 0x00007610ff3c7816 */ /* 0x000fc6000000003c */
[----:B0-----:R-:W4:Y:S04]  /*1b3d0*/  LDL.LU.64 R80, [R1+0x4460] ;  /* 0x0044600001507983 */ /* 0x001f280000300a00 */
[----:B------:R-:W-:Y:S01]  /*1b3e0*/  STL.64 [R1+0x8e8], R78 ;  /* 0x0008e84e01007387 */ /* 0x000fe20000100a00 */
[----:B------:R-:W-:Y:S01]  /*1b3f0*/  ISETP.GE.U32.AND P0, PT, R16, 0x7ffffe34, PT ;  /* 0x7ffffe341000780c */ /* 0x000fe20003f06070 */
[----:B------:R-:W-:Y:S02]  /*1b400*/  IMAD R16, R92, 0xcb, RZ ;  /* 0x000000cb5c107824 */ /* 0x000fe400078e02ff */
[----:B---3--:R-:W-:Y:S04]  /*1b410*/  STL [R1+0x4338], R65 ;  /* 0x0043384101007387 */ /* 0x008fe80000100800 */
[----:B------:R-:W-:Y:S04]  /*1b420*/  STL.64 [R1+0x8d0], R76 ;  /* 0x0008d04c01007387 */ /* 0x000fe80000100a00 */
[----:B--2---:R-:W-:Y:S04]  /*1b430*/  STL [R1+0x433c], R64 ;  /* 0x00433c4001007387 */ /* 0x004fe80000100800 */
[----:B------:R-:W-:Y:S04]  /*1b440*/  STL [R1+0x4340], R63 ;  /* 0x0043403f01007387 */ /* 0x000fe80000100800 */
[----:B----4-:R-:W-:Y:S04]  /*1b450*/  STL [R1+0x4358], R62 ;  /* 0x0043583e01007387 */ /* 0x010fe80000100800 */
[----:B------:R-:W-:Y:S04]  /*1b460*/  STL [R1+0x4378], R62 ;  /* 0x0043783e01007387 */ /* 0x000fe80000100800 */
[----:B------:R0:W-:Y:S04]  /*1b470*/  STL.S16 [R1+0x4c], R60 ;  /* 0x00004c3c01007387 */ /* 0x0001e80000100600 */
[----:B------:R-:W2:Y:S01]  /*1b480*/  LDL R92, [R1+0x4c] ;  /* 0x00004c00015c7983 */ /* 0x000ea20000100800 */
[----:B0-----:R-:W-:-:S05]  /*1b490*/  IMAD.WIDE R60, R16, 0x2, R88 ;  /* 0x00000002103c7825 */ /* 0x001fca00078e0258 */
[----:B--2---:R-:W2:Y:S01]  /*1b4a0*/  @!P6 LDG.E.U16 R92, desc[UR6][R60.64] ;  /* 0x000000063c5ce981 */ /* 0x004ea2000c1e1500 */
[----:B------:R-:W-:-:S03]  /*1b4b0*/  IMAD.WIDE R78, R16, 0x2, R86 ;  /* 0x00000002104e7825 */ /* 0x000fc600078e0256 */
[----:B------:R0:W-:Y:S04]  /*1b4c0*/  STL.64 [R1+0x8c8], R60 ;  /* 0x0008c83c01007387 */ /* 0x0001e80000100a00 */
[----:B------:R-:W-:Y:S04]  /*1b4d0*/  STL.64 [R1+0x8b0], R78 ;  /* 0x0008b04e01007387 */ /* 0x000fe80000100a00 */
[----:B0-----:R-:W3:Y:S01]  /*1b4e0*/  LDL.LU.64 R60, [R1+0x4458] ;  /* 0x00445800013c7983 */ /* 0x001ee20000300a00 */
[----:B------:R-:W-:Y:S01]  /*1b4f0*/  PRMT R75, RZ, 0x7610, R75 ;  /* 0x00007610ff4b7816 */ /* 0x000fe2000000004b */
[----:B------:R-:W-:Y:S01]  /*1b500*/  IMAD.WIDE R76, R16, 0x2, R82 ;  /* 0x00000002104c7825 */ /* 0x000fe200078e0252 */
[----:B------:R-:W-:-:S02]  /*1b510*/  PRMT R81, RZ, 0x7610, R81 ;  /* 0x00007610ff517816 */ /* 0x000fc40000000051 */
[----:B------:R-:W-:Y:S01]  /*1b520*/  PRMT R80, RZ, 0x7610, R80 ;  /* 0x00007610ff507816 */ /* 0x000fe20000000050 */
[----:B------:R-:W-:Y:S01]  /*1b530*/  IMAD.WIDE R90, R16, 0x2, R84 ;  /* 0x00000002105a7825 */ /* 0x000fe200078e0254 */
[----:B------:R-:W4:Y:S01]  /*1b540*/  @!P6 LDG.E.U16 R75, desc[UR6][R76.64] ;  /* 0x000000064c4be981 */ /* 0x000f22000c1e1500 */
[----:B------:R-:W-:Y:S02]  /*1b550*/  PRMT R74, RZ, 0x7610, R74 ;  /* 0x00007610ff4a7816 */ /* 0x000fe4000000004a */
[----:B------:R-:W-:Y:S01]  /*1b560*/  VIADD R16, R5, 0xffffff32 ;  /* 0xffffff3205107836 */ /* 0x000fe20000000000 */
[----:B------:R-:W3:Y:S04]  /*1b570*/  @!P6 LDG.E.U16 R81, desc[UR6][R78.64] ;  /* 0x000000064e51e981 */ /* 0x000ee8000c1e1500 */
[----:B------:R-:W3:Y:S04]  /*1b580*/  @!P6 LDG.E.U16 R80, desc[UR6][R90.64] ;  /* 0x000000065a50e981 */ /* 0x000ee8000c1e1500 */
[----:B--2---:R0:W-:Y:S02]  /*1b590*/  @!P6 STL [R1+0x4c], R92 ;  /* 0x00004c5c0100e387 */ /* 0x0041e40000100800 */
[----:B0-----:R-:W0:Y:S02]  /*1b5a0*/  LDC R92, c[0x0][0x3a8] ;  /* 0x0000ea00ff5c7b82 */ /* 0x001e240000000800 */
[----:B------:R-:W-:Y:S01]  /*1b5b0*/  STL.64 [R1+0x898], R90 ;  /* 0x0008985a01007387 */ /* 0x000fe20000100a00 */
[----:B------:R-:W-:-:S03]  /*1b5c0*/  ISETP.GE.U32.AND P6, PT, R16, 0x7ffffe33, PT ;  /* 0x7ffffe331000780c */ /* 0x000fc60003fc6070 */
[----:B------:R-:W2:Y:S04]  /*1b5d0*/  LDL.LU.64 R78, [R1+0x4450] ;  /* 0x00445000014e7983 */ /* 0x000ea80000300a00 */
[----:B------:R-:W-:Y:S04]  /*1b5e0*/  STL.64 [R1+0x880], R76 ;  /* 0x0008804c01007387 */ /* 0x000fe80000100a00 */
[----:B------:R-:W-:Y:S01]  /*1b5f0*/  STL.S16 [R1+0xbc], R74 ;  /* 0x0000bc4a01007387 */ /* 0x000fe20000100600 */
[----:B0-----:R-:W-:-:S03]  /*1b600*/  IMAD R16, R92, 0xcc, RZ ;  /* 0x000000cc5c107824 */ /* 0x001fc600078e02ff */
[----:B------:R-:W2:Y:S04]  /*1b610*/  LDL R92, [R1+0xbc] ;  /* 0x0000bc00015c7983 */ /* 0x000ea80000100800 */
[----:B----4-:R0:W-:Y:S02]  /*1b620*/  STL [R1+0x40], R75 ;  /* 0x0000404b01007387 */ /* 0x0101e40000100800 */
[----:B0-----:R-:W-:-:S05]  /*1b630*/  IMAD.WIDE R74, R16, 0x2, R88 ;  /* 0x00000002104a7825 */ /* 0x001fca00078e0258 */
[----:B--2---:R-:W2:Y:S04]  /*1b640*/  @!P0 LDG.E.U16 R92, desc[UR6][R74.64] ;  /* 0x000000064a5c8981 */ /* 0x004ea8000c1e1500 */
[----:B---3--:R-:W-:Y:S04]  /*1b650*/  STL [R1+0x44], R80 ;  /* 0x0000445001007387 */ /* 0x008fe80000100800 */
[----:B------:R0:W-:Y:S04]  /*1b660*/  STL [R1+0x48], R81 ;  /* 0x0000485101007387 */ /* 0x0001e80000100800 */
[----:B------:R1:W-:Y:S01]  /*1b670*/  STL.64 [R1+0x878], R74 ;  /* 0x0008784a01007387 */ /* 0x0003e20000100a00 */
[----:B0-----:R-:W-:-:S05]  /*1b680*/  IMAD.WIDE R80, R16, 0x2, R86 ;  /* 0x0000000210507825 */ /* 0x001fca00078e0256 */
[----:B------:R-:W-:Y:S04]  /*1b690*/  STL.64 [R1+0x860], R80 ;  /* 0x0008605001007387 */ /* 0x000fe80000100a00 */
[----:B-1----:R-:W3:Y:S01]  /*1b6a0*/  LDL.LU.64 R74, [R1+0x4448] ;  /* 0x00444800014a7983 */ /* 0x002ee20000300a00 */
[----:B------:R-:W-:Y:S01]  /*1b6b0*/  PRMT R61, RZ, 0x7610, R61 ;  /* 0x00007610ff3d7816 */ /* 0x000fe2000000003d */
[C---:B------:R-:W-:Y:S01]  /*1b6c0*/  IMAD.WIDE R76, R16.reuse, 0x2, R82 ;  /* 0x00000002104c7825 */ /* 0x040fe200078e0252 */
[----:B------:R-:W-:Y:S02]  /*1b6d0*/  PRMT R79, RZ, 0x7610, R79 ;  /* 0x00007610ff4f7816 */ /* 0x000fe4000000004f */
[----:B------:R-:W-:Y:S01]  /*1b6e0*/  PRMT R78, RZ, 0x7610, R78 ;  /* 0x00007610ff4e7816 */ /* 0x000fe2000000004e */
[----:B------:R-:W-:Y:S01]  /*1b6f0*/  IMAD.WIDE R90, R16, 0x2, R84 ;  /* 0x00000002105a7825 */ /* 0x000fe200078e0254 */
[----:B------:R-:W4:Y:S01]  /*1b700*/  @!P0 LDG.E.U16 R61, desc[UR6][R76.64] ;  /* 0x000000064c3d8981 */ /* 0x000f22000c1e1500 */
[----:B------:R-:W-:-:S02]  /*1b710*/  PRMT R60, RZ, 0x7610, R60 ;  /* 0x00007610ff3c7816 */ /* 0x000fc4000000003c */
        /* <DEDUP_REMOVED lines=30> */
[----:B------:R0:W3:Y:S04]  /*1b900*/  @!P6 LDG.E.U16 R80, desc[UR6][R90.64] ;  /* 0x000000065a50e981 */ /* 0x0000e8000c1e1500 */
[----:B--2---:R1:W-:Y:S02]  /*1b910*/  @!P6 STL [R1+0x11c], R92 ;  /* 0x00011c5c0100e387 */ /* 0x0043e40000100800 */
[----:B-1----:R-:W1:Y:S02]  /*1b920*/  LDC R92, c[0x0][0x3a8] ;  /* 0x0000ea00ff5c7b82 */ /* 0x002e640000000800 */
[----:B------:R-:W-:Y:S01]  /*1b930*/  STL.64 [R1+0x7f8], R90 ;  /* 0x0007f85a01007387 */ /* 0x000fe20000100a00 */
[----:B------:R-:W-:-:S03]  /*1b940*/  ISETP.GE.U32.AND P6, PT, R16, 0x7ffffe31, PT ;  /* 0x7ffffe311000780c */ /* 0x000fc60003fc6070 */
[----:B------:R-:W2:Y:S04]  /*1b950*/  LDL.LU.64 R78, [R1+0x4430] ;  /* 0x00443000014e7983 */ /* 0x000ea80000300a00 */
[----:B------:R-:W-:Y:S04]  /*1b960*/  STL.64 [R1+0x7e0], R76 ;  /* 0x0007e04c01007387 */ /* 0x000fe80000100a00 */
[----:B------:R-:W-:Y:S01]  /*1b970*/  STL.S16 [R1+0x17c], R74 ;  /* 0x00017c4a01007387 */ /* 0x000fe20000100600 */
[----:B-1----:R-:W-:-:S03]  /*1b980*/  IMAD R16, R92, 0xce, RZ ;  /* 0x000000ce5c107824 */ /* 0x002fc600078e02ff */
[----:B------:R-:W2:Y:S04]  /*1b990*/  LDL R92, [R1+0x17c] ;  /* 0x00017c00015c7983 */ /* 0x000ea80000100800 */
[----:B----4-:R1:W-:Y:S02]  /*1b9a0*/  STL [R1+0x110], R75 ;  /* 0x0001104b01007387 */ /* 0x0103e40000100800 */
[----:B-1----:R-:W-:-:S05]  /*1b9b0*/  IMAD.WIDE R74, R16, 0x2, R88 ;  /* 0x00000002104a7825 */ /* 0x002fca00078e0258 */
[----:B--2---:R-:W2:Y:S01]  /*1b9c0*/  @!P0 LDG.E.U16 R92, desc[UR6][R74.64] ;  /* 0x000000064a5c8981 */ /* 0x004ea2000c1e1500 */
[----:B0-----:R-:W-:-:S03]  /*1b9d0*/  IMAD.WIDE R90, R16, 0x2, R86 ;  /* 0x00000002105a7825 */ /* 0x001fc600078e0256 */
[----:B---3--:R-:W-:Y:S04]  /*1b9e0*/  STL [R1+0x114], R80 ;  /* 0x0001145001007387 */ /* 0x008fe80000100800 */
[----:B------:R-:W-:Y:S04]  /*1b9f0*/  STL [R1+0x118], R81 ;  /* 0x0001185101007387 */ /* 0x000fe80000100800 */
        /* <DEDUP_REMOVED lines=9> */
[----:B------:R-:W-:Y:S02]  /*1ba90*/  IADD3 R16, PT, PT, R5, -0xd2, RZ ;  /* 0xffffff2e05107810 */ /* 0x000fe40007ffe0ff */
[----:B------:R-:W-:Y:S01]  /*1baa0*/  PRMT R56, RZ, 0x7610, R56 ;  /* 0x00007610ff387816 */ /* 0x000fe20000000038 */
        /* <DEDUP_REMOVED lines=11> */
[----:B----4-:R-:W-:Y:S04]  /*1bb60*/  STL [R1+0x174], R78 ;  /* 0x0001744e01007387 */ /* 0x010fe80000100800 */
[----:B---3--:R0:W-:Y:S02]  /*1bb70*/  STL [R1+0x178], R79 ;  /* 0x0001784f01007387 */ /* 0x0081e40000100800 */
[----:B0-----:R-:W-:-:S02]  /*1bb80*/  IMAD.WIDE R78, R16, 0x2, R88 ;  /* 0x00000002104e7825 */ /* 0x001fc400078e0258 */
[----:B------:R0:W-:Y:S01]  /*1bb90*/  STL [R1+0x170], R57 ;  /* 0x0001703901007387 */ /* 0x0001e20000100800 */
[----:B------:R-:W-:Y:S02]  /*1bba0*/  PRMT R74, RZ, 0x7610, R74 ;  /* 0x00007610ff4a7816 */ /* 0x000fe4000000004a */
[----:B------:R-:W-:Y:S01]  /*1bbb0*/  PRMT R75, RZ, 0x7610, R75 ;  /* 0x00007610ff4b7816 */ /* 0x000fe2000000004b */
[----:B------:R-:W-:-:S04]  /*1bbc0*/  IMAD.WIDE R76, R16, 0x2, R84 ;  /* 0x00000002104c7825 */ /* 0x000fc800078e0254 */
[C---:B------:R-:W-:Y:S01]  /*1bbd0*/  IMAD.WIDE R80, R16.reuse, 0x2, R86 ;  /* 0x0000000210507825 */ /* 0x040fe200078e0256 */
[----:B------:R-:W3:Y:S03]  /*1bbe0*/  @!P6 LDG.E.U16 R74, desc[UR6][R76.64] ;  /* 0x000000064c4ae981 */ /* 0x000ee6000c1e1500 */
[----:B0-----:R-:W-:Y:S01]  /*1bbf0*/  IMAD.WIDE R56, R16, 0x2, R82 ;  /* 0x0000000210387825 */ /* 0x001fe200078e0252 */
[----:B------:R-:W4:Y:S01]  /*1bc00*/  @!P6 LDG.E.U16 R75, desc[UR6][R80.64] ;  /* 0x00000006504be981 */ /* 0x000f22000c1e1500 */
[----:B--2---:R-:W-:-:S06]  /*1bc10*/  PRMT R91, RZ, 0x7610, R91 ;  /* 0x00007610ff5b7816 */ /* 0x004fcc000000005b */
[----:B------:R-:W2:Y:S04]  /*1bc20*/  @!P6 LDG.E.U16 R91, desc[UR6][R56.64] ;  /* 0x00000006385be981 */ /* 0x000ea8000c1e1500 */
[----:B------:R-:W2:Y:S04]  /*1bc30*/  @!P6 LDG.E.U16 R92, desc[UR6][R78.64] ;  /* 0x000000064e5ce981 */ /* 0x000ea8000c1e1500 */
[----:B------:R0:W-:Y:S04]  /*1bc40*/  STL.64 [R1+0x788], R78 ;  /* 0x0007884e01007387 */ /* 0x0001e80000100a00 */
[----:B------:R-:W-:Y:S04]  /*1bc50*/  STL.64 [R1+0x770], R80 ;  /* 0x0007705001007387 */ /* 0x000fe80000100a00 */
[----:B0-----:R-:W3:Y:S01]  /*1bc60*/  LDL.LU.64 R78, [R1+0x4418] ;  /* 0x00441800014e7983 */ /* 0x001ee20000300a00 */
[----:B------:R-:W-:Y:S01]  /*1bc70*/  VIADD R16, R5, 0xffffff2d ;  /* 0xffffff2d05107836 */ /* 0x000fe20000000000 */
[----:B------:R-:W-:-:S02]  /*1bc80*/  PRMT R26, RZ, 0x7610, R26 ;  /* 0x00007610ff1a7816 */ /* 0x000fc4000000001a */
[----:B------:R-:W-:Y:S02]  /*1bc90*/  PRMT R25, RZ, 0x7610, R25 ;  /* 0x00007610ff197816 */ /* 0x000fe40000000019 */
[----:B------:R-:W-:Y:S02]  /*1bca0*/  PRMT R24, RZ, 0x7610, R24 ;  /* 0x00007610ff187816 */ /* 0x000fe40000000018 */
[----:B------:R-:W-:Y:S02]  /*1bcb0*/  PRMT R23, RZ, 0x7610, R23 ;  /* 0x00007610ff177816 */ /* 0x000fe40000000017 */
[----:B------:R-:W-:Y:S02]  /*1bcc0*/  PRMT R61, RZ, 0x7610, R61 ;  /* 0x00007610ff3d7816 */ /* 0x000fe4000000003d */
[----:B------:R-:W-:Y:S02]  /*1bcd0*/  PRMT R60, RZ, 0x7610, R60 ;  /* 0x00007610ff3c7816 */ /* 0x000fe4000000003c */
[----:B------:R-:W-:-:S02]  /*1bce0*/  PRMT R59, RZ, 0x7610, R59 ;  /* 0x00007610ff3b7816 */ /* 0x000fc4000000003b */
[----:B------:R-:W-:Y:S01]  /*1bcf0*/  PRMT R58, RZ, 0x7610, R58 ;  /* 0x00007610ff3a7816 */ /* 0x000fe2000000003a */
[----:B--2---:R0:W-:Y:S02]  /*1bd00*/  @!P6 STL [R1+0x1c0], R92 ;  /* 0x0001c05c0100e387 */ /* 0x0041e40000100800 */
[----:B0-----:R-:W0:Y:S02]  /*1bd10*/  LDC R92, c[0x0][0x3a8] ;  /* 0x0000ea00ff5c7b82 */ /* 0x001e240000000800 */
[----:B------:R1:W-:Y:S01]  /*1bd20*/  STL.64 [R1+0x750], R76 ;  /* 0x0007504c01007387 */ /* 0x0003e20000100a00 */
[----:B------:R-:W-:-:S03]  /*1bd30*/  ISETP.GE.U32.AND P6, PT, R16, 0x7ffffe2e, PT ;  /* 0x7ffffe2e1000780c */ /* 0x000fc60003fc6070 */
[----:B------:R-:W-:Y:S04]  /*1bd40*/  STL.64 [R1+0x758], R56 ;  /* 0x0007583801007387 */ /* 0x000fe80000100a00 */
[----:B------:R-:W-:Y:S04]  /*1bd50*/  STL [R1+0x42dc], R91 ;  /* 0x0042dc5b01007387 */ /* 0x000fe80000100800 */
[----:B---3--:R-:W-:Y:S04]  /*1bd60*/  STL [R1+0x1b8], R74 ;  /* 0x0001b84a01007387 */ /* 0x008fe80000100800 */
[----:B----4-:R2:W-:Y:S01]  /*1bd70*/  STL [R1+0x1bc], R75 ;  /* 0x0001bc4b01007387 */ /* 0x0105e20000100800 */
[----:B0-----:R-:W-:-:S04]  /*1bd80*/  IMAD R16, R92, 0xd1, RZ ;  /* 0x000000d15c107824 */ /* 0x001fc800078e02ff */
[----:B------:R-:W-:-:S04]  /*1bd90*/  IMAD.WIDE R80, R16, 0x2, R88 ;  /* 0x0000000210507825 */ /* 0x000fc800078e0258 */
[C---:B-1----:R-:W-:Y:S01]  /*1bda0*/  IMAD.WIDE R76, R16.reuse, 0x2, R86 ;  /* 0x00000002104c7825 */ /* 0x042fe200078e0256 */
[----:B------:R0:W3:Y:S03]  /*1bdb0*/  @!P0 LDG.E.U16 R26, desc[UR6][R80.64] ;  /* 0x00000006501a8981 */ /* 0x0000e6000c1e1500 */
[C---:B--2---:R-:W-:Y:S01]  /*1bdc0*/  IMAD.WIDE R74, R16.reuse, 0x2, R84 ;  /* 0x00000002104a7825 */ /* 0x044fe200078e0254 */
        /* <DEDUP_REMOVED lines=12> */
[C---:B-1----:R-:W-:Y:S01]  /*1be90*/  IMAD.WIDE R76, R16.reuse, 0x2, R86 ;  /* 0x00000002104c7825 */ /* 0x042fe200078e0256 */
[----:B------:R0:W2:Y:S03]  /*1bea0*/  @!P6 LDG.E.U16 R61, desc[UR6][R80.64] ;  /* 0x00000006503de981 */ /* 0x0000a6000c1e1500 */
[C---:B----4-:R-:W-:Y:S01]  /*1beb0*/  IMAD.WIDE R74, R16.reuse, 0x2, R84 ;  /* 0x00000002104a7825 */ /* 0x050fe200078e0254 */
[----:B------:R1:W2:Y:S03]  /*1bec0*/  @!P6 LDG.E.U16 R60, desc[UR6][R76.64] ;  /* 0x000000064c3ce981 */ /* 0x0002a6000c1e1500 */
[----:B------:R-:W-:Y:S01]  /*1bed0*/  IMAD.WIDE R56, R16, 0x2, R82 ;  /* 0x0000000210387825 */ /* 0x000fe200078e0252 */
[----:B------:R-:W4:Y:S04]  /*1bee0*/  @!P6 LDG.E.U16 R59, desc[UR6][R74.64] ;  /* 0x000000064a3be981 */ /* 0x000f28000c1e1500 */
[----:B------:R0:W4:Y:S01]  /*1bef0*/  @!P6 LDG.E.U16 R58, desc[UR6][R56.64] ;  /* 0x00000006383ae981 */ /* 0x000122000c1e1500 */
[----:B------:R-:W-:-:S03]  /*1bf00*/  VIADD R16, R5, 0xffffff2b ;  /* 0xffffff2b05107836 */ /* 0x000fc60000000000 */
[----:B------:R0:W-:Y:S02]  /*1bf10*/  STL.64 [R1+0x718], R80 ;  /* 0x0007185001007387 */ /* 0x0001e40000100a00 */
[----:B------:R-:W-:Y:S01]  /*1bf20*/  ISETP.GE.U32.AND P6, PT, R16, 0x7ffffe2c, PT ;  /* 0x7ffffe2c1000780c */ /* 0x000fe20003fc6070 */
[----:B------:R-:W-:Y:S01]  /*1bf30*/  IMAD R16, R92, 0xd3, RZ ;  /* 0x000000d35c107824 */ /* 0x000fe200078e02ff */
[----:B------:R1:W-:Y:S01]  /*1bf40*/  STL.64 [R1+0x710], R76 ;  /* 0x0007104c01007387 */ /* 0x0003e20000100a00 */
[----:B------:R-:W-:-:S03]  /*1bf50*/  PRMT R79, RZ, 0x7610, R79 ;  /* 0x00007610ff4f7816 */ /* 0x000fc6000000004f */
[----:B------:R-:W-:Y:S01]  /*1bf60*/  STL.64 [R1+0x708], R74 ;  /* 0x0007084a01007387 */ /* 0x000fe20000100a00 */
[----:B------:R-:W-:-:S03]  /*1bf70*/  PRMT R78, RZ, 0x7610, R78 ;  /* 0x00007610ff4e7816 */ /* 0x000fc6000000004e */
[----:B------:R1:W-:Y:S01]  /*1bf80*/  STL.64 [R1+0x700], R56 ;  /* 0x0007003801007387 */ /* 0x0003e20000100a00 */
[----:B0-----:R-:W-:Y:S01]  /*1bf90*/  IMAD.WIDE R80, R16, 0x2, R86 ;  /* 0x0000000210507825 */ /* 0x001fe200078e0256 */
[----:B------:R-:W-:-:S03]  /*1bfa0*/  PRMT R50, RZ, 0x7610, R50 ;  /* 0x00007610ff327816 */ /* 0x000fc60000000032 */
[C---:B-1----:R-:W-:Y:S01]  /*1bfb0*/  IMAD.WIDE R76, R16.reuse, 0x2, R84 ;  /* 0x00000002104c7825 */ /* 0x042fe200078e0254 */
[----:B------:R-:W-:Y:S01]  /*1bfc0*/  PRMT R51, RZ, 0x7610, R51 ;  /* 0x00007610ff337816 */ /* 0x000fe20000000033 */
[----:B------:R-:W3:Y:S02]  /*1bfd0*/  @!P0 LDG.E.U16 R78, desc[UR6][R80.64] ;  /* 0x00000006504e8981 */ /* 0x000ee4000c1e1500 */
[----:B------:R-:W-:-:S03]  /*1bfe0*/  IMAD.WIDE R56, R16, 0x2, R88 ;  /* 0x0000000210387825 */ /* 0x000fc600078e0258 */
[----:B------:R0:W3:Y:S01]  /*1bff0*/  @!P0 LDG.E.U16 R51, desc[UR6][R76.64] ;  /* 0x000000064c338981 */ /* 0x0000e2000c1e1500 */
[----:B------:R-:W-:-:S03]  /*1c000*/  IMAD.WIDE R74, R16, 0x2, R82 ;  /* 0x00000002104a7825 */ /* 0x000fc600078e0252 */
[----:B------:R-:W3:Y:S04]  /*1c010*/  @!P0 LDG.E.U16 R79, desc[UR6][R56.64] ;  /* 0x00000006384f8981 */ /* 0x000ee8000c1e1500 */
[----:B------:R1:W3:Y:S04]  /*1c020*/  @!P0 LDG.E.U16 R50, desc[UR6][R74.64] ;  /* 0x000000064a328981 */ /* 0x0002e8000c1e1500 */
[----:B--2---:R-:W-:Y:S04]  /*1c030*/  STL.64 [R1+0x4348], R60 ;  /* 0x0043483c01007387 */ /* 0x004fe80000100a00 */
[----:B----4-:R-:W-:Y:S04]  /*1c040*/  STL.64 [R1+0x4350], R58 ;  /* 0x0043503a01007387 */ /* 0x010fe80000100a00 */
[----:B------:R2:W-:Y:S04]  /*1c050*/  STL.64 [R1+0x6f8], R56 ;  /* 0x0006f83801007387 */ /* 0x0005e80000100a00 */
[----:B------:R4:W-:Y:S04]  /*1c060*/  STL.64 [R1+0x6f0], R80 ;  /* 0x0006f05001007387 */ /* 0x0009e80000100a00 */
[----:B--2---:R-:W2:Y:S04]  /*1c070*/  LDL.LU.64 R56, [R1+0x4410] ;  /* 0x0044100001387983 */ /* 0x004ea80000300a00 */
[----:B------:R0:W-:Y:S04]  /*1c080*/  STL.64 [R1+0x778], R76 ;  /* 0x0007784c01007387 */ /* 0x0001e80000100a00 */
[----:B----4-:R-:W4:Y:S01]  /*1c090*/  LDL.LU.64 R80, [R1+0x4408] ;  /* 0x0044080001507983 */ /* 0x010f220000300a00 */
[----:B------:R-:W-:-:S05]  /*1c0a0*/  VIADD R16, R5, 0xffffff2a ;  /* 0xffffff2a05107836 */ /* 0x000fca0000000000 */
[----:B------:R-:W-:Y:S01]  /*1c0b0*/  ISETP.GE.U32.AND P0, PT, R16, 0x7ffffe2b, PT ;  /* 0x7ffffe2b1000780c */ /* 0x000fe20003f06070 */
[----:B------:R-:W-:Y:S01]  /*1c0c0*/  IMAD R16, R92, 0xd4, RZ ;  /* 0x000000d45c107824 */ /* 0x000fe200078e02ff */
[----:B------:R1:W-:Y:S03]  /*1c0d0*/  STL.64 [R1+0x780], R74 ;  /* 0x0007804a01007387 */ /* 0x0003e60000100a00 */
[C---:B0-----:R-:W-:Y:S01]  /*1c0e0*/  IMAD.WIDE R76, R16.reuse, 0x2, R86 ;  /* 0x00000002104c7825 */ /* 0x041fe200078e0256 */
[----:B---3--:R-:W-:Y:S04]  /*1c0f0*/  STL [R1+0x38], R78 ;  /* 0x0000384e01007387 */ /* 0x008fe80000100800 */
[----:B------:R0:W-:Y:S01]  /*1c100*/  STL [R1+0x3c], R79 ;  /* 0x00003c4f01007387 */ /* 0x0001e20000100800 */
[----:B-1----:R-:W-:-:S03]  /*1c110*/  IMAD.WIDE R74, R16, 0x2, R88 ;  /* 0x00000002104a7825 */ /* 0x002fc600078e0258 */
[----:B------:R-:W-:Y:S01]  /*1c120*/  STL [R1+0x30], R50 ;  /* 0x0000303201007387 */ /* 0x000fe20000100800 */
[----:B------:R-:W-:-:S03]  /*1c130*/  PRMT R46, RZ, 0x7610, R46 ;  /* 0x00007610ff2e7816 */ /* 0x000fc6000000002e */
[----:B------:R1:W-:Y:S01]  /*1c140*/  STL [R1+0x34], R51 ;  /* 0x0000343301007387 */ /* 0x0003e20000100800 */
[----:B------:R-:W-:-:S03]  /*1c150*/  PRMT R47, RZ, 0x7610, R47 ;  /* 0x00007610ff2f7816 */ /* 0x000fc6000000002f */
[----:B------:R3:W-:Y:S01]  /*1c160*/  STL.64 [R1+0x6e8], R74 ;  /* 0x0006e84a01007387 */ /* 0x0007e20000100a00 */
[----:B0-----:R-:W-:-:S03]  /*1c170*/  IMAD.WIDE R78, R16, 0x2, R84 ;  /* 0x00000002104e7825 */ /* 0x001fc600078e0254 */
[----:B------:R0:W-:Y:S01]  /*1c180*/  STL.64 [R1+0x6e0], R76 ;  /* 0x0006e04c01007387 */ /* 0x0001e20000100a00 */
[----:B-1----:R-:W-:-:S03]  /*1c190*/  IMAD.WIDE R50, R16, 0x2, R82 ;  /* 0x0000000210327825 */ /* 0x002fc600078e0252 */
[----:B------:R1:W2:Y:S04]  /*1c1a0*/  @!P6 LDG.E.U16 R47, desc[UR6][R78.64] ;  /* 0x000000064e2fe981 */ /* 0x0002a8000c1e1500 */
[----:B------:R0:W2:Y:S01]  /*1c1b0*/  @!P6 LDG.E.U16 R46, desc[UR6][R50.64] ;  /* 0x00000006322ee981 */ /* 0x0000a2000c1e1500 */
[----:B----4-:R-:W-:Y:S02]  /*1c1c0*/  PRMT R81, RZ, 0x7610, R81 ;  /* 0x00007610ff517816 */ /* 0x010fe40000000051 */
[----:B------:R-:W-:-:S04]  /*1c1d0*/  PRMT R80, RZ, 0x7610, R80 ;  /* 0x00007610ff507816 */ /* 0x000fc80000000050 */
[----:B------:R-:W4:Y:S04]  /*1c1e0*/  @!P6 LDG.E.U16 R81, desc[UR6][R74.64] ;  /* 0x000000064a51e981 */ /* 0x000f28000c1e1500 */
[----:B------:R-:W2:Y:S04]  /*1c1f0*/  @!P6 LDG.E.U16 R80, desc[UR6][R76.64] ;  /* 0x000000064c50e981 */ /* 0x000ea8000c1e1500 */
[----:B---3--:R-:W3:Y:S01]  /*1c200*/  LDL.LU.64 R74, [R1+0x4400] ;  /* 0x00440000014a7983 */ /* 0x008ee20000300a00 */
[----:B------:R-:W-:-:S03]  /*1c210*/  VIADD R16, R5, 0xffffff29 ;  /* 0xffffff2905107836 */ /* 0x000fc60000000000 */
[----:B------:R1:W-:Y:S02]  /*1c220*/  STL.64 [R1+0x6d8], R78 ;  /* 0x0006d84e01007387 */ /* 0x0003e40000100a00 */
[----:B------:R-:W-:Y:S01]  /*1c230*/  ISETP.GE.U32.AND P6, PT, R16, 0x7ffffe2a, PT ;  /* 0x7ffffe2a1000780c */ /* 0x000fe20003fc6070 */
[----:B------:R-:W-:Y:S01]  /*1c240*/  IMAD R16, R92, 0xd5, RZ ;  /* 0x000000d55c107824 */ /* 0x000fe200078e02ff */
[----:B0-----:R-:W3:Y:S04]  /*1c250*/  LDL.LU.64 R76, [R1+0x43f8] ;  /* 0x0043f800014c7983 */ /* 0x001ee80000300a00 */
[----:B------:R0:W-:Y:S01]  /*1c260*/  STL.64 [R1+0x6d0], R50 ;  /* 0x0006d03201007387 */ /* 0x0001e20000100a00 */
[----:B-1----:R-:W-:Y:S01]  /*1c270*/  IMAD.WIDE R78, R16, 0x2, R86 ;  /* 0x00000002104e7825 */ /* 0x002fe200078e0256 */
[----:B------:R-:W-:-:S02]  /*1c280*/  PRMT R44, RZ, 0x7610, R44 ;  /* 0x00007610ff2c7816 */ /* 0x000fc4000000002c */
[----:B------:R-:W-:Y:S01]  /*1c290*/  PRMT R45, RZ, 0x7610, R45 ;  /* 0x00007610ff2d7816 */ /* 0x000fe2000000002d */
[----:B0-----:R-:W-:-:S05]  /*1c2a0*/  IMAD.WIDE R50, R16, 0x2, R84 ;  /* 0x0000000210327825 */ /* 0x001fca00078e0254 */
[----:B------:R0:W3:Y:S04]  /*1c2b0*/  @!P0 LDG.E.U16 R45, desc[UR6][R50.64] ;  /* 0x00000006322d8981 */ /* 0x0000e8000c1e1500 */
[----:B--2---:R-:W-:Y:S04]  /*1c2c0*/  STL [R1+0xa8], R80 ;  /* 0x0000a85001007387 */ /* 0x004fe80000100800 */
[----:B----4-:R1:W-:Y:S01]  /*1c2d0*/  STL [R1+0xac], R81 ;  /* 0x0000ac5101007387 */ /* 0x0103e20000100800 */
[----:B---3--:R-:W-:Y:S02]  /*1c2e0*/  PRMT R74, RZ, 0x7610, R74 ;  /* 0x00007610ff4a7816 */ /* 0x008fe4000000004a */
[----:B------:R-:W-:Y:S01]  /*1c2f0*/  PRMT R75, RZ, 0x7610, R75 ;  /* 0x00007610ff4b7816 */ /* 0x000fe2000000004b */
[----:B------:R-:W-:Y:S04]  /*1c300*/  STL [R1+0xa0], R46 ;  /* 0x0000a02e01007387 */ /* 0x000fe80000100800 */
[----:B------:R-:W2:Y:S01]  /*1c310*/  @!P0 LDG.E.U16 R74, desc[UR6][R78.64] ;  /* 0x000000064e4a8981 */ /* 0x000ea2000c1e1500 */
[----:B-1----:R-:W-:-:S03]  /*1c320*/  IMAD.WIDE R80, R16, 0x2, R88 ;  /* 0x0000000210507825 */ /* 0x002fc600078e0258 */
[----:B------:R1:W-:Y:S04]  /*1c330*/  STL [R1+0xa4], R47 ;  /* 0x0000a42f01007387 */ /* 0x0003e80000100800 */
[----:B------:R-:W3:Y:S01]  /*1c340*/  @!P0 LDG.E.U16 R75, desc[UR6][R80.64] ;  /* 0x00000006504b8981 */ /* 0x000ee2000c1e1500 */
[----:B-1----:R-:W-:-:S05]  /*1c350*/  IMAD.WIDE R46, R16, 0x2, R82 ;  /* 0x00000002102e7825 */ /* 0x002fca00078e0252 */
[----:B------:R1:W4:Y:S01]  /*1c360*/  @!P0 LDG.E.U16 R44, desc[UR6][R46.64] ;  /* 0x000000062e2c8981 */ /* 0x000322000c1e1500 */
[----:B------:R-:W-:-:S03]  /*1c370*/  VIADD R16, R5, 0xffffff28 ;  /* 0xffffff2805107836 */ /* 0x000fc60000000000 */
[----:B------:R-:W-:Y:S02]  /*1c380*/  STL.64 [R1+0x6c8], R80 ;  /* 0x0006c85001007387 */ /* 0x000fe40000100a00 */
[----:B------:R-:W-:Y:S01]  /*1c390*/  ISETP.GE.U32.AND P0, PT, R16, 0x7ffffe29, PT ;  /* 0x7ffffe291000780c */ /* 0x000fe20003f06070 */
[----:B------:R-:W-:Y:S01]  /*1c3a0*/  IMAD R16, R92, 0xd6, RZ ;  /* 0x000000d65c107824 */ /* 0x000fe200078e02ff */
[----:B------:R-:W-:Y:S01]  /*1c3b0*/  STL.64 [R1+0x6c0], R78 ;  /* 0x0006c04e01007387 */ /* 0x000fe20000100a00 */
[----:B------:R-:W-:-:S03]  /*1c3c0*/  PRMT R48, RZ, 0x7610, R48 ;  /* 0x00007610ff307816 */ /* 0x000fc60000000030 */
[----:B------:R0:W-:Y:S01]  /*1c3d0*/  STL.64 [R1+0x798], R50 ;  /* 0x0007983201007387 */ /* 0x0001e20000100a00 */
[----:B------:R-:W-:-:S03]  /*1c3e0*/  PRMT R49, RZ, 0x7610, R49 ;  /* 0x00007610ff317816 */ /* 0x000fc60000000031 */
[----:B------:R1:W-:Y:S01]  /*1c3f0*/  STL.64 [R1+0x7a0], R46 ;  /* 0x0007a02e01007387 */ /* 0x0003e20000100a00 */
[----:B------:R-:W-:Y:S01]  /*1c400*/  PRMT R42, RZ, 0x7610, R42 ;  /* 0x00007610ff2a7816 */ /* 0x000fe2000000002a */
[----:B0-----:R-:W-:Y:S01]  /*1c410*/  IMAD.WIDE R50, R16, 0x2, R86 ;  /* 0x0000000210327825 */ /* 0x001fe200078e0256 */
[----:B------:R-:W-:-:S04]  /*1c420*/  PRMT R43, RZ, 0x7610, R43 ;  /* 0x00007610ff2b7816 */ /* 0x000fc8000000002b */
[----:B------:R-:W4:Y:S01]  /*1c430*/  @!P6 LDG.E.U16 R48, desc[UR6][R50.64] ;  /* 0x000000063230e981 */ /* 0x000f22000c1e1500 */
[----:B-1----:R-:W-:-:S05]  /*1c440*/  IMAD.WIDE R46, R16, 0x2, R84 ;  /* 0x00000002102e7825 */ /* 0x002fca00078e0254 */
[----:B------:R0:W4:Y:S04]  /*1c450*/  @!P6 LDG.E.U16 R43, desc[UR6][R46.64] ;  /* 0x000000062e2be981 */ /* 0x000128000c1e1500 */
[----:B--2---:R-:W-:Y:S04]  /*1c460*/  STL [R1+0x108], R74 ;  /* 0x0001084a01007387 */ /* 0x004fe80000100800 */
[----:B---3--:R1:W-:Y:S02]  /*1c470*/  STL [R1+0x10c], R75 ;  /* 0x00010c4b01007387 */ /* 0x0083e40000100800 */
[----:B-1----:R-:W-:-:S02]  /*1c480*/  IMAD.WIDE R74, R16, 0x2, R88 ;  /* 0x00000002104a7825 */ /* 0x002fc400078e0258 */
[----:B----4-:R-:W-:Y:S04]  /*1c490*/  STL [R1+0x100], R44 ;  /* 0x0001002c01007387 */ /* 0x010fe80000100800 */
[----:B------:R-:W2:Y:S04]  /*1c4a0*/  @!P6 LDG.E.U16 R49, desc[UR6][R74.64] ;  /* 0x000000064a31e981 */ /* 0x000ea8000c1e1500 */
[----:B------:R1:W-:Y:S02]  /*1c4b0*/  STL [R1+0x104], R45 ;  /* 0x0001042d01007387 */ /* 0x0003e40000100800 */
[----:B-1----:R-:W-:-:S05]  /*1c4c0*/  IMAD.WIDE R44, R16, 0x2, R82 ;  /* 0x00000002102c7825 */ /* 0x002fca00078e0252 */
[----:B------:R1:W3:Y:S01]  /*1c4d0*/  @!P6 LDG.E.U16 R42, desc[UR6][R44.64] ;  /* 0x000000062c2ae981 */ /* 0x0002e2000c1e1500 */
[----:B------:R-:W-:-:S03]  /*1c4e0*/  VIADD R16, R5, 0xffffff26 ;  /* 0xffffff2605107836 */ /* 0x000fc60000000000 */
[----:B------:R-:W-:Y:S02]  /*1c4f0*/  STL.64 [R1+0x6b8], R74 ;  /* 0x0006b84a01007387 */ /* 0x000fe40000100a00 */
[----:B------:R-:W-:Y:S01]  /*1c500*/  ISETP.GE.U32.AND P6, PT, R16, 0x7ffffe27, PT ;  /* 0x7ffffe271000780c */ /* 0x000fe20003fc6070 */
[----:B------:R-:W-:Y:S01]  /*1c510*/  IMAD R16, R92, 0xd7, RZ ;  /* 0x000000d75c107824 */ /* 0x000fe200078e02ff */
[----:B------:R-:W-:Y:S01]  /*1c520*/  STL.64 [R1+0x6b0], R50 ;  /* 0x0006b03201007387 */ /* 0x000fe20000100a00 */
[----:B------:R-:W-:-:S03]  /*1c530*/  PRMT R93, RZ, 0x7610, R93 ;  /* 0x00007610ff5d7816 */ /* 0x000fc6000000005d */
[----:B------:R0:W-:Y:S04]  /*1c540*/  STL.64 [R1+0x6a8], R46 ;  /* 0x0006a82e01007387 */ /* 0x0001e80000100a00 */
[----:B------:R1:W-:Y:S04]  /*1c550*/  STL.64 [R1+0x6a0], R44 ;  /* 0x0006a02c01007387 */ /* 0x0003e80000100a00 */
[----:B------:R-:W-:Y:S01]  /*1c560*/  STL [R1+0x168], R48 ;  /* 0x0001683001007387 */ /* 0x000fe20000100800 */
[----:B------:R-:W-:Y:S02]  /*1c570*/  PRMT R90, RZ, 0x7610, R90 ;  /* 0x00007610ff5a7816 */ /* 0x000fe4000000005a */
[----:B------:R-:W-:Y:S01]  /*1c580*/  PRMT R4, RZ, 0x7610, R4 ;  /* 0x00007610ff047816 */ /* 0x000fe20000000004 */
[----:B0-----:R-:W-:Y:S01]  /*1c590*/  IMAD.WIDE R46, R16, 0x2, R86 ;  /* 0x00000002102e7825 */ /* 0x001fe200078e0256 */
[----:B------:R-:W-:-:S03]  /*1c5a0*/  PRMT R3, RZ, 0x7610, R3 ;  /* 0x00007610ff037816 */ /* 0x000fc60000000003 */
[C---:B-1----:R-:W-:Y:S01]  /*1c5b0*/  IMAD.WIDE R44, R16.reuse, 0x2, R84 ;  /* 0x00000002102c7825 */ /* 0x042fe200078e0254 */
[----:B------:R-:W4:Y:S04]  /*1c5c0*/  @!P0 LDG.E.U16 R90, desc[UR6][R46.64] ;  /* 0x000000062e5a8981 */ /* 0x000f28000c1e1500 */
[----:B------:R-:W4:Y:S04]  /*1c5d0*/  @!P0 LDG.E.U16 R4, desc[UR6][R44.64] ;  /* 0x000000062c048981 */ /* 0x000f28000c1e1500 */
[----:B--2---:R0:W-:Y:S02]  /*1c5e0*/  STL [R1+0x16c], R49 ;  /* 0x00016c3101007387 */ /* 0x0041e40000100800 */
[----:B0-----:R-:W-:-:S05]  /*1c5f0*/  IMAD.WIDE R48, R16, 0x2, R88 ;  /* 0x0000000210307825 */ /* 0x001fca00078e0258 */
[----:B------:R0:W2:Y:S04]  /*1c600*/  @!P0 LDG.E.U16 R93, desc[UR6][R48.64] ;  /* 0x00000006305d8981 */ /* 0x0000a8000c1e1500 */
[----:B---3--:R-:W-:Y:S04]  /*1c610*/  STL [R1+0x160], R42 ;  /* 0x0001602a01007387 */ /* 0x008fe80000100800 */
[----:B------:R1:W-:Y:S02]  /*1c620*/  STL [R1+0x164], R43 ;  /* 0x0001642b01007387 */ /* 0x0003e40000100800 */
[----:B-1----:R-:W-:-:S05]  /*1c630*/  IMAD.WIDE R42, R16, 0x2, R82 ;  /* 0x00000002102a7825 */ /* 0x002fca00078e0252 */
        /* <DEDUP_REMOVED lines=10> */
[----:B0-----:R-:W-:Y:S01]  /*1c6e0*/  IMAD.WIDE R48, R16, 0x2, R88 ;  /* 0x0000000210307825 */ /* 0x001fe200078e0258 */
[----:B------:R-:W-:-:S03]  /*1c6f0*/  PRMT R19, RZ, 0x7610, R19 ;  /* 0x00007610ff137816 */ /* 0x000fc60000000013 */
[C---:B-1----:R-:W-:Y:S01]  /*1c700*/  IMAD.WIDE R46, R16.reuse, 0x2, R86 ;  /* 0x00000002102e7825 */ /* 0x042fe200078e0256 */
[----:B------:R0:W3:Y:S03]  /*1c710*/  @!P6 LDG.E.U16 R22, desc[UR6][R48.64] ;  /* 0x000000063016e981 */ /* 0x0000e6000c1e1500 */
[----:B----4-:R-:W-:Y:S01]  /*1c720*/  IMAD.WIDE R44, R16, 0x2, R84 ;  /* 0x00000002102c7825 */ /* 0x010fe200078e0254 */
[----:B------:R1:W4:Y:S04]  /*1c730*/  @!P6 LDG.E.U16 R21, desc[UR6][R46.64] ;  /* 0x000000062e15e981 */ /* 0x000328000c1e1500 */
[----:B------:R0:W4:Y:S01]  /*1c740*/  @!P6 LDG.E.U16 R20, desc[UR6][R44.64] ;  /* 0x000000062c14e981 */ /* 0x000122000c1e1500 */
        /* <DEDUP_REMOVED lines=8> */
[----:B--2---:R-:W-:Y:S04]  /*1c7d0*/  STL [R1+0x42e0], R93 ;  /* 0x0042e05d01007387 */ /* 0x004fe80000100800 */
[----:B------:R2:W-:Y:S04]  /*1c7e0*/  STL.64 [R1+0x7b8], R42 ;  /* 0x0007b82a01007387 */ /* 0x0005e80000100a00 */
[----:B------:R-:W-:Y:S01]  /*1c7f0*/  STL [R1+0x42e4], R90 ;  /* 0x0042e45a01007387 */ /* 0x000fe20000100800 */
[----:B--2---:R-:W-:-:S04]  /*1c800*/  IMAD.WIDE R42, R16, 0x2, R82 ;  /* 0x00000002102a7825 */ /* 0x004fc800078e0252 */
[----:B------:R-:W-:Y:S01]  /*1c810*/  VIADD R16, R5, 0xffffff24 ;  /* 0xffffff2405107836 */ /* 0x000fe20000000000 */
[----:B------:R-:W-:Y:S04]  /*1c820*/  STL [R1+0x42e8], R4 ;  /* 0x0042e80401007387 */ /* 0x000fe80000100800 */
[----:B------:R2:W4:Y:S01]  /*1c830*/  @!P6 LDG.E.U16 R19, desc[UR6][R42.64] ;  /* 0x000000062a13e981 */ /* 0x000522000c1e1500 */
[----:B------:R-:W-:Y:S01]  /*1c840*/  ISETP.GE.U32.AND P6, PT, R16, 0x7ffffe25, PT ;  /* 0x7ffffe251000780c */ /* 0x000fe20003fc6070 */
[----:B------:R-:W-:Y:S02]  /*1c850*/  IMAD R16, R92, 0xda, RZ ;  /* 0x000000da5c107824 */ /* 0x000fe400078e02ff */
[----:B---3--:R-:W-:Y:S04]  /*1c860*/  STL [R1+0x42ec], R3 ;  /* 0x0042ec0301007387 */ /* 0x008fe80000100800 */
[----:B------:R0:W-:Y:S04]  /*1c870*/  STL.64 [R1+0x668], R48 ;  /* 0x0006683001007387 */ /* 0x0001e80000100a00 */
[----:B------:R1:W-:Y:S04]  /*1c880*/  STL.64 [R1+0x660], R46 ;  /* 0x0006602e01007387 */ /* 0x0003e80000100a00 */
[----:B------:R3:W-:Y:S04]  /*1c890*/  STL.64 [R1+0x7c8], R44 ;  /* 0x0007c82c01007387 */ /* 0x0007e80000100a00 */
[----:B------:R2:W-:Y:S01]  /*1c8a0*/  STL.64 [R1+0x7d0], R42 ;  /* 0x0007d02a01007387 */ /* 0x0005e20000100a00 */
[----:B0-----:R-:W-:-:S04]  /*1c8b0*/  IMAD.WIDE R48, R16, 0x2, R88 ;  /* 0x0000000210307825 */ /* 0x001fc800078e0258 */
[C---:B-1----:R-:W-:Y:S01]  /*1c8c0*/  IMAD.WIDE R46, R16.reuse, 0x2, R86 ;  /* 0x00000002102e7825 */ /* 0x042fe200078e0256 */
[----:B------:R-:W4:Y:S03]  /*1c8d0*/  @!P0 LDG.E.U16 R57, desc[UR6][R48.64] ;  /* 0x0000000630398981 */ /* 0x000f26000c1e1500 */
[C---:B---3--:R-:W-:Y:S01]  /*1c8e0*/  IMAD.WIDE R44, R16.reuse, 0x2, R84 ;  /* 0x00000002102c7825 */ /* 0x048fe200078e0254 */
[----:B------:R0:W4:Y:S03]  /*1c8f0*/  @!P0 LDG.E.U16 R56, desc[UR6][R46.64] ;  /* 0x000000062e388981 */ /* 0x000126000c1e1500 */
[----:B--2---:R-:W-:Y:S01]  /*1c900*/  IMAD.WIDE R42, R16, 0x2, R82 ;  /* 0x00000002102a7825 */ /* 0x004fe200078e0252 */
[----:B------:R1:W2:Y:S03]  /*1c910*/  @!P0 LDG.E.U16 R55, desc[UR6][R44.64] ;  /* 0x000000062c378981 */ /* 0x0002a6000c1e1500 */
[----:B------:R-:W-:Y:S01]  /*1c920*/  VIADD R16, R5, 0xffffff1e ;  /* 0xffffff1e05107836 */ /* 0x000fe20000000000 */
[----:B------:R3:W2:Y:S04]  /*1c930*/  @!P0 LDG.E.U16 R54, desc[UR6][R42.64] ;  /* 0x000000062a368981 */ /* 0x0006a8000c1e1500 */
[----:B------:R-:W-:Y:S01]  /*1c940*/  ISETP.GE.U32.AND P0, PT, R16, 0x7ffffe1f, PT ;  /* 0x7ffffe1f1000780c */ /* 0x000fe20003f06070 */
[----:B------:R-:W-:Y:S01]  /*1c950*/  IMAD R16, R92, 0xdb, RZ ;  /* 0x000000db5c107824 */ /* 0x000fe200078e02ff */
[----:B------:R-:W-:Y:S04]  /*1c960*/  STL.64 [R1+0x658], R48 ;  /* 0x0006583001007387 */ /* 0x000fe80000100a00 */
[----:B------:R0:W-:Y:S04]  /*1c970*/  STL.64 [R1+0x650], R46 ;  /* 0x0006502e01007387 */ /* 0x0001e80000100a00 */
[----:B------:R1:W-:Y:S04]  /*1c980*/  STL.64 [R1+0x648], R44 ;  /* 0x0006482c01007387 */ /* 0x0003e80000100a00 */
[----:B------:R3:W-:Y:S01]  /*1c990*/  STL.64 [R1+0x640], R42 ;  /* 0x0006402a01007387 */ /* 0x0007e20000100a00 */
[----:B0-----:R-:W-:-:S04]  /*1c9a0*/  IMAD.WIDE R46, R16, 0x2, R88 ;  /* 0x00000002102e7825 */ /* 0x001fc800078e0258 */
[C---:B-1----:R-:W-:Y:S01]  /*1c9b0*/  IMAD.WIDE R44, R16.reuse, 0x2, R86 ;  /* 0x00000002102c7825 */ /* 0x042fe200078e0256 */
[----:B------:R-:W2:Y:S03]  /*1c9c0*/  @!P6 LDG.E.U16 R28, desc[UR6][R46.64] ;  /* 0x000000062e1ce981 */ /* 0x000ea6000c1e1500 */
[C---:B---3--:R-:W-:Y:S01]  /*1c9d0*/  IMAD.WIDE R42, R16.reuse, 0x2, R82 ;  /* 0x00000002102a7825 */ /* 0x048fe200078e0252 */
[----:B------:R-:W3:Y:S04]  /*1c9e0*/  @!P6 LDG.E.U16 R7, desc[UR6][R44.64] ;  /* 0x000000062c07e981 */ /* 0x000ee8000c1e1500 */
[----:B------:R-:W3:Y:S01]  /*1c9f0*/  @!P6 LDG.E.U16 R6, desc[UR6][R42.64] ;  /* 0x000000062a06e981 */ /* 0x000ee2000c1e1500 */
[----:B------:R-:W-:-:S05]  /*1ca00*/  IMAD.WIDE R48, R16, 0x2, R84 ;  /* 0x0000000210307825 */ /* 0x000fca00078e0254 */
[----:B------:R-:W3:Y:S01]  /*1ca10*/  @!P6 LDG.E.U16 R41, desc[UR6][R48.64] ;  /* 0x000000063029e981 */ /* 0x000ee2000c1e1500 */
[----:B------:R-:W-:Y:S01]  /*1ca20*/  VIADD R16, R5, 0xffffff16 ;  /* 0xffffff1605107836 */ /* 0x000fe20000000000 */
[----:B------:R-:W-:Y:S02]  /*1ca30*/  PRMT R18, RZ, 0x7610, R18 ;  /* 0x00007610ff127816 */ /* 0x000fe40000000012 */
[----:B------:R-:W-:Y:S02]  /*1ca40*/  PRMT R17, RZ, 0x7610, R17 ;  /* 0x00007610ff117816 */ /* 0x000fe40000000011 */
[----:B------:R-:W-:Y:S02]  /*1ca50*/  ISETP.GE.U32.AND P6, PT, R16, 0x7ffffe17, PT ;  /* 0x7ffffe171000780c */ /* 0x000fe40003fc6070 */
        /* <DEDUP_REMOVED lines=10> */
[----:B------:R-:W-:Y:S01]  /*1cb00*/  PRMT R52, RZ, 0x7610, R52 ;  /* 0x00007610ff347816 */ /* 0x000fe20000000034 */
[----:B----4-:R-:W-:Y:S04]  /*1cb10*/  STL.64 [R1+0x4360], R56 ;  /* 0x0043603801007387 */ /* 0x010fe80000100a00 */
[----:B--2---:R-:W-:Y:S04]  /*1cb20*/  STL [R1+0x4368], R55 ;  /* 0x0043683701007387 */ /* 0x004fe80000100800 */
[----:B------:R-:W-:Y:S04]  /*1cb30*/  STL.64 [R1+0x4380], R54 ;  /* 0x0043803601007387 */ /* 0x000fe80000100a00 */
[----:B------:R-:W-:Y:S04]  /*1cb40*/  STL.64 [R1+0x7e8], R48 ;  /* 0x0007e83001007387 */ /* 0x000fe80000100a00 */
[----:B------:R-:W-:Y:S04]  /*1cb50*/  STL.64 [R1+0x638], R46 ;  /* 0x0006382e01007387 */ /* 0x000fe80000100a00 */
[----:B------:R-:W-:Y:S04]  /*1cb60*/  STL.64 [R1+0x630], R44 ;  /* 0x0006302c01007387 */ /* 0x000fe80000100a00 */
[----:B------:R-:W-:Y:S04]  /*1cb70*/  STL.64 [R1+0x7f0], R42 ;  /* 0x0007f02a01007387 */ /* 0x000fe80000100a00 */
[----:B------:R0:W-:Y:S04]  /*1cb80*/  STL [R1+0x2c], R28 ;  /* 0x00002c1c01007387 */ /* 0x0001e80000100800 */
[----:B---3--:R-:W-:Y:S01]  /*1cb90*/  STL [R1+0x20], R6 ;  /* 0x0000200601007387 */ /* 0x008fe20000100800 */
[----:B0-----:R-:W-:-:S03]  /*1cba0*/  IMAD R28, R92, 0xe1, RZ ;  /* 0x000000e15c1c7824 */ /* 0x001fc600078e02ff */
[----:B------:R0:W-:Y:S01]  /*1cbb0*/  STL [R1+0x28], R7 ;  /* 0x0000280701007387 */ /* 0x0001e20000100800 */
[----:B------:R-:W-:-:S04]  /*1cbc0*/  IMAD.WIDE R46, R28, 0x2, R84 ;  /* 0x000000021c2e7825 */ /* 0x000fc800078e0254 */
[C---:B------:R-:W-:Y:S01]  /*1cbd0*/  IMAD.WIDE R44, R28.reuse, 0x2, R88 ;  /* 0x000000021c2c7825 */ /* 0x040fe200078e0258 */
[----:B------:R1:W2:Y:S03]  /*1cbe0*/  @!P0 LDG.E.U16 R16, desc[UR6][R46.64] ;  /* 0x000000062e108981 */ /* 0x0002a6000c1e1500 */
[C---:B------:R-:W-:Y:S01]  /*1cbf0*/  IMAD.WIDE R42, R28.reuse, 0x2, R86 ;  /* 0x000000021c2a7825 */ /* 0x040fe200078e0256 */
[----:B------:R3:W4:Y:S03]  /*1cc00*/  @!P0 LDG.E.U16 R18, desc[UR6][R44.64] ;  /* 0x000000062c128981 */ /* 0x000726000c1e1500 */
[----:B0-----:R-:W-:Y:S01]  /*1cc10*/  IMAD.WIDE R6, R28, 0x2, R82 ;  /* 0x000000021c067825 */ /* 0x001fe200078e0252 */
        /* <DEDUP_REMOVED lines=9> */
[----:B-1----:R-:W-:-:S04]  /*1ccb0*/  IMAD.WIDE R46, R28, 0x2, R84 ;  /* 0x000000021c2e7825 */ /* 0x002fc800078e0254 */
[C---:B---3--:R-:W-:Y:S01]  /*1ccc0*/  IMAD.WIDE R44, R28.reuse, 0x2, R88 ;  /* 0x000000021c2c7825 */ /* 0x048fe200078e0258 */
[----:B------:R1:W3:Y:S03]  /*1ccd0*/  @!P6 LDG.E.U16 R37, desc[UR6][R46.64] ;  /* 0x000000062e25e981 */ /* 0x0002e6000c1e1500 */
[C---:B0-----:R-:W-:Y:S01]  /*1cce0*/  IMAD.WIDE R42, R28.reuse, 0x2, R86 ;  /* 0x000000021c2a7825 */ /* 0x041fe200078e0256 */
[----:B------:R0:W2:Y:S03]  /*1ccf0*/  @!P6 LDG.E.U16 R39, desc[UR6][R44.64] ;  /* 0x000000062c27e981 */ /* 0x0000a6000c1e1500 */
[----:B------:R-:W-:Y:S01]  /*1cd00*/  IMAD.WIDE R6, R28, 0x2, R82 ;  /* 0x000000021c067825 */ /* 0x000fe200078e0252 */
[----:B------:R0:W2:Y:S03]  /*1cd10*/  @!P6 LDG.E.U16 R38, desc[UR6][R42.64] ;  /* 0x000000062a26e981 */ /* 0x0000a6000c1e1500 */
[----:B------:R-:W-:Y:S01]  /*1cd20*/  VIADD R28, R5, 0xffffff22 ;  /* 0xffffff22051c7836 */ /* 0x000fe20000000000 */
[----:B------:R0:W2:Y:S04]  /*1cd30*/  @!P6 LDG.E.U16 R36, desc[UR6][R6.64] ;  /* 0x000000060624e981 */ /* 0x0000a8000c1e1500 */
[----:B------:R-:W-:Y:S01]  /*1cd40*/  STL [R1+0x24], R41 ;  /* 0x0000242901007387 */ /* 0x000fe20000100800 */
[----:B------:R-:W-:Y:S01]  /*1cd50*/  ISETP.GE.U32.AND P6, PT, R28, 0x7ffffe23, PT ;  /* 0x7ffffe231c00780c */ /* 0x000fe20003fc6070 */
[----:B------:R-:W-:-:S02]  /*1cd60*/  IMAD R28, R92, 0xf1, RZ ;  /* 0x000000f15c1c7824 */ /* 0x000fc400078e02ff */
[----:B------:R1:W-:Y:S04]  /*1cd70*/  STL.64 [R1+0x8a0], R46 ;  /* 0x0008a02e01007387 */ /* 0x0003e80000100a00 */
[----:B------:R0:W-:Y:S04]  /*1cd80*/  STL.64 [R1+0x4e8], R44 ;  /* 0x0004e82c01007387 */ /* 0x0001e80000100a00 */
[----:B------:R0:W-:Y:S04]  /*1cd90*/  STL.64 [R1+0x4e0], R42 ;  /* 0x0004e02a01007387 */ /* 0x0001e80000100a00 */
[----:B------:R0:W-:Y:S01]  /*1cda0*/  STL.64 [R1+0x8a8], R6 ;  /* 0x0008a80601007387 */ /* 0x0001e20000100a00 */
[----:B-1----:R-:W-:-:S04]  /*1cdb0*/  IMAD.WIDE R46, R28, 0x2, R84 ;  /* 0x000000021c2e7825 */ /* 0x002fc800078e0254 */
[C---:B0-----:R-:W-:Y:S01]  /*1cdc0*/  IMAD.WIDE R44, R28.reuse, 0x2, R88 ;  /* 0x000000021c2c7825 */ /* 0x041fe200078e0258 */
[----:B------:R-:W2:Y:S03]  /*1cdd0*/  @!P0 LDG.E.U16 R33, desc[UR6][R46.64] ;  /* 0x000000062e218981 */ /* 0x000ea6000c1e1500 */
[C---:B------:R-:W-:Y:S01]  /*1cde0*/  IMAD.WIDE R42, R28.reuse, 0x2, R86 ;  /* 0x000000021c2a7825 */ /* 0x040fe200078e0256 */
[----:B------:R-:W2:Y:S03]  /*1cdf0*/  @!P0 LDG.E.U16 R35, desc[UR6][R44.64] ;  /* 0x000000062c238981 */ /* 0x000ea6000c1e1500 */
[----:B------:R-:W-:Y:S01]  /*1ce00*/  IMAD.WIDE R6, R28, 0x2, R82 ;  /* 0x000000021c067825 */ /* 0x000fe200078e0252 */
[----:B------:R0:W2:Y:S03]  /*1ce10*/  @!P0 LDG.E.U16 R34, desc[UR6][R42.64] ;  /* 0x000000062a228981 */ /* 0x0000a6000c1e1500 */
[----:B------:R-:W-:Y:S01]  /*1ce20*/  VIADD R28, R5, 0xffffff23 ;  /* 0xffffff23051c7836 */ /* 0x000fe20000000000 */
[----:B------:R1:W2:Y:S04]  /*1ce30*/  @!P0 LDG.E.U16 R32, desc[UR6][R6.64] ;  /* 0x0000000606208981 */ /* 0x0002a8000c1e1500 */
[----:B------:R-:W-:Y:S01]  /*1ce40*/  ISETP.GE.U32.AND P0, PT, R28, 0x7ffffe24, PT ;  /* 0x7ffffe241c00780c */ /* 0x000fe20003f06070 */
[----:B------:R-:W-:Y:S04]  /*1ce50*/  STL.64 [R1+0x908], R46 ;  /* 0x0009082e01007387 */ /* 0x000fe80000100a00 */
[----:B------:R-:W-:Y:S04]  /*1ce60*/  STL.64 [R1+0x428], R44 ;  /* 0x0004282c01007387 */ /* 0x000fe80000100a00 */
[----:B------:R0:W-:Y:S04]  /*1ce70*/  STL.64 [R1+0x420], R42 ;  /* 0x0004202a01007387 */ /* 0x0001e80000100a00 */
[----:B------:R1:W-:Y:S01]  /*1ce80*/  STL.64 [R1+0x910], R6 ;  /* 0x0009100601007387 */ /* 0x0003e20000100a00 */
[----:B0-----:R-:W-:-:S04]  /*1ce90*/  IMAD R42, R92, 0xdc, RZ ;  /* 0x000000dc5c2a7824 */ /* 0x001fc800078e02ff */
[----:B-1----:R-:W-:-:S05]  /*1cea0*/  IMAD.WIDE R6, R42, 0x2, R88 ;  /* 0x000000022a067825 */ /* 0x002fca00078e0258 */
[----:B------:R-:W2:Y:S01]  /*1ceb0*/  @!P0 LDG.E.U16 R52, desc[UR6][R6.64] ;  /* 0x0000000606348981 */ /* 0x000ea2000c1e1500 */
[----:B------:R-:W-:Y:S02]  /*1cec0*/  IMAD R41, R92, 0xf9, RZ ;  /* 0x000000f95c297824 */ /* 0x000fe400078e02ff */
[C---:B------:R-:W-:Y:S01]  /*1ced0*/  IMAD.WIDE R44, R42.reuse, 0x2, R86 ;  /* 0x000000022a2c7825 */ /* 0x040fe200078e0256 */
[----:B------:R0:W-:Y:S03]  /*1cee0*/  STL.64 [R1+0x628], R6 ;  /* 0x0006280601007387 */ /* 0x0001e60000100a00 */
[C---:B------:R-:W-:Y:S01]  /*1cef0*/  IMAD.WIDE R48, R41.reuse, 0x2, R88 ;  /* 0x0000000229307825 */ /* 0x040fe200078e0258 */
[----:B------:R-:W-:Y:S03]  /*1cf00*/  STL.64 [R1+0x620], R44 ;  /* 0x0006202c01007387 */ /* 0x000fe60000100a00 */
[C---:B------:R-:W-:Y:S01]  /*1cf10*/  IMAD.WIDE R50, R41.reuse, 0x2, R86 ;  /* 0x0000000229327825 */ /* 0x040fe200078e0256 */
[----:B------:R-:W-:Y:S03]  /*1cf20*/  STL.64 [R1+0x368], R48 ;  /* 0x0003683001007387 */ /* 0x000fe60000100a00 */
[C---:B------:R-:W-:Y:S01]  /*1cf30*/  IMAD.WIDE R46, R41.reuse, 0x2, R84 ;  /* 0x00000002292e7825 */ /* 0x040fe200078e0254 */
[----:B------:R-:W-:Y:S03]  /*1cf40*/  STL.64 [R1+0x360], R50 ;  /* 0x0003603201007387 */ /* 0x000fe60000100a00 */
[----:B------:R-:W-:Y:S01]  /*1cf50*/  IMAD.WIDE R78, R41, 0x2, R82 ;  /* 0x00000002294e7825 */ /* 0x000fe200078e0252 */
[----:B------:R-:W-:Y:S04]  /*1cf60*/  STL.64 [R1+0x978], R46 ;  /* 0x0009782e01007387 */ /* 0x000fe80000100a00 */
[----:B------:R-:W-:Y:S04]  /*1cf70*/  STL.64 [R1+0x980], R78 ;  /* 0x0009804e01007387 */ /* 0x000fe80000100a00 */
[----:B0-----:R-:W3:Y:S04]  /*1cf80*/  LDL.LU.64 R6, [R1+0x43f0] ;  /* 0x0043f00001067983 */ /* 0x001ee80000300a00 */
[----:B--2---:R0:W-:Y:S04]  /*1cf90*/  STL [R1+0x9c], R52 ;  /* 0x00009c3401007387 */ /* 0x0041e80000100800 */
[----:B0-----:R-:W2:Y:S01]  /*1cfa0*/  LDL.LU R52, [R1+0x43e8] ;  /* 0x0043e80001347983 */ /* 0x001ea20000300800 */
[----:B------:R-:W-:Y:S01]  /*1cfb0*/  PRMT R77, RZ, 0x7610, R77 ;  /* 0x00007610ff4d7816 */ /* 0x000fe2000000004d */
[----:B------:R-:W-:Y:S01]  /*1cfc0*/  IMAD.WIDE R80, R42, 0x2, R84 ;  /* 0x000000022a507825 */ /* 0x000fe200078e0254 */
[----:B------:R-:W-:-:S02]  /*1cfd0*/  PRMT R29, RZ, 0x7610, R29 ;  /* 0x00007610ff1d7816 */ /* 0x000fc4000000001d */
[----:B------:R-:W-:Y:S01]  /*1cfe0*/  PRMT R53, RZ, 0x7610, R53 ;  /* 0x00007610ff357816 */ /* 0x000fe20000000035 */
[----:B------:R-:W-:Y:S01]  /*1cff0*/  IMAD.WIDE R74, R42, 0x2, R82 ;  /* 0x000000022a4a7825 */ /* 0x000fe200078e0252 */
[----:B------:R-:W-:Y:S01]  /*1d000*/  PRMT R31, RZ, 0x7610, R31 ;  /* 0x00007610ff1f7816 */ /* 0x000fe2000000001f */
[----:B------:R-:W3:Y:S01]  /*1d010*/  @!P0 LDG.E.U16 R77, desc[UR6][R44.64] ;  /* 0x000000062c4d8981 */ /* 0x000ee2000c1e1500 */
[----:B------:R-:W-:Y:S02]  /*1d020*/  PRMT R30, RZ, 0x7610, R30 ;  /* 0x00007610ff1e7816 */ /* 0x000fe4000000001e */
[----:B------:R-:W-:Y:S01]  /*1d030*/  PRMT R28, RZ, 0x7610, R28 ;  /* 0x00007610ff1c7816 */ /* 0x000fe2000000001c */
[----:B------:R-:W3:Y:S04]  /*1d040*/  @!P3 LDG.E.U16 R29, desc[UR6][R46.64] ;  /* 0x000000062e1db981 */ /* 0x000ee8000c1e1500 */
[----:B------:R-:W3:Y:S04]  /*1d050*/  @!P0 LDG.E.U16 R53, desc[UR6][R74.64] ;  /* 0x000000064a358981 */ /* 0x000ee8000c1e1500 */
[----:B------:R-:W4:Y:S04]  /*1d060*/  LDL.LU.64 R44, [R1+0x43e0] ;  /* 0x0043e000012c7983 */ /* 0x000f280000300a00 */
[----:B------:R-:W-:Y:S04]  /*1d070*/  STL.64 [R1+0x618], R80 ;  /* 0x0006185001007387 */ /* 0x000fe80000100a00 */
[----:B------:R-:W4:Y:S04]  /*1d080*/  LDL.LU.64 R46, [R1+0x43d8] ;  /* 0x0043d800012e7983 */ /* 0x000f280000300a00 */
[----:B------:R-:W-:Y:S04]  /*1d090*/  STL.64 [R1+0x610], R74 ;  /* 0x0006104a01007387 */ /* 0x000fe80000100a00 */
[----:B------:R-:W4:Y:S01]  /*1d0a0*/  @!P3 LDG.E.U16 R31, desc[UR6][R48.64] ;  /* 0x00000006301fb981 */ /* 0x000f22000c1e1500 */
[----:B------:R-:W-:-:S03]  /*1d0b0*/  IMAD R41, R92, 0xdd, RZ ;  /* 0x000000dd5c297824 */ /* 0x000fc600078e02ff */
[----:B------:R-:W4:Y:S04]  /*1d0c0*/  @!P3 LDG.E.U16 R30, desc[UR6][R50.64] ;  /* 0x00000006321eb981 */ /* 0x000f28000c1e1500 */
[----:B------:R0:W4:Y:S04]  /*1d0d0*/  @!P3 LDG.E.U16 R28, desc[UR6][R78.64] ;  /* 0x000000064e1cb981 */ /* 0x000128000c1e1500 */
[----:B------:R-:W4:Y:S04]  /*1d0e0*/  LDL.LU.64 R48, [R1+0x43d0] ;  /* 0x0043d00001307983 */ /* 0x000f280000300a00 */
[----:B------:R-:W4:Y:S04]  /*1d0f0*/  LDL.LU.64 R50, [R1+0x43c8] ;  /* 0x0043c80001327983 */ /* 0x000f280000300a00 */
[----:B------:R-:W0:Y:S01]  /*1d100*/  LDL.LU.64 R78, [R1+0x43c0] ;  /* 0x0043c000014e7983 */ /* 0x000e220000300a00 */
[----:B--2---:R-:W-:-:S05]  /*1d110*/  PRMT R52, RZ, 0x7610, R52 ;  /* 0x00007610ff347816 */ /* 0x004fca0000000034 */
[----:B------:R-:W-:Y:S04]  /*1d120*/  STL.S16 [R1+0xf4], R52 ;  /* 0x0000f43401007387 */ /* 0x000fe80000100600 */
[----:B------:R-:W2:Y:S01]  /*1d130*/  LDL R92, [R1+0xf4] ;  /* 0x0000f400015c7983 */ /* 0x000ea20000100800 */
[----:B------:R-:W-:-:S03]  /*1d140*/  PRMT R76, RZ, 0x7610, R76 ;  /* 0x00007610ff4c7816 */ /* 0x000fc6000000004c */
[----:B---3--:R1:W-:Y:S04]  /*1d150*/  STL [R1+0x90], R53 ;  /* 0x0000903501007387 */ /* 0x0083e80000100800 */
[----:B------:R-:W3:Y:S01]  /*1d160*/  @!P0 LDG.E.U16 R76, desc[UR6][R80.64] ;  /* 0x00000006504c8981 */ /* 0x000ee2000c1e1500 */
[----:B-1----:R-:W-:-:S05]  /*1d170*/  IMAD.WIDE R52, R41, 0x2, R84 ;  /* 0x0000000229347825 */ /* 0x002fca00078e0254 */
[----:B--2---:R-:W2:Y:S01]  /*1d180*/  @!P6 LDG.E.U16 R92, desc[UR6][R52.64] ;  /* 0x00000006345ce981 */ /* 0x004ea2000c1e1500 */
[----:B------:R-:W-:-:S03]  /*1d190*/  IMAD.WIDE R74, R41, 0x2, R88 ;  /* 0x00000002294a7825 */ /* 0x000fc600078e0258 */
[----:B---3--:R-:W-:Y:S04]  /*1d1a0*/  STL [R1+0x94], R76 ;  /* 0x0000944c01007387 */ /* 0x008fe80000100800 */
[----:B------:R-:W-:Y:S04]  /*1d1b0*/  STL [R1+0x98], R77 ;  /* 0x0000984d01007387 */ /* 0x000fe80000100800 */
[----:B------:R1:W-:Y:S04]  /*1d1c0*/  STL.64 [R1+0x800], R52 ;  /* 0x0008003401007387 */ /* 0x0003e80000100a00 */
[----:B------:R-:W-:Y:S04]  /*1d1d0*/  STL.64 [R1+0x608], R74 ;  /* 0x0006084a01007387 */ /* 0x000fe80000100a00 */
[----:B-1----:R-:W3:Y:S01]  /*1d1e0*/  LDL.LU.64 R52, [R1+0x43b8] ;  /* 0x0043b80001347983 */ /* 0x002ee20000300a00 */
[----:B0-----:R-:W-:Y:S01]  /*1d1f0*/  PRMT R79, RZ, 0x7610, R79 ;  /* 0x00007610ff4f7816 */ /* 0x001fe2000000004f */
[----:B------:R-:W-:Y:S01]  /*1d200*/  IMAD.WIDE R80, R41, 0x2, R86 ;  /* 0x0000000229507825 */ /* 0x000fe200078e0256 */
[----:B------:R-:W-:-:S03]  /*1d210*/  PRMT R68, RZ, 0x7610, R68 ;  /* 0x00007610ff447816 */ /* 0x000fc60000000044 */
[----:B------:R-:W-:Y:S01]  /*1d220*/  IMAD.WIDE R76, R41, 0x2, R82 ;  /* 0x00000002294c7825 */ /* 0x000fe200078e0252 */
[----:B------:R-:W3:Y:S03]  /*1d230*/  @!P6 LDG.E.U16 R79, desc[UR6][R74.64] ;  /* 0x000000064a4fe981 */ /* 0x000ee6000c1e1500 */
[----:B------:R-:W-:-:S05]  /*1d240*/  VIADD R41, R5, 0xffffff20 ;  /* 0xffffff2005297836 */ /* 0x000fca0000000000 */
[----:B------:R-:W-:Y:S02]  /*1d250*/  ISETP.GE.U32.AND P3, PT, R41, 0x7ffffe21, PT ;  /* 0x7ffffe212900780c */ /* 0x000fe40003f66070 */
[----:B------:R-:W-:Y:S02]  /*1d260*/  PRMT R78, RZ, 0x7610, R78 ;  /* 0x00007610ff4e7816 */ /* 0x000fe4000000004e */
[----:B------:R-:W-:-:S04]  /*1d270*/  PRMT R69, RZ, 0x7610, R69 ;  /* 0x00007610ff457816 */ /* 0x000fc80000000045 */
[----:B------:R0:W3:Y:S04]  /*1d280*/  @!P6 LDG.E.U16 R78, desc[UR6][R80.64] ;  /* 0x00000006504ee981 */ /* 0x0000e8000c1e1500 */
[----:B------:R1:W3:Y:S04]  /*1d290*/  @!P6 LDG.E.U16 R69, desc[UR6][R76.64] ;  /* 0x000000064c45e981 */ /* 0x0002e8000c1e1500 */
[----:B--2---:R2:W-:Y:S02]  /*1d2a0*/  @!P6 STL [R1+0xf4], R92 ;  /* 0x0000f45c0100e387 */ /* 0x0045e40000100800 */
[----:B--2---:R-:W2:Y:S02]  /*1d2b0*/  LDC R92, c[0x0][0x3a8] ;  /* 0x0000ea00ff5c7b82 */ /* 0x004ea40000000800 */
[----:B------:R0:W-:Y:S04]  /*1d2c0*/  STL.64 [R1+0x600], R80 ;  /* 0x0006005001007387 */ /* 0x0001e80000100a00 */
[----:B------:R-:W4:Y:S04]  /*1d2d0*/  LDL.LU.64 R74, [R1+0x43b0] ;  /* 0x0043b000014a7983 */ /* 0x000f280000300a00 */
[----:B------:R1:W-:Y:S04]  /*1d2e0*/  STL.64 [R1+0x808], R76 ;  /* 0x0008084c01007387 */ /* 0x0003e80000100a00 */
[----:B------:R-:W-:Y:S01]  /*1d2f0*/  STL.S16 [R1+0x15c], R68 ;  /* 0x00015c4401007387 */ /* 0x000fe20000100600 */
[----:B--2---:R-:W-:-:S03]  /*1d300*/  IMAD R41, R92, 0xde, RZ ;  /* 0x000000de5c297824 */ /* 0x004fc600078e02ff */
[----:B------:R-:W2:Y:S01]  /*1d310*/  LDL R92, [R1+0x15c] ;  /* 0x00015c00015c7983 */ /* 0x000ea20000100800 */
[----:B------:R-:W-:-:S04]  /*1d320*/  IADD3 R43, PT, PT, R5, -0xdf, RZ ;  /* 0xffffff21052b7810 */ /* 0x000fc80007ffe0ff */
[----:B------:R-:W-:Y:S01]  /*1d330*/  ISETP.GE.U32.AND P0, PT, R43, 0x7ffffe22, PT ;  /* 0x7ffffe222b00780c */ /* 0x000fe20003f06070 */
[C---:B0-----:R-:W-:Y:S01]  /*1d340*/  IMAD.WIDE R80, R41.reuse, 0x2, R88 ;  /* 0x0000000229507825 */ /* 0x041fe200078e0258 */
[----:B------:R-:W-:Y:S02]  /*1d350*/  PRMT R3, RZ, 0x7610, R3 ;  /* 0x00007610ff037816 */ /* 0x000fe40000000003 */
[----:B------:R-:W-:Y:S01]  /*1d360*/  PRMT R72, RZ, 0x7610, R72 ;  /* 0x00007610ff487816 */ /* 0x000fe20000000048 */
[C---:B-1----:R-:W-:Y:S01]  /*1d370*/  IMAD.WIDE R76, R41.reuse, 0x2, R84 ;  /* 0x00000002294c7825 */ /* 0x042fe200078e0254 */
[----:B------:R-:W-:Y:S01]  /*1d380*/  PRMT R73, RZ, 0x7610, R73 ;  /* 0x00007610ff497816 */ /* 0x000fe20000000049 */
[----:B---3--:R-:W-:Y:S04]  /*1d390*/  STL [R1+0xf8], R78 ;  /* 0x0000f84e01007387 */ /* 0x008fe80000100800 */
[----:B------:R0:W-:Y:S04]  /*1d3a0*/  STL [R1+0xfc], R79 ;  /* 0x0000fc4f01007387 */ /* 0x0001e80000100800 */
[----:B------:R1:W-:Y:S04]  /*1d3b0*/  STL [R1+0xf0], R69 ;  /* 0x0000f04501007387 */ /* 0x0003e80000100800 */
[----:B------:R-:W3:Y:S01]  /*1d3c0*/  @!P0 LDG.E.U16 R72, desc[UR6][R76.64] ;  /* 0x000000064c488981 */ /* 0x000ee2000c1e1500 */
[----:B0-----:R-:W-:-:S03]  /*1d3d0*/  IMAD.WIDE R78, R41, 0x2, R86 ;  /* 0x00000002294e7825 */ /* 0x001fc600078e0256 */
[----:B------:R0:W-:Y:S01]  /*1d3e0*/  STL.64 [R1+0x5f8], R80 ;  /* 0x0005f85001007387 */ /* 0x0001e20000100a00 */
[----:B-1----:R-:W-:-:S03]  /*1d3f0*/  IMAD.WIDE R68, R41, 0x2, R82 ;  /* 0x0000000229447825 */ /* 0x002fc600078e0252 */
[----:B------:R-:W-:Y:S04]  /*1d400*/  STL.64 [R1+0x5f0], R78 ;  /* 0x0005f04e01007387 */ /* 0x000fe80000100a00 */
[----:B------:R-:W3:Y:S04]  /*1d410*/  @!P0 LDG.E.U16 R3, desc[UR6][R68.64] ;  /* 0x0000000644038981 */ /* 0x000ee8000c1e1500 */
[----:B------:R-:W3:Y:S04]  /*1d420*/  @!P0 LDG.E.U16 R73, desc[UR6][R78.64] ;  /* 0x000000064e498981 */ /* 0x000ee8000c1e1500 */
[----:B--2---:R-:W2:Y:S04]  /*1d430*/  @!P0 LDG.E.U16 R92, desc[UR6][R80.64] ;  /* 0x00000006505c8981 */ /* 0x004ea8000c1e1500 */
[----:B0-----:R-:W3:Y:S01]  /*1d440*/  LDL.LU.64 R80, [R1+0x43a8] ;  /* 0x0043a80001507983 */ /* 0x001ee20000300a00 */
[----:B------:R-:W-:Y:S01]  /*1d450*/  VIADD R41, R5, 0xffffff1d ;  /* 0xffffff1d05297836 */ /* 0x000fe20000000000 */
[----:B------:R-:W-:-:S02]  /*1d460*/  PRMT R64, RZ, 0x7610, R64 ;  /* 0x00007610ff407816 */ /* 0x000fc40000000040 */
[----:B------:R-:W-:Y:S01]  /*1d470*/  PRMT R65, RZ, 0x7610, R65 ;  /* 0x00007610ff417816 */ /* 0x000fe20000000041 */
[----:B--2---:R0:W-:Y:S02]  /*1d480*/  @!P0 STL [R1+0x15c], R92 ;  /* 0x00015c5c01008387 */ /* 0x0041e40000100800 */
[----:B0-----:R-:W0:Y:S01]  /*1d490*/  LDC R92, c[0x0][0x3a8] ;  /* 0x0000ea00ff5c7b82 */ /* 0x001e220000000800 */
[----:B------:R-:W-:Y:S01]  /*1d4a0*/  ISETP.GE.U32.AND P0, PT, R41, 0x7ffffe1e, PT ;  /* 0x7ffffe1e2900780c */ /* 0x000fe20003f06070 */
[----:B------:R1:W-:Y:S01]  /*1d4b0*/  STL.64 [R1+0x5e8], R76 ;  /* 0x0005e84c01007387 */ /* 0x0003e20000100a00 */
[----:B---3--:R-:W-:Y:S02]  /*1d4c0*/  PRMT R80, RZ, 0x7610, R80 ;  /* 0x00007610ff507816 */ /* 0x008fe40000000050 */
[----:B------:R-:W-:Y:S01]  /*1d4d0*/  PRMT R81, RZ, 0x7610, R81 ;  /* 0x00007610ff517816 */ /* 0x000fe20000000051 */
[----:B------:R2:W-:Y:S04]  /*1d4e0*/  STL.64 [R1+0x5e0], R68 ;  /* 0x0005e04401007387 */ /* 0x0005e80000100a00 */
[----:B------:R-:W-:Y:S04]  /*1d4f0*/  STL [R1+0x42f0], R3 ;  /* 0x0042f00301007387 */ /* 0x000fe80000100800 */
[----:B------:R-:W-:Y:S04]  /*1d500*/  STL [R1+0x154], R72 ;  /* 0x0001544801007387 */ /* 0x000fe80000100800 */
[----:B------:R3:W-:Y:S01]  /*1d510*/  STL [R1+0x158], R73 ;  /* 0x0001584901007387 */ /* 0x0007e20000100800 */
[----:B0-----:R-:W-:-:S04]  /*1d520*/  IMAD R41, R92, 0xdf, RZ ;  /* 0x000000df5c297824 */ /* 0x001fc800078e02ff */
[----:B------:R-:W-:-:S04]  /*1d530*/  IMAD.WIDE R78, R41, 0x2, R88 ;  /* 0x00000002294e7825 */ /* 0x000fc800078e0258 */
[C---:B-1----:R-:W-:Y:S01]  /*1d540*/  IMAD.WIDE R76, R41.reuse, 0x2, R84 ;  /* 0x00000002294c7825 */ /* 0x042fe200078e0254 */
[----:B------:R-:W4:Y:S03]  /*1d550*/  @!P3 LDG.E.U16 R80, desc[UR6][R78.64] ;  /* 0x000000064e50b981 */ /* 0x000f26000c1e1500 */
[C---:B--2---:R-:W-:Y:S01]  /*1d560*/  IMAD.WIDE R68, R41.reuse, 0x2, R82 ;  /* 0x0000000229447825 */ /* 0x044fe200078e0252 */
[----:B------:R-:W2:Y:S03]  /*1d570*/  @!P3 LDG.E.U16 R81, desc[UR6][R76.64] ;  /* 0x000000064c51b981 */ /* 0x000ea6000c1e1500 */
[----:B---3--:R-:W-:Y:S01]  /*1d580*/  IMAD.WIDE R72, R41, 0x2, R86 ;  /* 0x0000000229487825 */ /* 0x008fe200078e0256 */
[----:B------:R-:W3:Y:S04]  /*1d590*/  @!P3 LDG.E.U16 R64, desc[UR6][R68.64] ;  /* 0x000000064440b981 */ /* 0x000ee8000c1e1500 */
[----:B------:R0:W3:Y:S01]  /*1d5a0*/  @!P3 LDG.E.U16 R65, desc[UR6][R72.64] ;  /* 0x000000064841b981 */ /* 0x0000e2000c1e1500 */
        /* <DEDUP_REMOVED lines=8> */
[----:B------:R0:W-:Y:S01]  /*1d630*/  STL.64 [R1+0x820], R68 ;  /* 0x0008204401007387 */ /* 0x0001e20000100a00 */
[----:B------:R-:W-:-:S02]  /*1d640*/  PRMT R53, RZ, 0x7610, R53 ;  /* 0x00007610ff357816 */ /* 0x000fc40000000035 */
[----:B------:R-:W-:Y:S01]  /*1d650*/  PRMT R52, RZ, 0x7610, R52 ;  /* 0x00007610ff347816 */ /* 0x000fe20000000034 */
[C---:B-1----:R-:W-:Y:S01]  /*1d660*/  IMAD.WIDE R72, R41.reuse, 0x2, R86 ;  /* 0x0000000229487825 */ /* 0x042fe200078e0256 */
[----:B----4-:R-:W-:Y:S02]  /*1d670*/  PRMT R51, RZ, 0x7610, R51 ;  /* 0x00007610ff337816 */ /* 0x010fe40000000033 */
[----:B------:R-:W-:Y:S02]  /*1d680*/  PRMT R50, RZ, 0x7610, R50 ;  /* 0x00007610ff327816 */ /* 0x000fe40000000032 */
[----:B------:R-:W4:Y:S01]  /*1d690*/  @!P0 LDG.E.U16 R52, desc[UR6][R72.64] ;  /* 0x0000000648348981 */ /* 0x000f22000c1e1500 */
[----:B0-----:R-:W-:-:S05]  /*1d6a0*/  IMAD.WIDE R68, R41, 0x2, R84 ;  /* 0x0000000229447825 */ /* 0x001fca00078e0254 */
[----:B------:R0:W4:Y:S01]  /*1d6b0*/  @!P0 LDG.E.U16 R51, desc[UR6][R68.64] ;  /* 0x0000000644338981 */ /* 0x000122000c1e1500 */
[----:B------:R-:W-:Y:S02]  /*1d6c0*/  PRMT R62, RZ, 0x7610, R62 ;  /* 0x00007610ff3e7816 */ /* 0x000fe4000000003e */
[----:B------:R-:W-:Y:S01]  /*1d6d0*/  PRMT R63, RZ, 0x7610, R63 ;  /* 0x00007610ff3f7816 */ /* 0x000fe2000000003f */
[----:B------:R-:W-:Y:S04]  /*1d6e0*/  STL [R1+0x2a68], R80 ;  /* 0x002a685001007387 */ /* 0x000fe80000100800 */
[----:B--2---:R1:W-:Y:S04]  /*1d6f0*/  STL [R1+0x2a60], R81 ;  /* 0x002a605101007387 */ /* 0x0043e80000100800 */
[----:B---3--:R-:W-:Y:S04]  /*1d700*/  STL [R1+0x2a5c], R64 ;  /* 0x002a5c4001007387 */ /* 0x008fe80000100800 */
[----:B------:R2:W-:Y:S01]  /*1d710*/  STL [R1+0x2a64], R65 ;  /* 0x002a644101007387 */ /* 0x0005e20000100800 */
[----:B-1----:R-:W-:-:S05]  /*1d720*/  IMAD.WIDE R80, R41, 0x2, R88 ;  /* 0x0000000229507825 */ /* 0x002fca00078e0258 */
[----:B------:R-:W4:Y:S01]  /*1d730*/  @!P0 LDG.E.U16 R53, desc[UR6][R80.64] ;  /* 0x0000000650358981 */ /* 0x000f22000c1e1500 */
[----:B--2---:R-:W-:-:S04]  /*1d740*/  IMAD.WIDE R64, R41, 0x2, R82 ;  /* 0x0000000229407825 */ /* 0x004fc800078e0252 */
[----:B------:R-:W-:Y:S01]  /*1d750*/  VIADD R41, R5, 0xffffff1b ;  /* 0xffffff1b05297836 */ /* 0x000fe20000000000 */
[----:B------:R1:W2:Y:S04]  /*1d760*/  @!P0 LDG.E.U16 R50, desc[UR6][R64.64] ;  /* 0x0000000640328981 */ /* 0x0002a8000c1e1500 */
[----:B------:R-:W-:Y:S01]  /*1d770*/  ISETP.GE.U32.AND P0, PT, R41, 0x7ffffe1c, PT ;  /* 0x7ffffe1c2900780c */ /* 0x000fe20003f06070 */
[----:B------:R-:W-:Y:S01]  /*1d780*/  STL.64 [R1+0x598], R80 ;  /* 0x0005985001007387 */ /* 0x000fe20000100a00 */
[----:B------:R-:W-:-:S03]  /*1d790*/  IMAD R41, R92, 0xe3, RZ ;  /* 0x000000e35c297824 */ /* 0x000fc600078e02ff */
[----:B------:R-:W-:Y:S04]  /*1d7a0*/  STL.64 [R1+0x590], R72 ;  /* 0x0005904801007387 */ /* 0x000fe80000100a00 */
[----:B------:R0:W-:Y:S04]  /*1d7b0*/  STL.64 [R1+0x588], R68 ;  /* 0x0005884401007387 */ /* 0x0001e80000100a00 */
[----:B------:R1:W-:Y:S01]  /*1d7c0*/  STL.64 [R1+0x580], R64 ;  /* 0x0005804001007387 */ /* 0x0003e20000100a00 */
[----:B0-----:R-:W-:-:S04]  /*1d7d0*/  IMAD.WIDE R68, R41, 0x2, R86 ;  /* 0x0000000229447825 */ /* 0x001fc800078e0256 */
[C---:B-1----:R-:W-:Y:S01]  /*1d7e0*/  IMAD.WIDE R64, R41.reuse, 0x2, R82 ;  /* 0x0000000229407825 */ /* 0x042fe200078e0252 */
[----:B------:R-:W3:Y:S04]  /*1d7f0*/  @!P3 LDG.E.U16 R63, desc[UR6][R68.64] ;  /* 0x00000006443fb981 */ /* 0x000ee8000c1e1500 */
[----:B------:R-:W3:Y:S01]  /*1d800*/  @!P3 LDG.E.U16 R62, desc[UR6][R64.64] ;  /* 0x00000006403eb981 */ /* 0x000ee2000c1e1500 */
[----:B------:R-:W-:Y:S01]  /*1d810*/  PRMT R74, RZ, 0x7610, R74 ;  /* 0x00007610ff4a7816 */ /* 0x000fe2000000004a */
[----:B------:R-:W-:Y:S01]  /*1d820*/  IMAD.WIDE R80, R41, 0x2, R84 ;  /* 0x0000000229507825 */ /* 0x000fe200078e0254 */
[----:B------:R-:W-:-:S03]  /*1d830*/  PRMT R71, RZ, 0x7610, R71 ;  /* 0x00007610ff477816 */ /* 0x000fc60000000047 */
[----:B------:R-:W-:Y:S01]  /*1d840*/  IMAD.WIDE R72, R41, 0x2, R88 ;  /* 0x0000000229487825 */ /* 0x000fe200078e0258 */
[----:B------:R-:W3:Y:S03]  /*1d850*/  @!P3 LDG.E.U16 R74, desc[UR6][R80.64] ;  /* 0x00000006504ab981 */ /* 0x000ee6000c1e1500 */
[----:B------:R-:W-:Y:S01]  /*1d860*/  VIADD R41, R5, 0xffffff1a ;  /* 0xffffff1a05297836 */ /* 0x000fe20000000000 */
[----:B------:R0:W3:Y:S04]  /*1d870*/  @!P3 LDG.E.U16 R71, desc[UR6][R72.64] ;  /* 0x000000064847b981 */ /* 0x0000e8000c1e1500 */
[----:B------:R-:W-:Y:S01]  /*1d880*/  ISETP.GE.U32.AND P3, PT, R41, 0x7ffffe1b, PT ;  /* 0x7ffffe1b2900780c */ /* 0x000fe20003f66070 */
[----:B------:R-:W-:Y:S01]  /*1d890*/  IMAD R41, R92, 0xe4, RZ ;  /* 0x000000e45c297824 */ /* 0x000fe200078e02ff */
[----:B------:R-:W-:-:S02]  /*1d8a0*/  PRMT R56, RZ, 0x7610, R56 ;  /* 0x00007610ff387816 */ /* 0x000fc40000000038 */
[----:B------:R-:W-:Y:S01]  /*1d8b0*/  PRMT R57, RZ, 0x7610, R57 ;  /* 0x00007610ff397816 */ /* 0x000fe20000000039 */
[----:B----4-:R-:W-:Y:S04]  /*1d8c0*/  STL.64 [R1+0x4370], R52 ;  /* 0x0043703401007387 */ /* 0x010fe80000100a00 */
[----:B--2---:R-:W-:Y:S04]  /*1d8d0*/  STL.64 [R1+0x4388], R50 ;  /* 0x0043883201007387 */ /* 0x004fe80000100a00 */
[----:B------:R1:W-:Y:S04]  /*1d8e0*/  STL.64 [R1+0x850], R80 ;  /* 0x0008505001007387 */ /* 0x0003e80000100a00 */
[----:B------:R-:W-:Y:S04]  /*1d8f0*/  STL.64 [R1+0x578], R72 ;  /* 0x0005784801007387 */ /* 0x000fe80000100a00 */
[----:B-1----:R-:W2:Y:S04]  /*1d900*/  LDL.LU.64 R80, [R1+0x4390] ;  /* 0x0043900001507983 */ /* 0x002ea80000300a00 */
[----:B------:R-:W-:Y:S04]  /*1d910*/  STL.64 [R1+0x570], R68 ;  /* 0x0005704401007387 */ /* 0x000fe80000100a00 */
[----:B------:R1:W-:Y:S04]  /*1d920*/  STL.64 [R1+0x858], R64 ;  /* 0x0008584001007387 */ /* 0x0003e80000100a00 */
[----:B---3--:R-:W-:Y:S01]  /*1d930*/  STL [R1+0x10], R62 ;  /* 0x0000103e01007387 */ /* 0x008fe20000100800 */
[----:B-1----:R-:W-:-:S03]  /*1d940*/  IMAD.WIDE R64, R41, 0x2, R84 ;  /* 0x0000000229407825 */ /* 0x002fc600078e0254 */
[----:B------:R1:W-:Y:S04]  /*1d950*/  STL [R1+0x18], R63 ;  /* 0x0000183f01007387 */ /* 0x0003e80000100800 */
[----:B------:R3:W4:Y:S01]  /*1d960*/  @!P0 LDG.E.U16 R57, desc[UR6][R64.64] ;  /* 0x0000000640398981 */ /* 0x000722000c1e1500 */
[----:B-1----:R-:W-:-:S05]  /*1d970*/  IMAD.WIDE R62, R41, 0x2, R82 ;  /* 0x00000002293e7825 */ /* 0x002fca00078e0252 */
[----:B------:R1:W2:Y:S01]  /*1d980*/  @!P0 LDG.E.U16 R56, desc[UR6][R62.64] ;  /* 0x000000063e388981 */ /* 0x0002a2000c1e1500 */
[C---:B0-----:R-:W-:Y:S01]  /*1d990*/  IMAD.WIDE R72, R41.reuse, 0x2, R88 ;  /* 0x0000000229487825 */ /* 0x041fe200078e0258 */
[----:B------:R-:W-:Y:S02]  /*1d9a0*/  PRMT R70, RZ, 0x7610, R70 ;  /* 0x00007610ff467816 */ /* 0x000fe40000000046 */
[----:B------:R-:W-:Y:S01]  /*1d9b0*/  PRMT R67, RZ, 0x7610, R67 ;  /* 0x00007610ff437816 */ /* 0x000fe20000000043 */
[----:B------:R-:W-:Y:S01]  /*1d9c0*/  IMAD.WIDE R68, R41, 0x2, R86 ;  /* 0x0000000229447825 */ /* 0x000fe200078e0256 */
[----:B------:R-:W-:Y:S03]  /*1d9d0*/  STL.64 [R1+0x568], R72 ;  /* 0x0005684801007387 */ /* 0x000fe60000100a00 */
[----:B------:R-:W-:Y:S01]  /*1d9e0*/  VIADD R41, R5, 0xffffff19 ;  /* 0xffffff1905297836 */ /* 0x000fe20000000000 */
[----:B------:R-:W-:Y:S04]  /*1d9f0*/  STL.64 [R1+0x560], R68 ;  /* 0x0005604401007387 */ /* 0x000fe80000100a00 */
[----:B------:R-:W4:Y:S04]  /*1da00*/  @!P0 LDG.E.U16 R70, desc[UR6][R72.64] ;  /* 0x0000000648468981 */ /* 0x000f28000c1e1500 */
[----:B------:R3:W-:Y:S04]  /*1da10*/  STL.64 [R1+0x558], R64 ;  /* 0x0005584001007387 */ /* 0x0007e80000100a00 */
[----:B------:R0:W4:Y:S01]  /*1da20*/  @!P0 LDG.E.U16 R67, desc[UR6][R68.64] ;  /* 0x0000000644438981 */ /* 0x000122000c1e1500 */
[----:B------:R-:W-:Y:S01]  /*1da30*/  ISETP.GE.U32.AND P0, PT, R41, 0x7ffffe1a, PT ;  /* 0x7ffffe1a2900780c */ /* 0x000fe20003f06070 */
[----:B------:R-:W-:-:S02]  /*1da40*/  IMAD R41, R92, 0xe5, RZ ;  /* 0x000000e55c297824 */ /* 0x000fc400078e02ff */
[----:B------:R1:W-:Y:S01]  /*1da50*/  STL.64 [R1+0x550], R62 ;  /* 0x0005503e01007387 */ /* 0x0003e20000100a00 */
[----:B------:R-:W-:-:S03]  /*1da60*/  PRMT R3, RZ, 0x7610, R3 ;  /* 0x00007610ff037816 */ /* 0x000fc60000000003 */
[----:B------:R-:W-:Y:S04]  /*1da70*/  STL [R1+0x14], R74 ;  /* 0x0000144a01007387 */ /* 0x000fe80000100800 */
[----:B------:R-:W-:Y:S01]  /*1da80*/  STL [R1+0x1c], R71 ;  /* 0x00001c4701007387 */ /* 0x000fe20000100800 */
[----:B------:R-:W-:Y:S01]  /*1da90*/  PRMT R58, RZ, 0x7610, R58 ;  /* 0x00007610ff3a7816 */ /* 0x000fe2000000003a */
[C---:B---3--:R-:W-:Y:S01]  /*1daa0*/  IMAD.WIDE R64, R41.reuse, 0x2, R88 ;  /* 0x0000000229407825 */ /* 0x048fe200078e0258 */
[----:B------:R-:W-:Y:S02]  /*1dab0*/  PRMT R59, RZ, 0x7610, R59 ;  /* 0x00007610ff3b7816 */ /* 0x000fe4000000003b */
[----:B------:R-:W-:Y:S01]  /*1dac0*/  PRMT R66, RZ, 0x7610, R66 ;  /* 0x00007610ff427816 */ /* 0x000fe20000000042 */
[----:B-1----:R-:W-:-:S03]  /*1dad0*/  IMAD.WIDE R62, R41, 0x2, R86 ;  /* 0x00000002293e7825 */ /* 0x002fc600078e0256 */
[----:B------:R1:W3:Y:S01]  /*1dae0*/  @!P3 LDG.E.U16 R59, desc[UR6][R64.64] ;  /* 0x00000006403bb981 */ /* 0x0002e2000c1e1500 */
[----:B0-----:R-:W-:-:S03]  /*1daf0*/  IMAD.WIDE R68, R41, 0x2, R84 ;  /* 0x0000000229447825 */ /* 0x001fc600078e0254 */
[----:B------:R0:W3:Y:S04]  /*1db00*/  @!P3 LDG.E.U16 R58, desc[UR6][R62.64] ;  /* 0x000000063e3ab981 */ /* 0x0000e8000c1e1500 */
[----:B------:R-:W3:Y:S01]  /*1db10*/  @!P3 LDG.E.U16 R66, desc[UR6][R68.64] ;  /* 0x000000064442b981 */ /* 0x000ee2000c1e1500 */
[----:B------:R-:W-:-:S03]  /*1db20*/  PRMT R4, RZ, 0x7610, R4 ;  /* 0x00007610ff047816 */ /* 0x000fc60000000004 */
[----:B--2---:R-:W-:Y:S04]  /*1db30*/  STL [R1+0x80], R56 ;  /* 0x0000803801007387 */ /* 0x004fe80000100800 */
[----:B----4-:R2:W-:Y:S02]  /*1db40*/  STL [R1+0x84], R57 ;  /* 0x0000843901007387 */ /* 0x0105e40000100800 */
[----:B--2---:R-:W-:-:S04]  /*1db50*/  IMAD.WIDE R56, R41, 0x2, R82 ;  /* 0x0000000229387825 */ /* 0x004fc800078e0252 */
[----:B------:R-:W-:Y:S01]  /*1db60*/  VIADD R41, R5, 0xffffff18 ;  /* 0xffffff1805297836 */ /* 0x000fe20000000000 */
[----:B------:R2:W4:Y:S04]  /*1db70*/  @!P3 LDG.E.U16 R3, desc[UR6][R56.64] ;  /* 0x000000063803b981 */ /* 0x000528000c1e1500 */
[----:B------:R-:W-:Y:S01]  /*1db80*/  ISETP.GE.U32.AND P3, PT, R41, 0x7ffffe19, PT ;  /* 0x7ffffe192900780c */ /* 0x000fe20003f66070 */
[----:B------:R-:W-:Y:S01]  /*1db90*/  IMAD R41, R92, 0xe6, RZ ;  /* 0x000000e65c297824 */ /* 0x000fe200078e02ff */
[----:B------:R-:W-:Y:S04]  /*1dba0*/  STL.64 [R1+0x868], R68 ;  /* 0x0008684401007387 */ /* 0x000fe80000100a00 */
[----:B------:R1:W-:Y:S02]  /*1dbb0*/  STL.64 [R1+0x548], R64 ;  /* 0x0005484001007387 */ /* 0x0003e40000100a00 */
[----:B-1----:R-:W-:-:S05]  /*1dbc0*/  IMAD.WIDE R64, R41, 0x2, R88 ;  /* 0x0000000229407825 */ /* 0x002fca00078e0258 */
[----:B------:R-:W3:Y:S04]  /*1dbd0*/  @!P0 LDG.E.U16 R4, desc[UR6][R64.64] ;  /* 0x0000000640048981 */ /* 0x000ee8000c1e1500 */
[----:B------:R0:W-:Y:S04]  /*1dbe0*/  STL.64 [R1+0x540], R62 ;  /* 0x0005403e01007387 */ /* 0x0001e80000100a00 */
[----:B------:R2:W-:Y:S01]  /*1dbf0*/  STL.64 [R1+0x870], R56 ;  /* 0x0008703801007387 */ /* 0x0005e20000100a00 */
[----:B------:R-:W-:Y:S02]  /*1dc00*/  PRMT R90, RZ, 0x7610, R90 ;  /* 0x00007610ff5a7816 */ /* 0x000fe4000000005a */
[----:B------:R-:W-:-:S02]  /*1dc10*/  PRMT R93, RZ, 0x7610, R93 ;  /* 0x00007610ff5d7816 */ /* 0x000fc4000000005d */
[----:B------:R-:W-:Y:S01]  /*1dc20*/  PRMT R91, RZ, 0x7610, R91 ;  /* 0x00007610ff5b7816 */ /* 0x000fe2000000005b */
[----:B0-----:R-:W-:-:S04]  /*1dc30*/  IMAD.WIDE R62, R41, 0x2, R86 ;  /* 0x00000002293e7825 */ /* 0x001fc800078e0256 */
[----:B--2---:R-:W-:Y:S01]  /*1dc40*/  IMAD.WIDE R56, R41, 0x2, R82 ;  /* 0x0000000229387825 */ /* 0x004fe200078e0252 */
[----:B------:R0:W2:Y:S04]  /*1dc50*/  @!P0 LDG.E.U16 R90, desc[UR6][R62.64] ;  /* 0x000000063e5a8981 */ /* 0x0000a8000c1e1500 */
[----:B------:R-:W2:Y:S01]  /*1dc60*/  @!P0 LDG.E.U16 R91, desc[UR6][R56.64] ;  /* 0x00000006385b8981 */ /* 0x000ea2000c1e1500 */
[----:B------:R-:W-:Y:S02]  /*1dc70*/  PRMT R60, RZ, 0x7610, R60 ;  /* 0x00007610ff3c7816 */ /* 0x000fe4000000003c */
[----:B------:R-:W-:Y:S02]  /*1dc80*/  PRMT R61, RZ, 0x7610, R61 ;  /* 0x00007610ff3d7816 */ /* 0x000fe4000000003d */
[----:B------:R-:W-:-:S02]  /*1dc90*/  PRMT R50, RZ, 0x7610, R50 ;  /* 0x00007610ff327816 */ /* 0x000fc40000000032 */
[----:B------:R-:W-:Y:S01]  /*1dca0*/  PRMT R51, RZ, 0x7610, R51 ;  /* 0x00007610ff337816 */ /* 0x000fe20000000033 */
[----:B----4-:R-:W-:Y:S04]  /*1dcb0*/  STL [R1+0x42f4], R3 ;  /* 0x0042f40301007387 */ /* 0x010fe80000100800 */
[----:B------:R-:W-:Y:S04]  /*1dcc0*/  STL [R1+0x8c], R70 ;  /* 0x00008c4601007387 */ /* 0x000fe80000100800 */
[----:B------:R-:W-:Y:S04]  /*1dcd0*/  STL [R1+0x88], R67 ;  /* 0x0000884301007387 */ /* 0x000fe80000100800 */
[----:B---3--:R-:W-:Y:S04]  /*1dce0*/  STL [R1+0xe8], R58 ;  /* 0x0000e83a01007387 */ /* 0x008fe80000100800 */
[----:B------:R1:W-:Y:S02]  /*1dcf0*/  STL [R1+0xec], R59 ;  /* 0x0000ec3b01007387 */ /* 0x0003e40000100800 */
[----:B-1----:R-:W-:-:S04]  /*1dd00*/  IMAD.WIDE R58, R41, 0x2, R84 ;  /* 0x00000002293a7825 */ /* 0x002fc800078e0254 */
[----:B------:R-:W-:Y:S01]  /*1dd10*/  VIADD R41, R5, 0xffffff15 ;  /* 0xffffff1505297836 */ /* 0x000fe20000000000 */
[----:B------:R1:W3:Y:S04]  /*1dd20*/  @!P0 LDG.E.U16 R93, desc[UR6][R58.64] ;  /* 0x000000063a5d8981 */ /* 0x0002e8000c1e1500 */
[----:B------:R-:W-:Y:S01]  /*1dd30*/  ISETP.GE.U32.AND P0, PT, R41, 0x7ffffe16, PT ;  /* 0x7ffffe162900780c */ /* 0x000fe20003f06070 */
[----:B------:R-:W-:Y:S01]  /*1dd40*/  IMAD R41, R92, 0xe7, RZ ;  /* 0x000000e75c297824 */ /* 0x000fe200078e02ff */
[----:B------:R4:W-:Y:S04]  /*1dd50*/  STL.64 [R1+0x538], R64 ;  /* 0x0005384001007387 */ /* 0x0009e80000100a00 */
[----:B------:R0:W-:Y:S04]  /*1dd60*/  STL.64 [R1+0x530], R62 ;  /* 0x0005303e01007387 */ /* 0x0001e80000100a00 */
[----:B------:R1:W-:Y:S04]  /*1dd70*/  STL.64 [R1+0x528], R58 ;  /* 0x0005283a01007387 */ /* 0x0003e80000100a00 */
[----:B------:R-:W-:Y:S01]  /*1dd80*/  STL [R1+0x42f8], R4 ;  /* 0x0042f80401007387 */ /* 0x000fe20000100800 */
[----:B----4-:R-:W-:-:S03]  /*1dd90*/  IMAD.WIDE R64, R41, 0x2, R84 ;  /* 0x0000000229407825 */ /* 0x010fc600078e0254 */
[----:B------:R4:W-:Y:S01]  /*1dda0*/  STL.64 [R1+0x520], R56 ;  /* 0x0005203801007387 */ /* 0x0009e20000100a00 */
[----:B0-----:R-:W-:-:S03]  /*1ddb0*/  IMAD.WIDE R62, R41, 0x2, R88 ;  /* 0x00000002293e7825 */ /* 0x001fc600078e0258 */
[----:B------:R-:W3:Y:S01]  /*1ddc0*/  @!P3 LDG.E.U16 R61, desc[UR6][R64.64] ;  /* 0x00000006403db981 */ /* 0x000ee2000c1e1500 */
[----:B-1----:R-:W-:-:S03]  /*1ddd0*/  IMAD.WIDE R58, R41, 0x2, R86 ;  /* 0x00000002293a7825 */ /* 0x002fc600078e0256 */
[----:B------:R-:W3:Y:S01]  /*1dde0*/  @!P3 LDG.E.U16 R60, desc[UR6][R62.64] ;  /* 0x000000063e3cb981 */ /* 0x000ee2000c1e1500 */
[----:B----4-:R-:W-:-:S03]  /*1ddf0*/  IMAD.WIDE R56, R41, 0x2, R82 ;  /* 0x0000000229387825 */ /* 0x010fc600078e0252 */
[----:B------:R0:W4:Y:S04]  /*1de00*/  @!P3 LDG.E.U16 R51, desc[UR6][R58.64] ;  /* 0x000000063a33b981 */ /* 0x000128000c1e1500 */
[----:B------:R-:W4:Y:S01]  /*1de10*/  @!P3 LDG.E.U16 R50, desc[UR6][R56.64] ;  /* 0x000000063832b981 */ /* 0x000f22000c1e1500 */
[----:B------:R-:W-:-:S03]  /*1de20*/  VIADD R41, R5, 0xffffff14 ;  /* 0xffffff1405297836 */ /* 0x000fc60000000000 */
[----:B--2---:R1:W-:Y:S02]  /*1de30*/  STL [R1+0x42fc], R90 ;  /* 0x0042fc5a01007387 */ /* 0x0043e40000100800 */
[----:B------:R-:W-:Y:S01]  /*1de40*/  ISETP.GE.U32.AND P3, PT, R41, 0x7ffffe15, PT ;  /* 0x7ffffe152900780c */ /* 0x000fe20003f66070 */
[----:B------:R-:W-:Y:S01]  /*1de50*/  IMAD R41, R92, 0xea, RZ ;  /* 0x000000ea5c297824 */ /* 0x000fe200078e02ff */
[----:B------:R-:W-:Y:S02]  /*1de60*/  PRMT R49, RZ, 0x7610, R49 ;  /* 0x00007610ff317816 */ /* 0x000fe40000000031 */
[----:B------:R-:W-:Y:S02]  /*1de70*/  PRMT R48, RZ, 0x7610, R48 ;  /* 0x00007610ff307816 */ /* 0x000fe40000000030 */
[----:B------:R-:W-:Y:S02]  /*1de80*/  PRMT R47, RZ, 0x7610, R47 ;  /* 0x00007610ff2f7816 */ /* 0x000fe4000000002f */
[----:B------:R-:W-:-:S02]  /*1de90*/  PRMT R46, RZ, 0x7610, R46 ;  /* 0x00007610ff2e7816 */ /* 0x000fc4000000002e */
[----:B------:R-:W-:Y:S02]  /*1dea0*/  PRMT R52, RZ, 0x7610, R52 ;  /* 0x00007610ff347816 */ /* 0x000fe40000000034 */
[----:B------:R-:W-:Y:S02]  /*1deb0*/  PRMT R53, RZ, 0x7610, R53 ;  /* 0x00007610ff357816 */ /* 0x000fe40000000035 */
[----:B-1----:R-:W-:Y:S02]  /*1dec0*/  PRMT R90, RZ, 0x7610, R90 ;  /* 0x00007610ff5a7816 */ /* 0x002fe4000000005a */
[----:B------:R-:W-:Y:S01]  /*1ded0*/  PRMT R55, RZ, 0x7610, R55 ;  /* 0x00007610ff377816 */ /* 0x000fe20000000037 */
[----:B---3--:R-:W-:Y:S04]  /*1dee0*/  STL [R1+0x4300], R93 ;  /* 0x0043005d01007387 */ /* 0x008fe80000100800 */
[----:B------:R-:W-:Y:S04]  /*1def0*/  STL [R1+0x4304], R91 ;  /* 0x0043045b01007387 */ /* 0x000fe80000100800 */
[----:B------:R-:W-:Y:S04]  /*1df00*/  STL [R1+0xe4], R66 ;  /* 0x0000e44201007387 */ /* 0x000fe80000100800 */
[----:B------:R-:W-:Y:S04]  /*1df10*/  STL.64 [R1+0x888], R64 ;  /* 0x0008884001007387 */ /* 0x000fe80000100a00 */
[----:B------:R-:W-:Y:S04]  /*1df20*/  STL.64 [R1+0x518], R62 ;  /* 0x0005183e01007387 */ /* 0x000fe80000100a00 */
[----:B------:R0:W-:Y:S04]  /*1df30*/  STL.64 [R1+0x510], R58 ;  /* 0x0005103a01007387 */ /* 0x0001e80000100a00 */
[----:B------:R1:W-:Y:S04]  /*1df40*/  STL.64 [R1+0x890], R56 ;  /* 0x0008903801007387 */ /* 0x0003e80000100a00 */
[----:B------:R-:W-:Y:S04]  /*1df50*/  STL [R1+0x2a58], R60 ;  /* 0x002a583c01007387 */ /* 0x000fe80000100800 */
[----:B------:R2:W-:Y:S01]  /*1df60*/  STL [R1+0x2a50], R61 ;  /* 0x002a503d01007387 */ /* 0x0005e20000100800 */
[----:B0-----:R-:W-:-:S03]  /*1df70*/  IMAD.WIDE R58, R41, 0x2, R86 ;  /* 0x00000002293a7825 */ /* 0x001fc600078e0256 */
[----:B----4-:R-:W-:Y:S01]  /*1df80*/  STL [R1+0x2a4c], R50 ;  /* 0x002a4c3201007387 */ /* 0x010fe20000100800 */
[----:B-1----:R-:W-:-:S03]  /*1df90*/  IMAD.WIDE R56, R41, 0x2, R84 ;  /* 0x0000000229387825 */ /* 0x002fc600078e0254 */
[----:B------:R0:W-:Y:S01]  /*1dfa0*/  STL [R1+0x2a54], R51 ;  /* 0x002a543301007387 */ /* 0x0001e20000100800 */
[----:B--2---:R-:W-:-:S03]  /*1dfb0*/  IMAD.WIDE R60, R41, 0x2, R88 ;  /* 0x00000002293c7825 */ /* 0x004fc600078e0258 */
[----:B------:R-:W2:Y:S04]  /*1dfc0*/  @!P0 LDG.E.U16 R48, desc[UR6][R58.64] ;  /* 0x000000063a308981 */ /* 0x000ea8000c1e1500 */
[----:B------:R-:W3:Y:S01]  /*1dfd0*/  @!P0 LDG.E.U16 R47, desc[UR6][R56.64] ;  /* 0x00000006382f8981 */ /* 0x000ee2000c1e1500 */
[----:B0-----:R-:W-:-:S03]  /*1dfe0*/  IMAD.WIDE R50, R41, 0x2, R82 ;  /* 0x0000000229327825 */ /* 0x001fc600078e0252 */
[----:B------:R0:W4:Y:S01]  /*1dff0*/  @!P0 LDG.E.U16 R49, desc[UR6][R60.64] ;  /* 0x000000063c318981 */ /* 0x000122000c1e1500 */
[----:B------:R-:W-:-:S03]  /*1e000*/  VIADD R41, R5, 0xffffff13 ;  /* 0xffffff1305297836 */ /* 0x000fc60000000000 */
[----:B------:R0:W-:Y:S02]  /*1e010*/  STL.64 [R1+0x4d8], R60 ;  /* 0x0004d83c01007387 */ /* 0x0001e40000100a00 */
[----:B------:R-:W-:Y:S01]  /*1e020*/  ISETP.GE.U32.AND P6, PT, R41, 0x7ffffe14, PT ;  /* 0x7ffffe142900780c */ /* 0x000fe20003fc6070 */
[----:B------:R-:W-:Y:S01]  /*1e030*/  IMAD R41, R92, 0xeb, RZ ;  /* 0x000000eb5c297824 */ /* 0x000fe200078e02ff */
[----:B------:R1:W-:Y:S04]  /*1e040*/  STL.64 [R1+0x4d0], R58 ;  /* 0x0004d03a01007387 */ /* 0x0003e80000100a00 */
[----:B------:R1:W-:Y:S01]  /*1e050*/  STL.64 [R1+0x4c8], R56 ;  /* 0x0004c83801007387 */ /* 0x0003e20000100a00 */
[----:B0-----:R-:W-:-:S03]  /*1e060*/  IMAD.WIDE R60, R41, 0x2, R84 ;  /* 0x00000002293c7825 */ /* 0x001fc600078e0254 */
[----:B------:R0:W-:Y:S04]  /*1e070*/  STL.64 [R1+0x4c0], R50 ;  /* 0x0004c03201007387 */ /* 0x0001e80000100a00 */
[----:B------:R0:W2:Y:S01]  /*1e080*/  @!P0 LDG.E.U16 R46, desc[UR6][R50.64] ;  /* 0x00000006322e8981 */ /* 0x0000a2000c1e1500 */
[----:B-1----:R-:W-:-:S03]  /*1e090*/  IMAD.WIDE R58, R41, 0x2, R88 ;  /* 0x00000002293a7825 */ /* 0x002fc600078e0258 */
[----:B------:R-:W2:Y:S01]  /*1e0a0*/  LDL.LU R68, [R1+0x214] ;  /* 0x0002140001447983 */ /* 0x000ea20000300800 */
[----:B------:R-:W-:-:S03]  /*1e0b0*/  IMAD.WIDE R56, R41, 0x2, R86 ;  /* 0x0000000229387825 */ /* 0x000fc600078e0256 */
[----:B------:R-:W3:Y:S01]  /*1e0c0*/  LDL.LU R69, [R1+0x210] ;  /* 0x0002100001457983 */ /* 0x000ee20000300800 */
[----:B0-----:R-:W-:-:S03]  /*1e0d0*/  IMAD.WIDE R50, R41, 0x2, R82 ;  /* 0x0000000229327825 */ /* 0x001fc600078e0252 */
[----:B------:R-:W4:Y:S01]  /*1e0e0*/  LDL.LU R70, [R1+0x20c] ;  /* 0x00020c0001467983 */ /* 0x000f220000300800 */
[----:B------:R-:W-:-:S03]  /*1e0f0*/  VIADD R41, R5, 0xffffff01 ;  /* 0xffffff0105297836 */ /* 0x000fc60000000000 */
[----:B------:R-:W4:Y:S02]  /*1e100*/  LDL.LU R71, [R1+0x208] ;  /* 0x0002080001477983 */ /* 0x000f240000300800 */
[----:B------:R-:W-:Y:S02]  /*1e110*/  ISETP.GE.U32.AND P0, PT, R41, 0x7ffffe02, PT ;  /* 0x7ffffe022900780c */ /* 0x000fe40003f06070 */
[----:B------:R-:W4:Y:S01]  /*1e120*/  LDL.LU R72, [R1+0x204] ;  /* 0x0002040001487983 */ /* 0x000f220000300800 */
[----:B------:R-:W-:-:S03]  /*1e130*/  IMAD R41, R92, 0xec, RZ ;  /* 0x000000ec5c297824 */ /* 0x000fc600078e02ff */
[----:B------:R-:W4:Y:S01]  /*1e140*/  LDL.LU R73, [R1+0x200] ;  /* 0x0002000001497983 */ /* 0x000f220000300800 */
[----:B------:R-:W-:-:S03]  /*1e150*/  PRMT R91, RZ, 0x7610, R91 ;  /* 0x00007610ff5b7816 */ /* 0x000fc6000000005b */
[----:B------:R0:W4:Y:S04]  /*1e160*/  @!P3 LDG.E.U16 R52, desc[UR6][R56.64] ;  /* 0x000000063834b981 */ /* 0x000128000c1e1500 */
[----:B------:R-:W-:Y:S04]  /*1e170*/  STL.64 [R1+0x8b8], R60 ;  /* 0x0008b83c01007387 */ /* 0x000fe80000100a00 */
[----:B------:R1:W4:Y:S04]  /*1e180*/  @!P3 LDG.E.U16 R53, desc[UR6][R58.64] ;  /* 0x000000063a35b981 */ /* 0x000328000c1e1500 */
[----:B------:R-:W-:Y:S04]  /*1e190*/  STL.64 [R1+0x4b8], R58 ;  /* 0x0004b83a01007387 */ /* 0x000fe80000100a00 */
[----:B------:R0:W-:Y:S04]  /*1e1a0*/  STL.64 [R1+0x4b0], R56 ;  /* 0x0004b03801007387 */ /* 0x0001e80000100a00 */
[----:B------:R1:W4:Y:S04]  /*1e1b0*/  @!P3 LDG.E.U16 R91, desc[UR6][R50.64] ;  /* 0x00000006325bb981 */ /* 0x000328000c1e1500 */
[----:B------:R-:W4:Y:S01]  /*1e1c0*/  @!P3 LDG.E.U16 R55, desc[UR6][R60.64] ;  /* 0x000000063c37b981 */ /* 0x000f22000c1e1500 */
[----:B0-----:R-:W-:-:S05]  /*1e1d0*/  IMAD.WIDE R56, R41, 0x2, R86 ;  /* 0x0000000229387825 */ /* 0x001fca00078e0256 */
[----:B------:R-:W4:Y:S01]  /*1e1e0*/  @!P6 LDG.E.U16 R90, desc[UR6][R56.64] ;  /* 0x00000006385ae981 */ /* 0x000f22000c1e1500 */
[----:B-1----:R-:W-:-:S03]  /*1e1f0*/  IMAD.WIDE R58, R41, 0x2, R88 ;  /* 0x00000002293a7825 */ /* 0x002fc600078e0258 */
[----:B------:R0:W-:Y:S04]  /*1e200*/  STL.64 [R1+0x8c0], R50 ;  /* 0x0008c03201007387 */ /* 0x0001e80000100a00 */
[----:B------:R-:W4:Y:S01]  /*1e210*/  LDL.LU R74, [R1+0x1fc] ;  /* 0x0001fc00014a7983 */ /* 0x000f220000300800 */
[----:B0-----:R-:W-:Y:S01]  /*1e220*/  IMAD.WIDE R50, R41, 0x2, R82 ;  /* 0x0000000229327825 */ /* 0x001fe200078e0252 */
[----:B------:R-:W-:-:S05]  /*1e230*/  LOP3.LUT R65, R2, 0x10, RZ, 0x3c, !PT ;  /* 0x0000001002417812 */ /* 0x000fca00078e3cff */
[----:B--2---:R-:W-:Y:S04]  /*1e240*/  STS.U16 [R65+UR76+0x4880], R68 ;  /* 0x0048804441007988 */ /* 0x004fe8000800044c */
[----:B---3--:R-:W-:Y:S04]  /*1e250*/  STS.U16 [R65+UR76+0x14880], R69 ;  /* 0x0148804541007988 */ /* 0x008fe8000800044c */
[----:B----4-:R-:W-:Y:S04]  /*1e260*/  STL [R1+0x8], R52 ;  /* 0x0000083401007387 */ /* 0x010fe80000100800 */
[----:B------:R0:W-:Y:S04]  /*1e270*/  STL [R1+0xc], R53 ;  /* 0x00000c3501007387 */ /* 0x0001e80000100800 */
[----:B------:R-:W-:Y:S01]  /*1e280*/  STL.64 [R1+0x4a8], R58 ;  /* 0x0004a83a01007387 */ /* 0x000fe20000100a00 */
[----:B0-----:R-:W-:-:S03]  /*1e290*/  IMAD.WIDE R52, R41, 0x2, R84 ;  /* 0x0000000229347825 */ /* 0x001fc600078e0254 */
[----:B------:R-:W-:Y:S04]  /*1e2a0*/  STL.64 [R1+0x4a0], R56 ;  /* 0x0004a03801007387 */ /* 0x000fe80000100a00 */
[----:B------:R-:W-:Y:S04]  /*1e2b0*/  STL.64 [R1+0x498], R52 ;  /* 0x0004983401007387 */ /* 0x000fe80000100a00 */
[----:B------:R-:W-:Y:S04]  /*1e2c0*/  STL.64 [R1+0x490], R50 ;  /* 0x0004903201007387 */ /* 0x000fe80000100a00 */
[----:B------:R-:W-:Y:S04]  /*1e2d0*/  STL.64 [R1+0x4308], R90 ;  /* 0x0043085a01007387 */ /* 0x000fe80000100a00 */
[----:B------:R-:W-:Y:S04]  /*1e2e0*/  STL [R1+0x4], R55 ;  /* 0x0000043701007387 */ /* 0x000fe80000100800 */
[----:B------:R-:W2:Y:S04]  /*1e2f0*/  LDL.LU R60, [R1+0x248] ;  /* 0x00024800013c7983 */ /* 0x000ea80000300800 */
[----:B------:R-:W3:Y:S04]  /*1e300*/  LDL.LU R61, [R1+0x244] ;  /* 0x00024400013d7983 */ /* 0x000ee80000300800 */
[----:B------:R-:W4:Y:S04]  /*1e310*/  LDL.LU R62, [R1+0x240] ;  /* 0x00024000013e7983 */ /* 0x000f280000300800 */
[----:B------:R-:W4:Y:S04]  /*1e320*/  LDL.LU R63, [R1+0x23c] ;  /* 0x00023c00013f7983 */ /* 0x000f280000300800 */
[----:B------:R-:W4:Y:S04]  /*1e330*/  LDL.LU R64, [R1+0x238] ;  /* 0x0002380001407983 */ /* 0x000f280000300800 */
[----:B------:R-:W4:Y:S04]  /*1e340*/  LDL.LU R66, [R1+0x234] ;  /* 0x0002340001427983 */ /* 0x000f280000300800 */
[----:B------:R-:W4:Y:S04]  /*1e350*/  LDL.LU R67, [R1+0x230] ;  /* 0x0002300001437983 */ /* 0x000f280000300800 */
[----:B------:R-:W4:Y:S04]  /*1e360*/  LDL.LU R68, [R1+0x22c] ;  /* 0x00022c0001447983 */ /* 0x000f280000300800 */
[----:B------:R0:W-:Y:S04]  /*1e370*/  STS.U16 [R65+UR76+0x24880], R70 ;  /* 0x0248804641007988 */ /* 0x0001e8000800044c */
[----:B------:R-:W4:Y:S04]  /*1e380*/  LDL.LU R69, [R1+0x228] ;  /* 0x0002280001457983 */ /* 0x000f280000300800 */
[----:B------:R1:W-:Y:S04]  /*1e390*/  STS.U16 [R65+UR76+0x34880], R71 ;  /* 0x0348804741007988 */ /* 0x0003e8000800044c */
[----:B0-----:R-:W4:Y:S04]  /*1e3a0*/  LDL.LU R70, [R1+0x224] ;  /* 0x0002240001467983 */ /* 0x001f280000300800 */
[----:B------:R0:W-:Y:S04]  /*1e3b0*/  STS.U16 [R65+UR76+0x4c80], R72 ;  /* 0x004c804841007988 */ /* 0x0001e8000800044c */
[----:B-1----:R-:W4:Y:S04]  /*1e3c0*/  LDL.LU R71, [R1+0x220] ;  /* 0x0002200001477983 */ /* 0x002f280000300800 */
[----:B------:R1:W-:Y:S04]  /*1e3d0*/  STS.U16 [R65+UR76+0x14c80], R73 ;  /* 0x014c804941007988 */ /* 0x0003e8000800044c */
[----:B0-----:R-:W4:Y:S04]  /*1e3e0*/  LDL.LU R72, [R1+0x21c] ;  /* 0x00021c0001487983 */ /* 0x001f280000300800 */
[----:B-1----:R-:W4:Y:S01]  /*1e3f0*/  LDL.LU R73, [R1+0x218] ;  /* 0x0002180001497983 */ /* 0x002f220000300800 */
[----:B------:R-:W-:-:S03]  /*1e400*/  VIADD R41, R5, 0xffffff0d ;  /* 0xffffff0d05297836 */ /* 0x000fc60000000000 */
[----:B------:R0:W-:Y:S01]  /*1e410*/  STS.U16 [R65+UR76+0x24c80], R74 ;  /* 0x024c804a41007988 */ /* 0x0001e2000800044c */
[----:B------:R-:W-:Y:S02]  /*1e420*/  PRMT R93, RZ, 0x7610, R93 ;  /* 0x00007610ff5d7816 */ /* 0x000fe4000000005d */
[----:B------:R-:W-:Y:S02]  /*1e430*/  ISETP.GE.U32.AND P3, PT, R41, 0x7ffffe0e, PT ;  /* 0x7ffffe0e2900780c */ /* 0x000fe40003f66070 */
[----:B------:R-:W-:Y:S02]  /*1e440*/  PRMT R4, RZ, 0x7610, R4 ;  /* 0x00007610ff047816 */ /* 0x000fe40000000004 */
[----:B------:R-:W-:Y:S01]  /*1e450*/  PRMT R3, RZ, 0x7610, R3 ;  /* 0x00007610ff037816 */ /* 0x000fe20000000003 */
[----:B------:R-:W-:Y:S01]  /*1e460*/  IMAD R41, R92, 0xf2, RZ ;  /* 0x000000f25c297824 */ /* 0x000fe200078e02ff */
[----:B------:R1:W4:Y:S01]  /*1e470*/  @!P6 LDG.E.U16 R93, desc[UR6][R58.64] ;  /* 0x000000063a5de981 */ /* 0x000322000c1e1500 */
[----:B0-----:R-:W-:Y:S01]  /*1e480*/  VIADD R74, R5, 0xffffff05 ;  /* 0xffffff05054a7836 */ /* 0x001fe20000000000 */
[----:B------:R-:W-:Y:S01]  /*1e490*/  PRMT R45, RZ, 0x7610, R45 ;  /* 0x00007610ff2d7816 */ /* 0x000fe2000000002d */
[----:B------:R-:W-:Y:S01]  /*1e4a0*/  IMAD.WIDE R56, R41, 0x2, R86 ;  /* 0x0000000229387825 */ /* 0x000fe200078e0256 */
[----:B------:R0:W4:Y:S01]  /*1e4b0*/  @!P6 LDG.E.U16 R4, desc[UR6][R52.64] ;  /* 0x000000063404e981 */ /* 0x000122000c1e1500 */
[----:B------:R-:W-:-:S02]  /*1e4c0*/  PRMT R44, RZ, 0x7610, R44 ;  /* 0x00007610ff2c7816 */ /* 0x000fc4000000002c */
[----:B------:R-:W-:Y:S01]  /*1e4d0*/  PRMT R43, RZ, 0x7610, R43 ;  /* 0x00007610ff2b7816 */ /* 0x000fe2000000002b */
[----:B------:R0:W4:Y:S01]  /*1e4e0*/  @!P6 LDG.E.U16 R3, desc[UR6][R50.64] ;  /* 0x000000063203e981 */ /* 0x000122000c1e1500 */
[----:B------:R-:W-:Y:S01]  /*1e4f0*/  PRMT R42, RZ, 0x7610, R42 ;  /* 0x00007610ff2a7816 */ /* 0x000fe2000000002a */
[C---:B-1----:R-:W-:Y:S01]  /*1e500*/  IMAD.WIDE R58, R41.reuse, 0x2, R88 ;  /* 0x00000002293a7825 */ /* 0x042fe200078e0258 */
[----:B------:R-:W-:Y:S01]  /*1e510*/  ISETP.GE.U32.AND P6, PT, R74, 0x7ffffe06, PT ;  /* 0x7ffffe064a00780c */ /* 0x000fe20003fc6070 */
[----:B------:R-:W4:Y:S02]  /*1e520*/  @!P3 LDG.E.U16 R44, desc[UR6][R56.64] ;  /* 0x00000006382cb981 */ /* 0x000f24000c1e1500 */
[C---:B0-----:R-:W-:Y:S02]  /*1e530*/  IMAD.WIDE R52, R41.reuse, 0x2, R84 ;  /* 0x0000000229347825 */ /* 0x041fe400078e0254 */
[----:B------:R0:W4:Y:S02]  /*1e540*/  @!P3 LDG.E.U16 R45, desc[UR6][R58.64] ;  /* 0x000000063a2db981 */ /* 0x000124000c1e1500 */
[----:B------:R-:W-:-:S02]  /*1e550*/  IMAD.WIDE R50, R41, 0x2, R82 ;  /* 0x0000000229327825 */ /* 0x000fc400078e0252 */
[----:B------:R0:W-:Y:S02]  /*1e560*/  STL.64 [R1+0x418], R58 ;  /* 0x0004183a01007387 */ /* 0x0001e40000100a00 */
[----:B------:R-:W-:Y:S02]  /*1e570*/  VIADD R41, R5, 0xffffff12 ;  /* 0xffffff1205297836 */ /* 0x000fe40000000000 */
[----:B------:R-:W-:Y:S01]  /*1e580*/  IMAD R74, R92, 0xfa, RZ ;  /* 0x000000fa5c4a7824 */ /* 0x000fe200078e02ff */
[----:B------:R1:W4:Y:S04]  /*1e590*/  @!P3 LDG.E.U16 R43, desc[UR6][R52.64] ;  /* 0x00000006342bb981 */ /* 0x000328000c1e1500 */
[----:B------:R-:W4:Y:S01]  /*1e5a0*/  @!P3 LDG.E.U16 R42, desc[UR6][R50.64] ;  /* 0x00000006322ab981 */ /* 0x000f22000c1e1500 */
[----:B------:R-:W-:Y:S01]  /*1e5b0*/  ISETP.GE.U32.AND P3, PT, R41, 0x7ffffe13, PT ;  /* 0x7ffffe132900780c */ /* 0x000fe20003f66070 */
[----:B0-----:R-:W-:-:S02]  /*1e5c0*/  IMAD.WIDE R58, R74, 0x2, R88 ;  /* 0x000000024a3a7825 */ /* 0x001fc400078e0258 */
[----:B------:R0:W-:Y:S04]  /*1e5d0*/  STL.64 [R1+0x410], R56 ;  /* 0x0004103801007387 */ /* 0x0001e80000100a00 */
[----:B------:R1:W-:Y:S01]  /*1e5e0*/  STL.64 [R1+0x408], R52 ;  /* 0x0004083401007387 */ /* 0x0003e20000100a00 */
[----:B------:R-:W-:-:S03]  /*1e5f0*/  PRMT R81, RZ, 0x7610, R81 ;  /* 0x00007610ff517816 */ /* 0x000fc60000000051 */
[----:B------:R-:W-:Y:S01]  /*1e600*/  STL.64 [R1+0x400], R50 ;  /* 0x0004003201007387 */ /* 0x000fe20000100a00 */
[----:B0-----:R-:W-:-:S03]  /*1e610*/  IMAD.WIDE R56, R74, 0x2, R86 ;  /* 0x000000024a387825 */ /* 0x001fc600078e0256 */
[----:B------:R-:W-:Y:S01]  /*1e620*/  STL.64 [R1+0x358], R58 ;  /* 0x0003583a01007387 */ /* 0x000fe20000100a00 */
[----:B-1----:R-:W-:-:S03]  /*1e630*/  IMAD.WIDE R52, R74, 0x2, R84 ;  /* 0x000000024a347825 */ /* 0x002fc600078e0254 */
[----:B------:R-:W-:Y:S01]  /*1e640*/  STL.64 [R1+0x350], R56 ;  /* 0x0003503801007387 */ /* 0x000fe20000100a00 */
[----:B------:R-:W-:-:S03]  /*1e650*/  PRMT R80, RZ, 0x7610, R80 ;  /* 0x00007610ff507816 */ /* 0x000fc60000000050 */
[----:B------:R-:W-:Y:S04]  /*1e660*/  STL.64 [R1+0x348], R52 ;  /* 0x0003483401007387 */ /* 0x000fe80000100a00 */
[----:B--2---:R-:W-:Y:S04]  /*1e670*/  STS.U16 [R65+UR76+0x34c80], R60 ;  /* 0x034c803c41007988 */ /* 0x004fe8000800044c */
[----:B---3--:R-:W-:Y:S04]  /*1e680*/  STS.U16 [R65+UR76+0x5080], R61 ;  /* 0x0050803d41007988 */ /* 0x008fe8000800044c */
[----:B----4-:R-:W-:Y:S04]  /*1e690*/  STS.U16 [R65+UR76+0x15080], R62 ;  /* 0x0150803e41007988 */ /* 0x010fe8000800044c */
        /* <DEDUP_REMOVED lines=11> */
[----:B------:R1:W-:Y:S04]  /*1e750*/  STS.U16 [R65+UR76+0x15c80], R6 ;  /* 0x015c800641007988 */ /* 0x0003e8000800044c */
[----:B------:R-:W-:Y:S04]  /*1e760*/  STS.U16 [R65+UR76+0x25c80], R0 ;  /* 0x025c800041007988 */ /* 0x000fe8000800044c */
[----:B------:R-:W-:Y:S04]  /*1e770*/  STS.U16 [R65+UR76+0x35c80], R15 ;  /* 0x035c800f41007988 */ /* 0x000fe8000800044c */
[----:B------:R-:W-:Y:S01]  /*1e780*/  STS.U16 [R65+UR76+0x6080], R14 ;  /* 0x0060800e41007988 */ /* 0x000fe2000800044c */
[----:B0-----:R-:W-:-:S03]  /*1e790*/  PRMT R7, RZ, 0x7610, R7 ;  /* 0x00007610ff077816 */ /* 0x001fc60000000007 */
[----:B------:R-:W-:Y:S01]  /*1e7a0*/  STS.U16 [R65+UR76+0x16080], R13 ;  /* 0x0160800d41007988 */ /* 0x000fe2000800044c */
[----:B-1----:R-:W-:-:S03]  /*1e7b0*/  PRMT R6, RZ, 0x7610, R6 ;  /* 0x00007610ff067816 */ /* 0x002fc60000000006 */
[----:B------:R-:W-:Y:S04]  /*1e7c0*/  STS.U16 [R65+UR76+0x26080], R12 ;  /* 0x0260800c41007988 */ /* 0x000fe8000800044c */
[----:B------:R-:W-:Y:S04]  /*1e7d0*/  STS.U16 [R65+UR76+0x36080], R11 ;  /* 0x0360800b41007988 */ /* 0x000fe8000800044c */
[----:B------:R-:W-:Y:S04]  /*1e7e0*/  STS.U16 [R65+UR76+0x6480], R10 ;  /* 0x0064800a41007988 */ /* 0x000fe8000800044c */
[----:B------:R-:W-:Y:S04]  /*1e7f0*/  STS.U16 [R65+UR76+0x16480], R9 ;  /* 0x0164800941007988 */ /* 0x000fe8000800044c */
[----:B------:R0:W-:Y:S04]  /*1e800*/  STS.U16 [R65+UR76+0x26480], R8 ;  /* 0x0264800841007988 */ /* 0x0001e8000800044c */
[----:B------:R1:W2:Y:S04]  /*1e810*/  @!P6 LDG.E.U16 R7, desc[UR6][R56.64] ;  /* 0x000000063807e981 */ /* 0x0002a8000c1e1500 */
[----:B------:R3:W4:Y:S01]  /*1e820*/  @!P6 LDG.E.U16 R6, desc[UR6][R52.64] ;  /* 0x000000063406e981 */ /* 0x000722000c1e1500 */
[----:B0-----:R-:W-:-:S04]  /*1e830*/  IMAD R8, R92, 0xed, RZ ;  /* 0x000000ed5c087824 */ /* 0x001fc800078e02ff */
[----:B-1----:R-:W-:-:S04]  /*1e840*/  IMAD.WIDE R56, R8, 0x2, R88 ;  /* 0x0000000208387825 */ /* 0x002fc800078e0258 */
[----:B---3--:R-:W-:Y:S01]  /*1e850*/  IMAD.WIDE R52, R8, 0x2, R86 ;  /* 0x0000000208347825 */ /* 0x008fe200078e0256 */
[----:B------:R-:W3:Y:S04]  /*1e860*/  @!P3 LDG.E.U16 R81, desc[UR6][R56.64] ;  /* 0x000000063851b981 */ /* 0x000ee8000c1e1500 */
[----:B------:R-:W3:Y:S01]  /*1e870*/  @!P3 LDG.E.U16 R80, desc[UR6][R52.64] ;  /* 0x000000063450b981 */ /* 0x000ee2000c1e1500 */
[----:B------:R-:W-:Y:S01]  /*1e880*/  PRMT R41, RZ, 0x7610, R41 ;  /* 0x00007610ff297816 */ /* 0x000fe20000000029 */
[----:B------:R-:W-:Y:S01]  /*1e890*/  IMAD.WIDE R50, R74, 0x2, R82 ;  /* 0x000000024a327825 */ /* 0x000fe200078e0252 */
[----:B------:R-:W-:Y:S02]  /*1e8a0*/  PRMT R0, RZ, 0x7610, R0 ;  /* 0x00007610ff007816 */ /* 0x000fe40000000000 */
[----:B------:R-:W-:-:S02]  /*1e8b0*/  PRMT R79, RZ, 0x7610, R79 ;  /* 0x00007610ff4f7816 */ /* 0x000fc4000000004f */
[----:B------:R0:W2:Y:S01]  /*1e8c0*/  @!P6 LDG.E.U16 R41, desc[UR6][R58.64] ;  /* 0x000000063a29e981 */ /* 0x0000a2000c1e1500 */
[----:B------:R-:W-:-:S03]  /*1e8d0*/  PRMT R78, RZ, 0x7610, R78 ;  /* 0x00007610ff4e7816 */ /* 0x000fc6000000004e */
[----:B------:R1:W-:Y:S04]  /*1e8e0*/  STL.64 [R1+0x340], R50 ;  /* 0x0003403201007387 */ /* 0x0003e80000100a00 */
[----:B------:R1:W2:Y:S01]  /*1e8f0*/  @!P6 LDG.E.U16 R0, desc[UR6][R50.64] ;  /* 0x000000063200e981 */ /* 0x0002a2000c1e1500 */
[----:B0-----:R-:W-:-:S05]  /*1e900*/  IMAD.WIDE R58, R8, 0x2, R84 ;  /* 0x00000002083a7825 */ /* 0x001fca00078e0254 */
[----:B------:R0:W2:Y:S01]  /*1e910*/  @!P3 LDG.E.U16 R79, desc[UR6][R58.64] ;  /* 0x000000063a4fb981 */ /* 0x0000a2000c1e1500 */
[----:B-1----:R-:W-:Y:S01]  /*1e920*/  IMAD.WIDE R50, R8, 0x2, R82 ;  /* 0x0000000208327825 */ /* 0x002fe200078e0252 */
[----:B------:R-:W-:-:S04]  /*1e930*/  IADD3 R8, PT, PT, R5, -0xef, RZ ;  /* 0xffffff1105087810 */ /* 0x000fc80007ffe0ff */
[----:B------:R1:W2:Y:S01]  /*1e940*/  @!P3 LDG.E.U16 R78, desc[UR6][R50.64] ;  /* 0x00000006324eb981 */ /* 0x0002a2000c1e1500 */
[----:B------:R-:W-:Y:S01]  /*1e950*/  ISETP.GE.U32.AND P3, PT, R8, 0x7ffffe12, PT ;  /* 0x7ffffe120800780c */ /* 0x000fe20003f66070 */
[----:B------:R-:W-:Y:S02]  /*1e960*/  IMAD R8, R92, 0xee, RZ ;  /* 0x000000ee5c087824 */ /* 0x000fe400078e02ff */
[----:B------:R0:W-:Y:S01]  /*1e970*/  STL.64 [R1+0x8d8], R58 ;  /* 0x0008d83a01007387 */ /* 0x0001e20000100a00 */
[----:B------:R-:W-:-:S03]  /*1e980*/  PRMT R77, RZ, 0x7610, R77 ;  /* 0x00007610ff4d7816 */ /* 0x000fc6000000004d */
[----:B------:R1:W-:Y:S01]  /*1e990*/  STL.64 [R1+0x488], R56 ;  /* 0x0004883801007387 */ /* 0x0003e20000100a00 */
[----:B------:R-:W-:-:S03]  /*1e9a0*/  PRMT R76, RZ, 0x7610, R76 ;  /* 0x00007610ff4c7816 */ /* 0x000fc6000000004c */
[----:B------:R-:W-:Y:S01]  /*1e9b0*/  STS.U16 [R65+UR76+0x36480], R27 ;  /* 0x0364801b41007988 */ /* 0x000fe2000800044c */
[----:B------:R-:W-:Y:S02]  /*1e9c0*/  PRMT R75, RZ, 0x7610, R75 ;  /* 0x00007610ff4b7816 */ /* 0x000fe4000000004b */
[----:B------:R-:W-:Y:S01]  /*1e9d0*/  PRMT R74, RZ, 0x7610, R74 ;  /* 0x00007610ff4a7816 */ /* 0x000fe2000000004a */
[----:B------:R1:W-:Y:S01]  /*1e9e0*/  STL.64 [R1+0x480], R52 ;  /* 0x0004803401007387 */ /* 0x0003e20000100a00 */
[----:B0-----:R-:W-:-:S03]  /*1e9f0*/  IMAD.WIDE R58, R8, 0x2, R88 ;  /* 0x00000002083a7825 */ /* 0x001fc600078e0258 */
[----:B------:R-:W-:Y:S01]  /*1ea00*/  STS.U16 [R65+UR76+0x6880], R26 ;  /* 0x0068801a41007988 */ /* 0x000fe2000800044c */
[----:B-1----:R-:W-:-:S03]  /*1ea10*/  IMAD.WIDE R56, R8, 0x2, R86 ;  /* 0x0000000208387825 */ /* 0x002fc600078e0256 */
[----:B------:R0:W-:Y:S04]  /*1ea20*/  STL.64 [R1+0x8e0], R50 ;  /* 0x0008e03201007387 */ /* 0x0001e80000100a00 */
[----:B------:R-:W-:Y:S01]  /*1ea30*/  STS.U16 [R65+UR76+0x16880], R25 ;  /* 0x0168801941007988 */ /* 0x000fe2000800044c */
[----:B------:R-:W-:-:S03]  /*1ea40*/  IMAD.WIDE R52, R8, 0x2, R84 ;  /* 0x0000000208347825 */ /* 0x000fc600078e0254 */
[----:B------:R-:W-:Y:S01]  /*1ea50*/  STS.U16 [R65+UR76+0x26880], R24 ;  /* 0x0268801841007988 */ /* 0x000fe2000800044c */
[----:B0-----:R-:W-:-:S03]  /*1ea60*/  IMAD.WIDE R50, R8, 0x2, R82 ;  /* 0x0000000208327825 */ /* 0x001fc600078e0252 */
[----:B------:R-:W-:Y:S01]  /*1ea70*/  STS.U16 [R65+UR76+0x36880], R23 ;  /* 0x0368801741007988 */ /* 0x000fe2000800044c */
[----:B------:R-:W-:-:S03]  /*1ea80*/  VIADD R8, R5, 0xffffff10 ;  /* 0xffffff1005087836 */ /* 0x000fc60000000000 */
[----:B------:R-:W-:Y:S04]  /*1ea90*/  STS.U16 [R65+UR76+0x6c80], R22 ;  /* 0x006c801641007988 */ /* 0x000fe8000800044c */
[----:B------:R-:W-:Y:S04]  /*1eaa0*/  STS.U16 [R65+UR76+0x16c80], R21 ;  /* 0x016c801541007988 */ /* 0x000fe8000800044c */
[----:B------:R-:W-:Y:S04]  /*1eab0*/  STS.U16 [R65+UR76+0x26c80], R20 ;  /* 0x026c801441007988 */ /* 0x000fe8000800044c */
[----:B------:R-:W-:Y:S04]  /*1eac0*/  STS.U16 [R65+UR76+0x36c80], R19 ;  /* 0x036c801341007988 */ /* 0x000fe8000800044c */
[----:B------:R-:W2:Y:S04]  /*1ead0*/  @!P3 LDG.E.U16 R77, desc[UR6][R58.64] ;  /* 0x000000063a4db981 */ /* 0x000ea8000c1e1500 */
[----:B------:R0:W2:Y:S04]  /*1eae0*/  @!P3 LDG.E.U16 R76, desc[UR6][R56.64] ;  /* 0x00000006384cb981 */ /* 0x0000a8000c1e1500 */
[----:B------:R1:W2:Y:S04]  /*1eaf0*/  @!P3 LDG.E.U16 R75, desc[UR6][R52.64] ;  /* 0x00000006344bb981 */ /* 0x0002a8000c1e1500 */
[----:B------:R0:W2:Y:S01]  /*1eb00*/  @!P3 LDG.E.U16 R74, desc[UR6][R50.64] ;  /* 0x00000006324ab981 */ /* 0x0000a2000c1e1500 */
[----:B------:R-:W-:-:S03]  /*1eb10*/  ISETP.GE.U32.AND P3, PT, R8, 0x7ffffe11, PT ;  /* 0x7ffffe110800780c */ /* 0x000fc60003f66070 */
[----:B------:R-:W-:Y:S01]  /*1eb20*/  STS.U16 [R65+UR76+0x27080], R16 ;  /* 0x0270801041007988 */ /* 0x000fe2000800044c */
[----:B------:R-:W-:-:S03]  /*1eb30*/  IMAD R8, R92, 0xef, RZ ;  /* 0x000000ef5c087824 */ /* 0x000fc600078e02ff */
[----:B------:R-:W-:Y:S04]  /*1eb40*/  STS.U16 [R65+UR76+0x7080], R18 ;  /* 0x0070801241007988 */ /* 0x000fe8000800044c */
[----:B------:R-:W-:Y:S04]  /*1eb50*/  STS.U16 [R65+UR76+0x17080], R17 ;  /* 0x0170801141007988 */ /* 0x000fe8000800044c */
[----:B------:R-:W-:Y:S04]  /*1eb60*/  STS.U16 [R65+UR76+0x37080], R40 ;  /* 0x0370802841007988 */ /* 0x000fe8000800044c */
[----:B------:R-:W-:Y:S01]  /*1eb70*/  STS.U16 [R65+UR76+0x27480], R37 ;  /* 0x0274802541007988 */ /* 0x000fe2000800044c */
[----:B------:R-:W-:-:S03]  /*1eb80*/  IMAD.WIDE R62, R8, 0x2, R84 ;  /* 0x00000002083e7825 */ /* 0x000fc600078e0254 */
[----:B------:R-:W-:Y:S04]  /*1eb90*/  STS.U16 [R65+UR76+0x7480], R39 ;  /* 0x0074802741007988 */ /* 0x000fe8000800044c */
[----:B------:R0:W-:Y:S02]  /*1eba0*/  STS.U16 [R65+UR76+0x17480], R38 ;  /* 0x0174802641007988 */ /* 0x0001e4000800044c */
[----:B0-----:R-:W-:-:S06]  /*1ebb0*/  PRMT R38, RZ, 0x7610, R38 ;  /* 0x00007610ff267816 */ /* 0x001fcc0000000026 */
[----:B------:R-:W2:Y:S04]  /*1ebc0*/  @!P3 LDG.E.U16 R38, desc[UR6][R62.64] ;  /* 0x000000063e26b981 */ /* 0x000ea8000c1e1500 */
[----:B---3--:R-:W-:Y:S04]  /*1ebd0*/  STL.64 [R1+0x4310], R80 ;  /* 0x0043105001007387 */ /* 0x008fe80000100a00 */
[----:B------:R-:W-:Y:S04]  /*1ebe0*/  STL.64 [R1+0x478], R58 ;  /* 0x0004783a01007387 */ /* 0x000fe80000100a00 */
[----:B------:R0:W-:Y:S04]  /*1ebf0*/  STL.64 [R1+0x470], R56 ;  /* 0x0004703801007387 */ /* 0x0001e80000100a00 */
[----:B------:R1:W-:Y:S04]  /*1ec00*/  STL.64 [R1+0x468], R52 ;  /* 0x0004683401007387 */ /* 0x0003e80000100a00 */
[----:B------:R3:W-:Y:S04]  /*1ec10*/  STL.64 [R1+0x460], R50 ;  /* 0x0004603201007387 */ /* 0x0007e80000100a00 */
[----:B------:R-:W4:Y:S04]  /*1ec20*/  LDL.LU R66, [R1+0x258] ;  /* 0x0002580001427983 */ /* 0x000f280000300800 */
[----:B------:R-:W4:Y:S04]  /*1ec30*/  LDL.LU R67, [R1+0x254] ;  /* 0x0002540001437983 */ /* 0x000f280000300800 */
[----:B------:R-:W4:Y:S04]  /*1ec40*/  LDL.LU R68, [R1+0x250] ;  /* 0x0002500001447983 */ /* 0x000f280000300800 */
[----:B------:R-:W4:Y:S04]  /*1ec50*/  LDL.LU R69, [R1+0x24c] ;  /* 0x00024c0001457983 */ /* 0x000f280000300800 */
[----:B------:R-:W4:Y:S04]  /*1ec60*/  LDL.LU R70, [R1+0x268] ;  /* 0x0002680001467983 */ /* 0x000f280000300800 */
[----:B------:R-:W4:Y:S04]  /*1ec70*/  LDL.LU R71, [R1+0x264] ;  /* 0x0002640001477983 */ /* 0x000f280000300800 */
[----:B------:R-:W4:Y:S04]  /*1ec80*/  LDL.LU R72, [R1+0x260] ;  /* 0x0002600001487983 */ /* 0x000f280000300800 */
[----:B------:R-:W4:Y:S01]  /*1ec90*/  LDL.LU R73, [R1+0x25c] ;  /* 0x00025c0001497983 */ /* 0x000f220000300800 */
[----:B------:R-:W-:Y:S01]  /*1eca0*/  PRMT R54, RZ, 0x7610, R54 ;  /* 0x00007610ff367816 */ /* 0x000fe20000000036 */
[C---:B0-----:R-:W-:Y:S01]  /*1ecb0*/  IMAD.WIDE R56, R8.reuse, 0x2, R88 ;  /* 0x0000000208387825 */ /* 0x041fe200078e0258 */
[----:B------:R-:W-:Y:S01]  /*1ecc0*/  PRMT R40, RZ, 0x7610, R40 ;  /* 0x00007610ff287816 */ /* 0x000fe20000000028 */
[----:B------:R-:W4:Y:S01]  /*1ecd0*/  LDL.LU R58, [R1+0x278] ;  /* 0x00027800013a7983 */ /* 0x000f220000300800 */
[----:B------:R-:W-:Y:S01]  /*1ece0*/  PRMT R39, RZ, 0x7610, R39 ;  /* 0x00007610ff277816 */ /* 0x000fe20000000027 */
[----:B-1----:R-:W-:-:S02]  /*1ecf0*/  IMAD.WIDE R52, R8, 0x2, R86 ;  /* 0x0000000208347825 */ /* 0x002fc400078e0256 */
[----:B------:R-:W4:Y:S02]  /*1ed00*/  @!P3 LDG.E.U16 R54, desc[UR6][R56.64] ;  /* 0x000000063836b981 */ /* 0x000f24000c1e1500 */
[----:B---3--:R-:W-:Y:S02]  /*1ed10*/  IMAD.WIDE R50, R8, 0x2, R82 ;  /* 0x0000000208327825 */ /* 0x008fe400078e0252 */
[----:B------:R0:W3:Y:S04]  /*1ed20*/  @!P3 LDG.E.U16 R40, desc[UR6][R52.64] ;  /* 0x000000063428b981 */ /* 0x0000e8000c1e1500 */
[----:B------:R1:W3:Y:S04]  /*1ed30*/  @!P3 LDG.E.U16 R39, desc[UR6][R50.64] ;  /* 0x000000063227b981 */ /* 0x0002e8000c1e1500 */
[----:B------:R-:W3:Y:S04]  /*1ed40*/  LDL.LU R59, [R1+0x274] ;  /* 0x00027400013b7983 */ /* 0x000ee80000300800 */
[----:B------:R-:W3:Y:S04]  /*1ed50*/  LDL.LU R60, [R1+0x270] ;  /* 0x00027000013c7983 */ /* 0x000ee80000300800 */
[----:B------:R-:W3:Y:S04]  /*1ed60*/  LDL.LU R61, [R1+0x26c] ;  /* 0x00026c00013d7983 */ /* 0x000ee80000300800 */
[----:B------:R-:W-:Y:S04]  /*1ed70*/  STL.64 [R1+0x8f0], R62 ;  /* 0x0008f03e01007387 */ /* 0x000fe80000100a00 */
[----:B------:R-:W-:Y:S04]  /*1ed80*/  STL.64 [R1+0x458], R56 ;  /* 0x0004583801007387 */ /* 0x000fe80000100a00 */
        /* <DEDUP_REMOVED lines=10> */
[----:B------:R-:W-:Y:S01]  /*1ee30*/  STL.64 [R1+0x450], R52 ;  /* 0x0004503401007387 */ /* 0x000fe20000100a00 */
[----:B--2---:R-:W-:-:S03]  /*1ee40*/  LOP3.LUT R38, R2, 0x20, RZ, 0x3c, !PT ;  /* 0x0000002002267812 */ /* 0x004fc600078e3cff */
[----:B------:R-:W-:Y:S04]  /*1ee50*/  STL.64 [R1+0x8f8], R50 ;  /* 0x0008f83201007387 */ /* 0x000fe80000100a00 */
[----:B------:R-:W-:Y:S04]  /*1ee60*/  STL [R1+0x22c8], R38 ;  /* 0x0022c82601007387 */ /* 0x000fe80000100800 */
[----:B------:R-:W2:Y:S04]  /*1ee70*/  LDL.LU R62, [R1+0x2f8] ;  /* 0x0002f800013e7983 */ /* 0x000ea80000300800 */
[----:B------:R-:W2:Y:S04]  /*1ee80*/  LDL.LU R63, [R1+0x2f4] ;  /* 0x0002f400013f7983 */ /* 0x000ea80000300800 */
[----:B------:R-:W2:Y:S04]  /*1ee90*/  LDL.LU R64, [R1+0x2f0] ;  /* 0x0002f00001407983 */ /* 0x000ea80000300800 */
[----:B------:R-:W2:Y:S04]  /*1eea0*/  LDL.LU R65, [R1+0x2ec] ;  /* 0x0002ec0001417983 */ /* 0x000ea80000300800 */
[----:B----4-:R4:W-:Y:S04]  /*1eeb0*/  STS.U16 [R38+UR76+0x1100], R66 ;  /* 0x0011004226007988 */ /* 0x0109e8000800044c */
[----:B------:R0:W-:Y:S04]  /*1eec0*/  STS.U16 [R38+UR76+0x11100], R67 ;  /* 0x0111004326007988 */ /* 0x0001e8000800044c */
[----:B------:R1:W-:Y:S04]  /*1eed0*/  STS.U16 [R38+UR76+0x21100], R68 ;  /* 0x0211004426007988 */ /* 0x0003e8000800044c */
[----:B----4-:R-:W4:Y:S04]  /*1eee0*/  LDL.LU R66, [R1+0x308] ;  /* 0x0003080001427983 */ /* 0x010f280000300800 */
        /* <DEDUP_REMOVED lines=11> */
[----:B0-----:R-:W4:Y:S01]  /*1efa0*/  LDL.LU R73, [R1+0x27c] ;  /* 0x00027c0001497983 */ /* 0x001f220000300800 */
[----:B------:R-:W-:-:S05]  /*1efb0*/  VIADD R9, R5, 0xffffff0c ;  /* 0xffffff0c05097836 */ /* 0x000fca0000000000 */
[----:B------:R-:W-:Y:S01]  /*1efc0*/  ISETP.GE.U32.AND P3, PT, R9, 0x7ffffe0d, PT ;  /* 0x7ffffe0d0900780c */ /* 0x000fe20003f66070 */
[----:B------:R-:W-:Y:S01]  /*1efd0*/  IMAD R8, R92, 0xf3, RZ ;  /* 0x000000f35c087824 */ /* 0x000fe200078e02ff */
[----:B------:R-:W-:Y:S01]  /*1efe0*/  PRMT R19, RZ, 0x7610, R19 ;  /* 0x00007610ff137816 */ /* 0x000fe20000000013 */
[----:B------:R0:W-:Y:S01]  /*1eff0*/  STL [R1+0x2a48], R54 ;  /* 0x002a483601007387 */ /* 0x0001e20000100800 */
[----:B------:R-:W-:Y:S01]  /*1f000*/  PRMT R21, RZ, 0x7610, R21 ;  /* 0x00007610ff157816 */ /* 0x000fe20000000015 */
[C---:B------:R-:W-:Y:S01]  /*1f010*/  IMAD.WIDE R56, R8.reuse, 0x2, R84 ;  /* 0x0000000208387825 */ /* 0x040fe200078e0254 */
[----:B------:R-:W-:Y:S02]  /*1f020*/  PRMT R20, RZ, 0x7610, R20 ;  /* 0x00007610ff147816 */ /* 0x000fe40000000014 */
[----:B------:R-:W-:Y:S01]  /*1f030*/  PRMT R18, RZ, 0x7610, R18 ;  /* 0x00007610ff127816 */ /* 0x000fe20000000012 */
[----:B------:R-:W-:-:S04]  /*1f040*/  IMAD.WIDE R52, R8, 0x2, R86 ;  /* 0x0000000208347825 */ /* 0x000fc800078e0256 */
[C---:B0-----:R-:W-:Y:S01]  /*1f050*/  IMAD.WIDE R54, R8.reuse, 0x2, R88 ;  /* 0x0000000208367825 */ /* 0x041fe200078e0258 */
[----:B------:R0:W4:Y:S03]  /*1f060*/  @!P3 LDG.E.U16 R19, desc[UR6][R56.64] ;  /* 0x000000063813b981 */ /* 0x000126000c1e1500 */
[----:B------:R-:W-:Y:S01]  /*1f070*/  IMAD.WIDE R50, R8, 0x2, R82 ;  /* 0x0000000208327825 */ /* 0x000fe200078e0252 */
[----:B------:R-:W4:Y:S03]  /*1f080*/  @!P3 LDG.E.U16 R21, desc[UR6][R54.64] ;  /* 0x000000063615b981 */ /* 0x000f26000c1e1500 */
[----:B------:R-:W-:Y:S01]  /*1f090*/  VIADD R8, R5, 0xffffff0b ;  /* 0xffffff0b05087836 */ /* 0x000fe20000000000 */
[----:B------:R1:W4:Y:S04]  /*1f0a0*/  @!P3 LDG.E.U16 R20, desc[UR6][R52.64] ;  /* 0x000000063414b981 */ /* 0x000328000c1e1500 */
[----:B------:R0:W4:Y:S01]  /*1f0b0*/  @!P3 LDG.E.U16 R18, desc[UR6][R50.64] ;  /* 0x000000063212b981 */ /* 0x000122000c1e1500 */
[----:B------:R-:W-:Y:S01]  /*1f0c0*/  ISETP.GE.U32.AND P3, PT, R8, 0x7ffffe0c, PT ;  /* 0x7ffffe0c0800780c */ /* 0x000fe20003f66070 */
[----:B------:R-:W-:-:S02]  /*1f0d0*/  IMAD R8, R92, 0xf4, RZ ;  /* 0x000000f45c087824 */ /* 0x000fc400078e02ff */
[----:B---3--:R-:W-:Y:S04]  /*1f0e0*/  STL [R1+0x2a44], R40 ;  /* 0x002a442801007387 */ /* 0x008fe80000100800 */
[----:B------:R-:W-:Y:S04]  /*1f0f0*/  STL [R1+0x2a3c], R39 ;  /* 0x002a3c2701007387 */ /* 0x000fe80000100800 */
[----:B------:R0:W-:Y:S04]  /*1f100*/  STL.64 [R1+0x928], R56 ;  /* 0x0009283801007387 */ /* 0x0001e80000100a00 */
[----:B------:R-:W-:Y:S04]  /*1f110*/  STL.64 [R1+0x3f8], R54 ;  /* 0x0003f83601007387 */ /* 0x000fe80000100a00 */
[----:B------:R1:W-:Y:S04]  /*1f120*/  STL.64 [R1+0x3f0], R52 ;  /* 0x0003f03401007387 */ /* 0x0003e80000100a00 */
[----:B------:R3:W-:Y:S01]  /*1f130*/  STL.64 [R1+0x930], R50 ;  /* 0x0009303201007387 */ /* 0x0007e20000100a00 */
[----:B0-----:R-:W-:Y:S01]  /*1f140*/  IMAD.WIDE R56, R8, 0x2, R84 ;  /* 0x0000000208387825 */ /* 0x001fe200078e0254 */
[----:B------:R-:W-:-:S03]  /*1f150*/  PRMT R29, RZ, 0x7610, R29 ;  /* 0x00007610ff1d7816 */ /* 0x000fc6000000001d */
[----:B-1----:R-:W-:-:S04]  /*1f160*/  IMAD.WIDE R52, R8, 0x2, R88 ;  /* 0x0000000208347825 */ /* 0x002fc800078e0258 */
[C---:B---3--:R-:W-:Y:S01]  /*1f170*/  IMAD.WIDE R50, R8.reuse, 0x2, R86 ;  /* 0x0000000208327825 */ /* 0x048fe200078e0256 */
[----:B------:R0:W-:Y:S03]  /*1f180*/  STL.64 [R1+0x3e8], R52 ;  /* 0x0003e83401007387 */ /* 0x0001e60000100a00 */
[----:B------:R-:W-:Y:S01]  /*1f190*/  IMAD.WIDE R54, R8, 0x2, R82 ;  /* 0x0000000208367825 */ /* 0x000fe200078e0252 */
[----:B------:R1:W-:Y:S04]  /*1f1a0*/  STL.64 [R1+0x3d8], R56 ;  /* 0x0003d83801007387 */ /* 0x0003e80000100a00 */
[----:B------:R-:W-:Y:S04]  /*1f1b0*/  STL.64 [R1+0x3e0], R50 ;  /* 0x0003e03201007387 */ /* 0x000fe80000100a00 */
[----:B------:R-:W3:Y:S04]  /*1f1c0*/  LDL.LU R80, [R1+0x2b8] ;  /* 0x0002b80001507983 */ /* 0x000ee80000300800 */
[----:B------:R-:W3:Y:S04]  /*1f1d0*/  LDL.LU R81, [R1+0x2b4] ;  /* 0x0002b40001517983 */ /* 0x000ee80000300800 */
[----:B------:R-:W-:Y:S01]  /*1f1e0*/  STL.64 [R1+0x3d0], R54 ;  /* 0x0003d03601007387 */ /* 0x000fe20000100a00 */
[----:B------:R-:W-:-:S03]  /*1f1f0*/  IMAD.MOV.U32 R8, RZ, RZ, R56 ;  /* 0x000000ffff087224 */ /* 0x000fc600078e0038 */
[----:B------:R-:W3:Y:S01]  /*1f200*/  LDL.LU R90, [R1+0x2b0] ;  /* 0x0002b000015a7983 */ /* 0x000ee20000300800 */
[----:B------:R-:W-:-:S03]  /*1f210*/  IMAD.MOV.U32 R9, RZ, RZ, R57 ;  /* 0x000000ffff097224 */ /* 0x000fc600078e0039 */
[----:B------:R-:W3:Y:S04]  /*1f220*/  @!P3 LDG.E.U16 R29, desc[UR6][R52.64] ;  /* 0x00000006341db981 */ /* 0x000ee8000c1e1500 */
[----:B------:R-:W3:Y:S04]  /*1f230*/  LDL.LU R91, [R1+0x2ac] ;  /* 0x0002ac00015b7983 */ /* 0x000ee80000300800 */
[----:B0-----:R-:W3:Y:S04]  /*1f240*/  LDL.LU R52, [R1+0x2c8] ;  /* 0x0002c80001347983 */ /* 0x001ee80000300800 */
[----:B------:R-:W3:Y:S04]  /*1f250*/  LDL.LU R53, [R1+0x2c4] ;  /* 0x0002c40001357983 */ /* 0x000ee80000300800 */
        /* <DEDUP_REMOVED lines=9> */
[----:B--2---:R0:W-:Y:S04]  /*1f2f0*/  STS.U16 [R38+UR76+0x500], R62 ;  /* 0x0005003e26007988 */ /* 0x0041e8000800044c */
[----:B-1----:R-:W2:Y:S04]  /*1f300*/  LDL.LU R61, [R1+0x2cc] ;  /* 0x0002cc00013d7983 */ /* 0x002ea80000300800 */
[----:B------:R1:W-:Y:S04]  /*1f310*/  STS.U16 [R38+UR76+0x10500], R63 ;  /* 0x0105003f26007988 */ /* 0x0003e8000800044c */
[----:B0-----:R-:W2:Y:S04]  /*1f320*/  LDL.LU R62, [R1+0x2e8] ;  /* 0x0002e800013e7983 */ /* 0x001ea80000300800 */
[----:B------:R0:W-:Y:S04]  /*1f330*/  STS.U16 [R38+UR76+0x20500], R64 ;  /* 0x0205004026007988 */ /* 0x0001e8000800044c */
[----:B-1----:R-:W2:Y:S04]  /*1f340*/  LDL.LU R63, [R1+0x2e4] ;  /* 0x0002e400013f7983 */ /* 0x002ea80000300800 */
[----:B------:R1:W-:Y:S04]  /*1f350*/  STS.U16 [R38+UR76+0x30500], R65 ;  /* 0x0305004126007988 */ /* 0x0003e8000800044c */
[----:B0-----:R-:W2:Y:S04]  /*1f360*/  LDL.LU R64, [R1+0x2e0] ;  /* 0x0002e00001407983 */ /* 0x001ea80000300800 */
[----:B-1----:R-:W2:Y:S04]  /*1f370*/  LDL.LU R65, [R1+0x2dc] ;  /* 0x0002dc0001417983 */ /* 0x002ea80000300800 */
[----:B----4-:R0:W-:Y:S04]  /*1f380*/  STS.U16 [R38+UR76+0x100], R66 ;  /* 0x0001004226007988 */ /* 0x0101e8000800044c */
        /* <DEDUP_REMOVED lines=14> */
[----:B-1----:R-:W4:Y:S01]  /*1f470*/  LDL.LU R73, [R1+0x2a8] ;  /* 0x0002a80001497983 */ /* 0x002f220000300800 */
[----:B------:R-:W-:-:S02]  /*1f480*/  PRMT R28, RZ, 0x7610, R28 ;  /* 0x00007610ff1c7816 */ /* 0x000fc4000000001c */
[----:B------:R-:W-:-:S04]  /*1f490*/  PRMT R26, RZ, 0x7610, R26 ;  /* 0x00007610ff1a7816 */ /* 0x000fc8000000001a */
[----:B------:R-:W4:Y:S04]  /*1f4a0*/  @!P3 LDG.E.U16 R28, desc[UR6][R50.64] ;  /* 0x00000006321cb981 */ /* 0x000f28000c1e1500 */
[----:B------:R-:W4:Y:S04]  /*1f4b0*/  @!P3 LDG.E.U16 R26, desc[UR6][R54.64] ;  /* 0x00000006361ab981 */ /* 0x000f28000c1e1500 */
[----:B------:R-:W4:Y:S04]  /*1f4c0*/  LDL.LU.64 R50, [R1+0x4388] ;  /* 0x0043880001327983 */ /* 0x000f280000300a00 */
[----:B------:R-:W4:Y:S04]  /*1f4d0*/  LDL.LU.64 R54, [R1+0x4380] ;  /* 0x0043800001367983 */ /* 0x000f280000300a00 */
[----:B---3--:R-:W-:Y:S04]  /*1f4e0*/  STS.U16 [R38+UR76+0x2100], R80 ;  /* 0x0021005026007988 */ /* 0x008fe8000800044c */
        /* <DEDUP_REMOVED lines=15> */
[----:B----4-:R0:W-:Y:S04]  /*1f5e0*/  STS.U16 [R38+UR76+0x33900], R66 ;  /* 0x0339004226007988 */ /* 0x0101e8000800044c */
[----:B------:R1:W-:Y:S04]  /*1f5f0*/  STS.U16 [R38+UR76+0x23900], R67 ;  /* 0x0239004326007988 */ /* 0x0003e8000800044c */
[----:B0-----:R-:W2:Y:S04]  /*1f600*/  LDL.LU R66, [R1+0x30c] ;  /* 0x00030c0001427983 */ /* 0x001ea80000300800 */
        /* <DEDUP_REMOVED lines=13> */
[----:B------:R-:W-:-:S06]  /*1f6e0*/  PRMT R27, RZ, 0x7610, R27 ;  /* 0x00007610ff1b7816 */ /* 0x000fcc000000001b */
[----:B------:R0:W4:Y:S02]  /*1f6f0*/  @!P3 LDG.E.U16 R27, desc[UR6][R8.64] ;  /* 0x00000006081bb981 */ /* 0x000124000c1e1500 */
[C---:B0-----:R-:W-:Y:S02]  /*1f700*/  VIADD R9, R5.reuse, 0xffffff04 ;  /* 0xffffff0405097836 */ /* 0x041fe40000000000 */
[----:B------:R-:W-:-:S03]  /*1f710*/  VIADD R8, R5, 0xffffff0a ;  /* 0xffffff0a05087836 */ /* 0x000fc60000000000 */
[----:B------:R-:W-:Y:S01]  /*1f720*/  ISETP.GE.U32.AND P6, PT, R9, 0x7ffffe05, PT ;  /* 0x7ffffe050900780c */ /* 0x000fe20003fc6070 */
[----:B------:R-:W-:Y:S01]  /*1f730*/  IMAD R9, R92, 0xf5, RZ ;  /* 0x000000f55c097824 */ /* 0x000fe200078e02ff */
[----:B------:R-:W-:Y:S01]  /*1f740*/  ISETP.GE.U32.AND P3, PT, R8, 0x7ffffe0b, PT ;  /* 0x7ffffe0b0800780c */ /* 0x000fe20003f66070 */
[----:B------:R-:W-:Y:S02]  /*1f750*/  IMAD R8, R92, 0xfb, RZ ;  /* 0x000000fb5c087824 */ /* 0x000fe400078e02ff */
[----:B------:R-:W-:-:S04]  /*1f760*/  IMAD.WIDE R58, R9, 0x2, R88 ;  /* 0x00000002093a7825 */ /* 0x000fc800078e0258 */
[C---:B------:R-:W-:Y:S01]  /*1f770*/  IMAD.WIDE R56, R9.reuse, 0x2, R86 ;  /* 0x0000000209387825 */ /* 0x040fe200078e0256 */
[----:B------:R-:W-:Y:S03]  /*1f780*/  STL.64 [R1+0x3c8], R58 ;  /* 0x0003c83a01007387 */ /* 0x000fe60000100a00 */
[----:B------:R-:W-:Y:S01]  /*1f790*/  IMAD.WIDE R60, R9, 0x2, R84 ;  /* 0x00000002093c7825 */ /* 0x000fe200078e0254 */
[----:B------:R-:W-:-:S03]  /*1f7a0*/  PRMT R32, RZ, 0x7610, R32 ;  /* 0x00007610ff207816 */ /* 0x000fc60000000020 */
[C---:B------:R-:W-:Y:S01]  /*1f7b0*/  IMAD.WIDE R62, R8.reuse, 0x2, R88 ;  /* 0x00000002083e7825 */ /* 0x040fe200078e0258 */
[----:B------:R0:W-:Y:S03]  /*1f7c0*/  STL.64 [R1+0x3c0], R56 ;  /* 0x0003c03801007387 */ /* 0x0001e60000100a00 */
[C---:B------:R-:W-:Y:S01]  /*1f7d0*/  IMAD.WIDE R90, R8.reuse, 0x2, R86 ;  /* 0x00000002085a7825 */ /* 0x040fe200078e0256 */
[----:B------:R-:W-:Y:S01]  /*1f7e0*/  PRMT R33, RZ, 0x7610, R33 ;  /* 0x00007610ff217816 */ /* 0x000fe20000000021 */
[----:B------:R1:W-:Y:S02]  /*1f7f0*/  STL.64 [R1+0x940], R60 ;  /* 0x0009403c01007387 */ /* 0x0003e40000100a00 */
[C---:B------:R-:W-:Y:S02]  /*1f800*/  IMAD.WIDE R64, R8.reuse, 0x2, R82 ;  /* 0x0000000208407825 */ /* 0x040fe400078e0252 */
[----:B------:R0:W-:Y:S02]  /*1f810*/  STL.64 [R1+0x338], R62 ;  /* 0x0003383e01007387 */ /* 0x0001e40000100a00 */
[----:B------:R-:W-:-:S02]  /*1f820*/  IMAD.WIDE R80, R8, 0x2, R84 ;  /* 0x0000000208507825 */ /* 0x000fc400078e0254 */
[----:B------:R-:W-:Y:S02]  /*1f830*/  STL.64 [R1+0x330], R90 ;  /* 0x0003305a01007387 */ /* 0x000fe40000100a00 */
[----:B------:R-:W-:Y:S02]  /*1f840*/  IMAD.WIDE R52, R9, 0x2, R82 ;  /* 0x0000000209347825 */ /* 0x000fe400078e0252 */
[----:B------:R0:W-:Y:S04]  /*1f850*/  STL.64 [R1+0x998], R64 ;  /* 0x0009984001007387 */ /* 0x0001e80000100a00 */
[----:B------:R-:W-:Y:S04]  /*1f860*/  STL.64 [R1+0x990], R80 ;  /* 0x0009905001007387 */ /* 0x000fe80000100a00 */
[----:B------:R-:W4:Y:S04]  /*1f870*/  @!P3 LDG.E.U16 R32, desc[UR6][R56.64] ;  /* 0x000000063820b981 */ /* 0x000f28000c1e1500 */
[----:B------:R-:W-:Y:S04]  /*1f880*/  STL.64 [R1+0x948], R52 ;  /* 0x0009483401007387 */ /* 0x000fe80000100a00 */
[----:B------:R-:W4:Y:S04]  /*1f890*/  @!P3 LDG.E.U16 R33, desc[UR6][R58.64] ;  /* 0x000000063a21b981 */ /* 0x000f28000c1e1500 */
[----:B0-----:R-:W4:Y:S04]  /*1f8a0*/  LDL.LU R57, [R1+0x398] ;  /* 0x0003980001397983 */ /* 0x001f280000300800 */
[----:B------:R-:W4:Y:S04]  /*1f8b0*/  LDL.LU R58, [R1+0x394] ;  /* 0x00039400013a7983 */ /* 0x000f280000300800 */
[----:B------:R-:W4:Y:S01]  /*1f8c0*/  LDL.LU R59, [R1+0x390] ;  /* 0x00039000013b7983 */ /* 0x000f220000300800 */
[----:B------:R-:W-:-:S02]  /*1f8d0*/  PRMT R31, RZ, 0x7610, R31 ;  /* 0x00007610ff1f7816 */ /* 0x000fc4000000001f */
[----:B------:R-:W-:-:S04]  /*1f8e0*/  PRMT R25, RZ, 0x7610, R25 ;  /* 0x00007610ff197816 */ /* 0x000fc80000000019 */
[----:B------:R-:W4:Y:S04]  /*1f8f0*/  @!P3 LDG.E.U16 R31, desc[UR6][R60.64] ;  /* 0x000000063c1fb981 */ /* 0x000f28000c1e1500 */
[----:B------:R-:W4:Y:S04]  /*1f900*/  @!P6 LDG.E.U16 R25, desc[UR6][R62.64] ;  /* 0x000000063e19e981 */ /* 0x000f28000c1e1500 */
[----:B-1----:R-:W4:Y:S04]  /*1f910*/  LDL.LU R60, [R1+0x32c] ;  /* 0x00032c00013c7983 */ /* 0x002f280000300800 */
[----:B------:R-:W4:Y:S04]  /*1f920*/  LDL.LU R62, [R1+0x4378] ;  /* 0x00437800013e7983 */ /* 0x000f280000300800 */
[----:B------:R-:W4:Y:S01]  /*1f930*/  LDL.LU R61, [R1+0x9d0] ;  /* 0x0009d000013d7983 */ /* 0x000f220000300800 */
[----:B------:R-:W-:-:S03]  /*1f940*/  PRMT R22, RZ, 0x7610, R22 ;  /* 0x00007610ff167816 */ /* 0x000fc60000000016 */
[----:B------:R-:W4:Y:S04]  /*1f950*/  LDL.LU R63, [R1+0x9cc] ;  /* 0x0009cc00013f7983 */ /* 0x000f280000300800 */
[----:B------:R-:W4:Y:S04]  /*1f960*/  @!P6 LDG.E.U16 R22, desc[UR6][R64.64] ;  /* 0x000000064016e981 */ /* 0x000f28000c1e1500 */
[----:B------:R-:W4:Y:S04]  /*1f970*/  LDL.LU R64, [R1+0x9c8] ;  /* 0x0009c80001407983 */ /* 0x000f280000300800 */
[----:B------:R-:W4:Y:S04]  /*1f980*/  LDL.LU R65, [R1+0x9b4] ;  /* 0x0009b40001417983 */ /* 0x000f280000300800 */
[----:B--2---:R0:W-:Y:S04]  /*1f990*/  STS.U16 [R38+UR76+0x33100], R66 ;  /* 0x0331004226007988 */ /* 0x0041e8000800044c */
[----:B---3--:R1:W-:Y:S04]  /*1f9a0*/  STS.U16 [R38+UR76+0x23100], R67 ;  /* 0x0231004326007988 */ /* 0x0083e8000800044c */
[----:B0-----:R-:W2:Y:S04]  /*1f9b0*/  LDL.LU R66, [R1+0x9b0] ;  /* 0x0009b00001427983 */ /* 0x001ea80000300800 */
[----:B----4-:R0:W-:Y:S04]  /*1f9c0*/  STS.U16 [R38+UR76+0x13100], R68 ;  /* 0x0131004426007988 */ /* 0x0101e8000800044c */
        /* <DEDUP_REMOVED lines=12> */
[----:B------:R-:W-:Y:S01]  /*1fa90*/  PRMT R30, RZ, 0x7610, R30 ;  /* 0x00007610ff1e7816 */ /* 0x000fe2000000001e */
[----:B------:R-:W-:Y:S01]  /*1faa0*/  VIADD R8, R5, 0xffffff09 ;  /* 0xffffff0905087836 */ /* 0x000fe20000000000 */
[----:B------:R-:W-:-:S04]  /*1fab0*/  PRMT R23, RZ, 0x7610, R23 ;  /* 0x00007610ff177816 */ /* 0x000fc80000000017 */
[----:B------:R0:W4:Y:S01]  /*1fac0*/  @!P3 LDG.E.U16 R30, desc[UR6][R52.64] ;  /* 0x00000006341eb981 */ /* 0x000122000c1e1500 */
[----:B------:R-:W-:Y:S01]  /*1fad0*/  ISETP.GE.U32.AND P3, PT, R8, 0x7ffffe0a, PT ;  /* 0x7ffffe0a0800780c */ /* 0x000fe20003f66070 */
[----:B------:R-:W-:Y:S01]  /*1fae0*/  IMAD R8, R92, 0xf6, RZ ;  /* 0x000000f65c087824 */ /* 0x000fe200078e02ff */
[----:B------:R-:W-:Y:S01]  /*1faf0*/  PRMT R37, RZ, 0x7610, R37 ;  /* 0x00007610ff257816 */ /* 0x000fe20000000025 */
[----:B------:R1:W4:Y:S01]  /*1fb00*/  @!P6 LDG.E.U16 R23, desc[UR6][R80.64] ;  /* 0x000000065017e981 */ /* 0x000322000c1e1500 */
[----:B------:R-:W-:Y:S02]  /*1fb10*/  PRMT R36, RZ, 0x7610, R36 ;  /* 0x00007610ff247816 */ /* 0x000fe40000000024 */
[----:B------:R-:W-:Y:S02]  /*1fb20*/  PRMT R35, RZ, 0x7610, R35 ;  /* 0x00007610ff237816 */ /* 0x000fe40000000023 */
[----:B------:R-:W-:Y:S01]  /*1fb30*/  PRMT R34, RZ, 0x7610, R34 ;  /* 0x00007610ff227816 */ /* 0x000fe20000000022 */
[----:B0-----:R-:W-:-:S04]  /*1fb40*/  IMAD.WIDE R52, R8, 0x2, R82 ;  /* 0x0000000208347825 */ /* 0x001fc800078e0252 */
[----:B-1----:R-:W-:Y:S01]  /*1fb50*/  IMAD.WIDE R80, R8, 0x2, R88 ;  /* 0x0000000208507825 */ /* 0x002fe200078e0258 */
[----:B------:R-:W4:Y:S04]  /*1fb60*/  @!P3 LDG.E.U16 R34, desc[UR6][R52.64] ;  /* 0x000000063422b981 */ /* 0x000f28000c1e1500 */
[----:B------:R-:W4:Y:S01]  /*1fb70*/  @!P3 LDG.E.U16 R37, desc[UR6][R80.64] ;  /* 0x000000065025b981 */ /* 0x000f22000c1e1500 */
[----:B------:R-:W-:-:S03]  /*1fb80*/  PRMT R55, RZ, 0x7610, R55 ;  /* 0x00007610ff377816 */ /* 0x000fc60000000037 */
[----:B------:R-:W-:Y:S04]  /*1fb90*/  STL.64 [R1+0x3b8], R80 ;  /* 0x0003b85001007387 */ /* 0x000fe80000100a00 */
[----:B------:R0:W-:Y:S04]  /*1fba0*/  STS.U16 [R38+UR76+0x2900], R57 ;  /* 0x0029003926007988 */ /* 0x0001e8000800044c */
[----:B------:R-:W-:Y:S04]  /*1fbb0*/  STS.U16 [R38+UR76+0x12900], R58 ;  /* 0x0129003a26007988 */ /* 0x000fe8000800044c */
[----:B------:R1:W-:Y:S01]  /*1fbc0*/  STS.U16 [R38+UR76+0x22900], R59 ;  /* 0x0229003b26007988 */ /* 0x0003e2000800044c */
[----:B0-----:R-:W-:-:S05]  /*1fbd0*/  IMAD.WIDE R56, R8, 0x2, R84 ;  /* 0x0000000208387825 */ /* 0x001fca00078e0254 */
[----:B------:R-:W4:Y:S01]  /*1fbe0*/  @!P3 LDG.E.U16 R35, desc[UR6][R56.64] ;  /* 0x000000063823b981 */ /* 0x000f22000c1e1500 */
[----:B-1----:R-:W-:-:S04]  /*1fbf0*/  IMAD.WIDE R58, R8, 0x2, R86 ;  /* 0x00000002083a7825 */ /* 0x002fc800078e0256 */
[----:B------:R-:W-:Y:S01]  /*1fc00*/  VIADD R8, R5, 0xffffff08 ;  /* 0xffffff0805087836 */ /* 0x000fe20000000000 */
[----:B------:R0:W4:Y:S04]  /*1fc10*/  @!P3 LDG.E.U16 R36, desc[UR6][R58.64] ;  /* 0x000000063a24b981 */ /* 0x000128000c1e1500 */
[----:B------:R-:W-:Y:S01]  /*1fc20*/  ISETP.GE.U32.AND P3, PT, R8, 0x7ffffe09, PT ;  /* 0x7ffffe090800780c */ /* 0x000fe20003f66070 */
[----:B------:R-:W-:Y:S01]  /*1fc30*/  IMAD R8, R92, 0xf7, RZ ;  /* 0x000000f75c087824 */ /* 0x000fe200078e02ff */
[----:B------:R0:W-:Y:S04]  /*1fc40*/  STL.64 [R1+0x3b0], R58 ;  /* 0x0003b03a01007387 */ /* 0x0001e80000100a00 */
[----:B------:R1:W-:Y:S04]  /*1fc50*/  STL.64 [R1+0x3a8], R56 ;  /* 0x0003a83801007387 */ /* 0x0003e80000100a00 */
[----:B------:R1:W-:Y:S01]  /*1fc60*/  STL.64 [R1+0x3a0], R52 ;  /* 0x0003a03401007387 */ /* 0x0003e20000100a00 */
[----:B------:R-:W-:-:S02]  /*1fc70*/  PRMT R62, RZ, 0x7610, R62 ;  /* 0x00007610ff3e7816 */ /* 0x000fc4000000003e */
[----:B------:R-:W-:Y:S01]  /*1fc80*/  PRMT R5, RZ, 0x7610, R5 ;  /* 0x00007610ff057816 */ /* 0x000fe20000000005 */
[----:B0-----:R-:W-:-:S04]  /*1fc90*/  IMAD.WIDE R58, R8, 0x2, R86 ;  /* 0x00000002083a7825 */ /* 0x001fc800078e0256 */
[C---:B-1----:R-:W-:Y:S01]  /*1fca0*/  IMAD.WIDE R56, R8.reuse, 0x2, R88 ;  /* 0x0000000208387825 */ /* 0x042fe200078e0258 */
[----:B------:R-:W4:Y:S03]  /*1fcb0*/  @!P3 LDG.E.U16 R5, desc[UR6][R58.64] ;  /* 0x000000063a05b981 */ /* 0x000f26000c1e1500 */
[----:B------:R-:W-:Y:S01]  /*1fcc0*/  IMAD.WIDE R52, R8, 0x2, R84 ;  /* 0x0000000208347825 */ /* 0x000fe200078e0254 */
[----:B------:R-:W4:Y:S04]  /*1fcd0*/  @!P3 LDG.E.U16 R62, desc[UR6][R56.64] ;  /* 0x00000006383eb981 */ /* 0x000f28000c1e1500 */
[----:B------:R-:W4:Y:S01]  /*1fce0*/  @!P3 LDG.E.U16 R55, desc[UR6][R52.64] ;  /* 0x000000063437b981 */ /* 0x000f22000c1e1500 */
[----:B------:R-:W-:-:S03]  /*1fcf0*/  PRMT R9, RZ, 0x7610, R9 ;  /* 0x00007610ff097816 */ /* 0x000fc60000000009 */
[----:B------:R-:W-:Y:S04]  /*1fd00*/  STS.U16 [R38+UR76+0x32900], R60 ;  /* 0x0329003c26007988 */ /* 0x000fe8000800044c */
[----:B------:R0:W-:Y:S02]  /*1fd10*/  STS.U16 [R38+UR76+0x3d00], R61 ;  /* 0x003d003d26007988 */ /* 0x0001e4000800044c */
[----:B0-----:R-:W-:-:S05]  /*1fd20*/  IMAD.WIDE R60, R8, 0x2, R82 ;  /* 0x00000002083c7825 */ /* 0x001fca00078e0252 */
[----:B------:R-:W4:Y:S04]  /*1fd30*/  @!P3 LDG.E.U16 R9, desc[UR6][R60.64] ;  /* 0x000000063c09b981 */ /* 0x000f28000c1e1500 */
[----:B------:R0:W-:Y:S04]  /*1fd40*/  STS.U16 [R38+UR76+0x13d00], R63 ;  /* 0x013d003f26007988 */ /* 0x0001e8000800044c */
[----:B------:R1:W-:Y:S04]  /*1fd50*/  STS.U16 [R38+UR76+0x23d00], R64 ;  /* 0x023d004026007988 */ /* 0x0003e8000800044c */
[----:B------:R1:W-:Y:S04]  /*1fd60*/  STS.U16 [R38+UR76+0x33d00], R65 ;  /* 0x033d004126007988 */ /* 0x0003e8000800044c */
[----:B0-----:R-:W4:Y:S04]  /*1fd70*/  LDL.LU R63, [R1+0x2308] ;  /* 0x00230800013f7983 */ /* 0x001f280000300800 */
[----:B-1----:R-:W4:Y:S04]  /*1fd80*/  LDL.LU R64, [R1+0x2304] ;  /* 0x0023040001407983 */ /* 0x002f280000300800 */
        /* <DEDUP_REMOVED lines=16> */
[----:B-1----:R-:W3:Y:S01]  /*1fe90*/  LDL.LU R73, [R1+0x22d0] ;  /* 0x0022d00001497983 */ /* 0x002ee20000300800 */
[----:B------:R-:W-:-:S03]  /*1fea0*/  PRMT R24, RZ, 0x7610, R24 ;  /* 0x00007610ff187816 */ /* 0x000fc60000000018 */
[----:B------:R-:W4:Y:S04]  /*1feb0*/  LDL.LU R39, [R1+0x22b8] ;  /* 0x0022b80001277983 */ /* 0x000f280000300800 */
[----:B------:R-:W4:Y:S04]  /*1fec0*/  LDL.LU R40, [R1+0x22b4] ;  /* 0x0022b40001287983 */ /* 0x000f280000300800 */
[----:B------:R-:W4:Y:S04]  /*1fed0*/  LDL.LU R80, [R1+0x22b0] ;  /* 0x0022b00001507983 */ /* 0x000f280000300800 */
[----:B------:R-:W4:Y:S04]  /*1fee0*/  @!P6 LDG.E.U16 R24, desc[UR6][R90.64] ;  /* 0x000000065a18e981 */ /* 0x000f28000c1e1500 */
[----:B------:R-:W4:Y:S04]  /*1fef0*/  LDL.LU R81, [R1+0xbf4] ;  /* 0x000bf40001517983 */ /* 0x000f280000300800 */
[----:B------:R-:W4:Y:S04]  /*1ff00*/  LDL.LU R90, [R1+0xbf0] ;  /* 0x000bf000015a7983 */ /* 0x000f280000300800 */
[----:B------:R-:W4:Y:S04]  /*1ff10*/  LDL.LU R91, [R1+0x9d4] ;  /* 0x0009d400015b7983 */ /* 0x000f280000300800 */
[----:B------:R-:W4:Y:S04]  /*1ff20*/  LDL.LU R92, [R1+0x22c0] ;  /* 0x0022c000015c7983 */ /* 0x000f280000300800 */
[----:B------:R0:W-:Y:S04]  /*1ff30*/  STL.64 [R1+0x958], R52 ;  /* 0x0009583401007387 */ /* 0x0001e80000100a00 */
[----:B------:R-:W-:Y:S04]  /*1ff40*/  STL.64 [R1+0x398], R56 ;  /* 0x0003983801007387 */ /* 0x000fe80000100a00 */
[----:B0-----:R-:W4:Y:S04]  /*1ff50*/  LDL.LU.64 R52, [R1+0x4370] ;  /* 0x0043700001347983 */ /* 0x001f280000300a00 */
[----:B------:R0:W-:Y:S04]  /*1ff60*/  STL [R1+0x2a30], R55 ;  /* 0x002a303701007387 */ /* 0x0001e80000100800 */
[----:B0-----:R-:W4:Y:S04]  /*1ff70*/  LDL.LU R55, [R1+0x4368] ;  /* 0x0043680001377983 */ /* 0x001f280000300800 */
[----:B------:R-:W-:Y:S04]  /*1ff80*/  STL.64 [R1+0x390], R58 ;  /* 0x0003903a01007387 */ /* 0x000fe80000100a00 */
[----:B------:R-:W4:Y:S04]  /*1ff90*/  LDL.LU.64 R56, [R1+0x4360] ;  /* 0x0043600001387983 */ /* 0x000f280000300a00 */
[----:B------:R0:W-:Y:S04]  /*1ffa0*/  STL [R1+0x2a38], R62 ;  /* 0x002a383e01007387 */ /* 0x0001e80000100800 */
[----:B0-----:R-:W4:Y:S04]  /*1ffb0*/  LDL.LU R62, [R1+0x4358] ;  /* 0x00435800013e7983 */ /* 0x001f280000300800 */
[----:B------:R-:W4:Y:S04]  /*1ffc0*/  LDL.LU.64 R58, [R1+0x4350] ;  /* 0x00435000013a7983 */ /* 0x000f280000300a00 */
[----:B------:R0:W-:Y:S02]  /*1ffd0*/  STL [R1+0x2a34], R5 ;  /* 0x002a340501007387 */ /* 0x0001e40000100800 */
[----:B0-----:R-:W0:Y:S02]  /*1ffe0*/  LDC R5, c[0x0][0x3a0] ;  /* 0x0000e800ff057b82 */ /* 0x001e240000000800 */
[----:B------:R1:W-:Y:S01]  /*1fff0*/  STL.64 [R1+0x960], R60 ;  /* 0x0009603c01007387 */ /* 0x0003e20000100a00 */
[----:B0-----:R-:W-:-:S03]  /*20000*/  VIADD R8, R5, 0xffffff03 ;  /* 0xffffff0305087836 */ /* 0x001fc60000000000 */
[----:B------:R-:W4:Y:S04]  /*20010*/  LDL.LU R5, [R1+0x22c4] ;  /* 0x0022c40001057983 */ /* 0x000f280000300800 */
[----:B-1----:R-:W4:Y:S04]  /*20020*/  LDL.LU.64 R60, [R1+0x4348] ;  /* 0x00434800013c7983 */ /* 0x002f280000300a00 */
[----:B------:R0:W-:Y:S02]  /*20030*/  STL [R1+0x2a2c], R9 ;  /* 0x002a2c0901007387 */ /* 0x0001e40000100800 */
[----:B0-----:R-:W0:Y:S02]  /*20040*/  LDC R9, c[0x0][0x3a0] ;  /* 0x0000e800ff097b82 */ /* 0x001e240000000800 */
[----:B------:R1:W-:Y:S04]  /*20050*/  STS.U16 [R38+UR76+0x4900], R63 ;  /* 0x0049003f26007988 */ /* 0x0003e8000800044c */
[----:B------:R0:W-:Y:S04]  /*20060*/  STS.U16 [R38+UR76+0x14900], R64 ;  /* 0x0149004026007988 */ /* 0x0001e8000800044c */
[----:B------:R0:W-:Y:S02]  /*20070*/  STS.U16 [R38+UR76+0x24900], R65 ;  /* 0x0249004126007988 */ /* 0x0001e4000800044c */
[----:B0-----:R-:W-:-:S05]  /*20080*/  VIADD R9, R9, 0xffffff02 ;  /* 0xffffff0209097836 */ /* 0x001fca0000000000 */
[----:B------:R-:W-:Y:S02]  /*20090*/  ISETP.GE.U32.AND P6, PT, R9, 0x7ffffe03, PT ;  /* 0x7ffffe030900780c */ /* 0x000fe40003fc6070 */
[----:B------:R-:W4:Y:S04]  /*200a0*/  LDL.LU R9, [R1+0x22bc] ;  /* 0x0022bc0001097983 */ /* 0x000f280000300800 */
[----:B-1----:R-:W4:Y:S04]  /*200b0*/  LDL.LU R63, [R1+0x4340] ;  /* 0x00434000013f7983 */ /* 0x002f280000300800 */
[----:B------:R-:W4:Y:S04]  /*200c0*/  LDL.LU R64, [R1+0x433c] ;  /* 0x00433c0001407983 */ /* 0x000f280000300800 */
[----:B------:R-:W4:Y:S04]  /*200d0*/  LDL.LU R65, [R1+0x4338] ;  /* 0x0043380001417983 */ /* 0x000f280000300800 */
[----:B--2---:R0:W-:Y:S04]  /*200e0*/  STS.U16 [R38+UR76+0x34900], R66 ;  /* 0x0349004226007988 */ /* 0x0041e8000800044c */
[----:B---3--:R1:W-:Y:S04]  /*200f0*/  STS.U16 [R38+UR76+0x4d00], R67 ;  /* 0x004d004326007988 */ /* 0x0083e8000800044c */
[----:B0-----:R-:W2:Y:S04]  /*20100*/  LDL.LU R66, [R1+0x4334] ;  /* 0x0043340001427983 */ /* 0x001ea80000300800 */
[----:B-1----:R-:W3:Y:S04]  /*20110*/  LDL.LU R67, [R1+0x4330] ;  /* 0x0043300001437983 */ /* 0x002ee80000300800 */
[----:B----4-:R0:W-:Y:S04]  /*20120*/  STS.U16 [R38+UR76+0x14d00], R68 ;  /* 0x014d004426007988 */ /* 0x0101e8000800044c */
[----:B------:R1:W-:Y:S04]  /*20130*/  STS.U16 [R38+UR76+0x24d00], R69 ;  /* 0x024d004526007988 */ /* 0x0003e8000800044c */
[----:B0-----:R-:W4:Y:S04]  /*20140*/  LDL.LU R68, [R1+0x432c] ;  /* 0x00432c0001447983 */ /* 0x001f280000300800 */
        /* <DEDUP_REMOVED lines=8> */
[----:B0-----:R-:W2:Y:S04]  /*201d0*/  LDL.LU R73, [R1+0x4318] ;  /* 0x0043180001497983 */ /* 0x001ea80000300800 */
[----:B------:R0:W-:Y:S04]  /*201e0*/  STS.U16 [R38+UR76+0x35100], R5 ;  /* 0x0351000526007988 */ /* 0x0001e8000800044c */
[----:B------:R1:W-:Y:S01]  /*201f0*/  STS.U16 [R38+UR76+0x5500], R92 ;  /* 0x0055005c26007988 */ /* 0x0003e2000800044c */
[----:B------:R-:W-:-:S02]  /*20200*/  ISETP.GE.U32.AND P3, PT, R8, 0x7ffffe04, PT ;  /* 0x7ffffe040800780c */ /* 0x000fc40003f66070 */
[----:B------:R-:W-:Y:S02]  /*20210*/  PRMT R12, RZ, 0x7610, R12 ;  /* 0x00007610ff0c7816 */ /* 0x000fe4000000000c */
[----:B------:R-:W-:Y:S01]  /*20220*/  PRMT R11, RZ, 0x7610, R11 ;  /* 0x00007610ff0b7816 */ /* 0x000fe2000000000b */
[----:B0-----:R-:W0:Y:S08]  /*20230*/  LDC R5, c[0x0][0x3a0] ;  /* 0x0000e800ff057b82 */ /* 0x001e300000000800 */
[----:B-1----:R-:W1:Y:S01]  /*20240*/  LDC R92, c[0x0][0x3a8] ;  /* 0x0000ea00ff5c7b82 */ /* 0x002e620000000800 */
        /* <DEDUP_REMOVED lines=12> */
[----:B----4-:R-:W-:Y:S04]  /*20310*/  STS.U16 [R38+UR76+0x16100], R68 ;  /* 0x0161004426007988 */ /* 0x010fe8000800044c */
[----:B---3--:R-:W-:Y:S04]  /*20320*/  STS.U16 [R38+UR76+0x26100], R67 ;  /* 0x0261004326007988 */ /* 0x008fe8000800044c */
[----:B------:R-:W-:Y:S04]  /*20330*/  STS.U16 [R38+UR76+0x36100], R66 ;  /* 0x0361004226007988 */ /* 0x000fe8000800044c */
[----:B------:R2:W-:Y:S04]  /*20340*/  STS.U16 [R38+UR76+0x6500], R65 ;  /* 0x0065004126007988 */ /* 0x0005e8000800044c */
        /* <DEDUP_REMOVED lines=19> */
[----:B--2---:R-:W2:Y:S04]  /*20480*/  LDL.LU R65, [R1+0x2318] ;  /* 0x0023180001417983 */ /* 0x004ea80000300800 */
[----:B------:R-:W-:Y:S04]  /*20490*/  STS.U16 [R38+UR76+0x7900], R45 ;  /* 0x0079002d26007988 */ /* 0x000fe8000800044c */
[----:B------:R-:W3:Y:S04]  /*204a0*/  LDL.LU R66, [R1+0x2314] ;  /* 0x0023140001427983 */ /* 0x000ee80000300800 */
        /* <DEDUP_REMOVED lines=12> */
[----:B------:R0:W-:Y:S04]  /*20570*/  STS.U16 [R38+UR76+0x37d00], R0 ;  /* 0x037d000026007988 */ /* 0x0001e8000800044c */
[----:B------:R-:W4:Y:S04]  /*20580*/  LDL.LU R73, [R1+0x2338] ;  /* 0x0023380001497983 */ /* 0x000f280000300800 */
[----:B0-----:R-:W4:Y:S04]  /*20590*/  LDL.LU R38, [R1+0x2334] ;  /* 0x0023340001267983 */ /* 0x001f280000300800 */
[----:B------:R-:W4:Y:S04]  /*205a0*/  LDL.LU R39, [R1+0x2330] ;  /* 0x0023300001277983 */ /* 0x000f280000300800 */
[----:B------:R-:W4:Y:S04]  /*205b0*/  LDL.LU R40, [R1+0x232c] ;  /* 0x00232c0001287983 */ /* 0x000f280000300800 */
[----:B------:R-:W4:Y:S04]  /*205c0*/  LDL.LU R80, [R1+0x2348] ;  /* 0x0023480001507983 */ /* 0x000f280000300800 */
[----:B------:R-:W4:Y:S04]  /*205d0*/  LDL.LU R81, [R1+0x2344] ;  /* 0x0023440001517983 */ /* 0x000f280000300800 */
[----:B------:R-:W4:Y:S04]  /*205e0*/  LDL.LU R90, [R1+0x2340] ;  /* 0x00234000015a7983 */ /* 0x000f280000300800 */
[----:B------:R-:W4:Y:S01]  /*205f0*/  LDL.LU R91, [R1+0x233c] ;  /* 0x00233c00015b7983 */ /* 0x000f220000300800 */
[----:B------:R-:W-:Y:S01]  /*20600*/  LOP3.LUT R41, R2, 0x30, RZ, 0x3c, !PT ;  /* 0x0000003002297812 */ /* 0x000fe200078e3cff */
[----:B-1----:R-:W-:Y:S01]  /*20610*/  IMAD R9, R92, 0xfc, RZ ;  /* 0x000000fc5c097824 */ /* 0x002fe200078e02ff */
[----:B------:R-:W-:-:S03]  /*20620*/  PRMT R6, RZ, 0x7610, R6 ;  /* 0x00007610ff067816 */ /* 0x000fc60000000006 */
[----:B------:R-:W-:Y:S01]  /*20630*/  IMAD.WIDE R52, R9, 0x2, R88 ;  /* 0x0000000209347825 */ /* 0x000fe200078e0258 */
[----:B------:R-:W-:-:S03]  /*20640*/  PRMT R7, RZ, 0x7610, R7 ;  /* 0x00007610ff077816 */ /* 0x000fc60000000007 */
[C---:B------:R-:W-:Y:S01]  /*20650*/  IMAD.WIDE R48, R9.reuse, 0x2, R86 ;  /* 0x0000000209307825 */ /* 0x040fe200078e0256 */
[----:B------:R-:W-:Y:S03]  /*20660*/  STL.64 [R1+0x328], R52 ;  /* 0x0003283401007387 */ /* 0x000fe60000100a00 */
[C---:B------:R-:W-:Y:S01]  /*20670*/  IMAD.WIDE R46, R9.reuse, 0x2, R84 ;  /* 0x00000002092e7825 */ /* 0x040fe200078e0254 */
[----:B------:R-:W-:Y:S01]  /*20680*/  STL.64 [R1+0x320], R48 ;  /* 0x0003203001007387 */ /* 0x000fe20000100a00 */
[----:B------:R-:W-:Y:S02]  /*20690*/  PRMT R44, RZ, 0x7610, R44 ;  /* 0x00007610ff2c7816 */ /* 0x000fe4000000002c */
[----:B------:R-:W-:Y:S01]  /*206a0*/  IMAD.WIDE R42, R9, 0x2, R82 ;  /* 0x00000002092a7825 */ /* 0x000fe200078e0252 */
[----:B------:R-:W-:Y:S01]  /*206b0*/  STL.64 [R1+0x318], R46 ;  /* 0x0003182e01007387 */ /* 0x000fe20000100a00 */
[----:B------:R-:W-:-:S03]  /*206c0*/  PRMT R8, RZ, 0x7610, R8 ;  /* 0x00007610ff087816 */ /* 0x000fc60000000008 */
[----:B------:R0:W4:Y:S01]  /*206d0*/  @!P3 LDG.E.U16 R6, desc[UR6][R46.64] ;  /* 0x000000062e06b981 */ /* 0x000122000c1e1500 */
[----:B------:R-:W-:-:S03]  /*206e0*/  PRMT R45, RZ, 0x7610, R45 ;  /* 0x00007610ff2d7816 */ /* 0x000fc6000000002d */
[----:B------:R1:W4:Y:S01]  /*206f0*/  @!P3 LDG.E.U16 R7, desc[UR6][R48.64] ;  /* 0x000000063007b981 */ /* 0x000322000c1e1500 */
[----:B------:R-:W-:-:S03]  /*20700*/  PRMT R50, RZ, 0x7610, R50 ;  /* 0x00007610ff327816 */ /* 0x000fc60000000032 */
[----:B------:R-:W-:Y:S01]  /*20710*/  STL.64 [R1+0x310], R42 ;  /* 0x0003102a01007387 */ /* 0x000fe20000100a00 */
[----:B------:R-:W-:-:S03]  /*20720*/  PRMT R51, RZ, 0x7610, R51 ;  /* 0x00007610ff337816 */ /* 0x000fc60000000033 */
[----:B------:R-:W-:Y:S04]  /*20730*/  STL [R1+0x22c4], R41 ;  /* 0x0022c42901007387 */ /* 0x000fe80000100800 */
[----:B------:R0:W4:Y:S04]  /*20740*/  @!P3 LDG.E.U16 R8, desc[UR6][R52.64] ;  /* 0x000000063408b981 */ /* 0x000128000c1e1500 */
[----:B------:R-:W-:Y:S04]  /*20750*/  STL [R1+0x40dc], R92 ;  /* 0x0040dc5c01007387 */ /* 0x000fe80000100800 */
[----:B------:R-:W-:Y:S01]  /*20760*/  STL [R1+0x42a4], R92 ;  /* 0x0042a45c01007387 */ /* 0x000fe20000100800 */
[----:B------:R-:W-:-:S06]  /*20770*/  PRMT R0, RZ, 0x7610, R0 ;  /* 0x00007610ff007816 */ /* 0x000fcc0000000000 */
[----:B------:R0:W4:Y:S04]  /*20780*/  @!P3 LDG.E.U16 R0, desc[UR6][R42.64] ;  /* 0x000000062a00b981 */ /* 0x000128000c1e1500 */
        /* <DEDUP_REMOVED lines=8> */
[----:B------:R2:W-:Y:S04]  /*20810*/  STS.U16 [R41+UR76+0x980], R73 ;  /* 0x0009804929007988 */ /* 0x0005e8000800044c */
[----:B------:R3:W-:Y:S01]  /*20820*/  STS.U16 [R41+UR76+0x10980], R38 ;  /* 0x0109802629007988 */ /* 0x0007e2000800044c */
[----:B--2---:R-:W2:Y:S03]  /*20830*/  LDC R73, c[0x0][0x3a8] ;  /* 0x0000ea00ff497b82 */ /* 0x004ea60000000800 */
[----:B------:R4:W-:Y:S01]  /*20840*/  STS.U16 [R41+UR76+0x20980], R39 ;  /* 0x0209802729007988 */ /* 0x0009e2000800044c */
[----:B---3--:R-:W-:-:S03]  /*20850*/  IMAD R38, R92, 0xff, RZ ;  /* 0x000000ff5c267824 */ /* 0x008fc600078e02ff */
[----:B------:R3:W-:Y:S01]  /*20860*/  STS.U16 [R41+UR76+0x30980], R40 ;  /* 0x0309802829007988 */ /* 0x0007e2000800044c */
[----:B0-----:R-:W-:-:S03]  /*20870*/  IMAD.WIDE R46, R38, 0x2, R82 ;  /* 0x00000002262e7825 */ /* 0x001fc600078e0252 */
[----:B------:R-:W-:Y:S01]  /*20880*/  STS.U16 [R41+UR76+0x580], R80 ;  /* 0x0005805029007988 */ /* 0x000fe2000800044c */
[----:B----4-:R-:W-:-:S03]  /*20890*/  IMAD R39, R92, 0xfd, RZ ;  /* 0x000000fd5c277824 */ /* 0x010fc600078e02ff */
[----:B------:R0:W-:Y:S01]  /*208a0*/  STS.U16 [R41+UR76+0x10580], R81 ;  /* 0x0105805129007988 */ /* 0x0001e2000800044c */
[----:B-1----:R-:W-:-:S03]  /*208b0*/  IMAD.WIDE R48, R38, 0x2, R86 ;  /* 0x0000000226307825 */ /* 0x002fc600078e0256 */
[----:B------:R-:W-:Y:S01]  /*208c0*/  STS.U16 [R41+UR76+0x20580], R90 ;  /* 0x0205805a29007988 */ /* 0x000fe2000800044c */
[----:B---3--:R-:W-:-:S03]  /*208d0*/  IMAD R40, R92, 0xfe, RZ ;  /* 0x000000fe5c287824 */ /* 0x008fc600078e02ff */
[----:B------:R1:W-:Y:S01]  /*208e0*/  STS.U16 [R41+UR76+0x30580], R91 ;  /* 0x0305805b29007988 */ /* 0x0003e2000800044c */
[----:B0-----:R-:W-:-:S03]  /*208f0*/  IMAD.WIDE R80, R39, 0x2, R88 ;  /* 0x0000000227507825 */ /* 0x001fc600078e0258 */
[----:B------:R-:W3:Y:S01]  /*20900*/  @!P2 LDG.E.U16 R44, desc[UR6][R46.64] ;  /* 0x000000062e2ca981 */ /* 0x000ee2000c1e1500 */
[----:B------:R-:W-:-:S03]  /*20910*/  IMAD.WIDE R62, R40, 0x2, R88 ;  /* 0x00000002283e7825 */ /* 0x000fc600078e0258 */
[----:B------:R-:W4:Y:S01]  /*20920*/  @!P2 LDG.E.U16 R45, desc[UR6][R48.64] ;  /* 0x00000006302da981 */ /* 0x000f22000c1e1500 */
[----:B-1----:R-:W-:-:S03]  /*20930*/  IMAD.WIDE R90, R39, 0x2, R86 ;  /* 0x00000002275a7825 */ /* 0x002fc600078e0256 */
[----:B------:R-:W-:Y:S01]  /*20940*/  STL.64 [R1+0x308], R80 ;  /* 0x0003085001007387 */ /* 0x000fe20000100a00 */
[----:B------:R-:W-:-:S03]  /*20950*/  IMAD.WIDE R52, R38, 0x2, R88 ;  /* 0x0000000226347825 */ /* 0x000fc600078e0258 */
[----:B------:R-:W-:Y:S01]  /*20960*/  STL.64 [R1+0x300], R90 ;  /* 0x0003005a01007387 */ /* 0x000fe20000100a00 */
[----:B------:R-:W-:-:S03]  /*20970*/  IMAD.WIDE R60, R40, 0x2, R86 ;  /* 0x00000002283c7825 */ /* 0x000fc600078e0256 */
[----:B------:R-:W-:Y:S01]  /*20980*/  STL [R1+0x3f6c], R88 ;  /* 0x003f6c5801007387 */ /* 0x000fe20000100800 */
[----:B------:R-:W-:-:S03]  /*20990*/  IMAD.WIDE R54, R38, 0x2, R84 ;  /* 0x0000000226367825 */ /* 0x000fc600078e0254 */
[----:B------:R-:W-:Y:S04]  /*209a0*/  STL.64 [R1+0x2f8], R62 ;  /* 0x0002f83e01007387 */ /* 0x000fe80000100a00 */
[----:B------:R-:W-:Y:S04]  /*209b0*/  STL [R1+0x4108], R88 ;  /* 0x0041085801007387 */ /* 0x000fe80000100800 */
[----:B------:R-:W4:Y:S04]  /*209c0*/  @!P2 LDG.E.U16 R50, desc[UR6][R52.64] ;  /* 0x000000063432a981 */ /* 0x000f28000c1e1500 */
[----:B------:R-:W-:Y:S04]  /*209d0*/  STL.64 [R1+0x2f0], R60 ;  /* 0x0002f03c01007387 */ /* 0x000fe80000100a00 */
[----:B------:R-:W-:Y:S04]  /*209e0*/  STL [R1+0x42a8], R88 ;  /* 0x0042a85801007387 */ /* 0x000fe80000100800 */
[----:B------:R-:W4:Y:S04]  /*209f0*/  @!P2 LDG.E.U16 R51, desc[UR6][R54.64] ;  /* 0x000000063633a981 */ /* 0x000f28000c1e1500 */
[----:B------:R-:W-:Y:S04]  /*20a00*/  STL.64 [R1+0x2d8], R52 ;  /* 0x0002d83401007387 */ /* 0x000fe80000100a00 */
[----:B------:R-:W-:Y:S01]  /*20a10*/  STL [R1+0x3f68], R89 ;  /* 0x003f685901007387 */ /* 0x000fe20000100800 */
[----:B--2---:R-:W-:-:S03]  /*20a20*/  IMAD R73, R73, 0xb6, RZ ;  /* 0x000000b649497824 */ /* 0x004fc600078e02ff */
[----:B------:R-:W-:Y:S04]  /*20a30*/  STL [R1+0x40e0], R89 ;  /* 0x0040e05901007387 */ /* 0x000fe80000100800 */
[----:B------:R0:W-:Y:S04]  /*20a40*/  STL [R1+0x42ac], R89 ;  /* 0x0042ac5901007387 */ /* 0x0001e80000100800 */
[----:B------:R-:W-:Y:S04]  /*20a50*/  STL [R1+0x3f74], R86 ;  /* 0x003f745601007387 */ /* 0x000fe80000100800 */
[----:B------:R-:W-:Y:S01]  /*20a60*/  STL [R1+0x4198], R86 ;  /* 0x0041985601007387 */ /* 0x000fe20000100800 */
[----:B------:R-:W-:-:S03]  /*20a70*/  IMAD.WIDE R42, R73, 0x2, R82 ;  /* 0x00000002492a7825 */ /* 0x000fc600078e0252 */
[----:B------:R-:W-:Y:S04]  /*20a80*/  STL [R1+0x42b0], R86 ;  /* 0x0042b05601007387 */ /* 0x000fe80000100800 */
[----:B------:R-:W-:Y:S04]  /*20a90*/  STL.64 [R1+0x2d0], R48 ;  /* 0x0002d03001007387 */ /* 0x000fe80000100a00 */
[----:B------:R-:W-:Y:S04]  /*20aa0*/  STL [R1+0x3f70], R87 ;  /* 0x003f705701007387 */ /* 0x000fe80000100800 */
[----:B------:R-:W-:Y:S04]  /*20ab0*/  STL [R1+0x4128], R87 ;  /* 0x0041285701007387 */ /* 0x000fe80000100800 */
[----:B------:R1:W-:Y:S04]  /*20ac0*/  STL [R1+0x42b4], R87 ;  /* 0x0042b45701007387 */ /* 0x0003e80000100800 */
[----:B------:R-:W2:Y:S04]  /*20ad0*/  LDL.LU R64, [R1+0x29e8] ;  /* 0x0029e80001407983 */ /* 0x000ea80000300800 */
[----:B------:R-:W2:Y:S04]  /*20ae0*/  LDL.LU R65, [R1+0x29e4] ;  /* 0x0029e40001417983 */ /* 0x000ea80000300800 */
[----:B------:R-:W2:Y:S04]  /*20af0*/  LDL.LU R66, [R1+0x29e0] ;  /* 0x0029e00001427983 */ /* 0x000ea80000300800 */
[----:B------:R0:W-:Y:S04]  /*20b00*/  STL.64 [R1+0xbf0], R42 ;  /* 0x000bf02a01007387 */ /* 0x0001e80000100a00 */
[----:B------:R-:W2:Y:S04]  /*20b10*/  LDL.LU R67, [R1+0x29dc] ;  /* 0x0029dc0001437983 */ /* 0x000ea80000300800 */
[----:B------:R-:W2:Y:S04]  /*20b20*/  LDL.LU R68, [R1+0x2428] ;  /* 0x0024280001447983 */ /* 0x000ea80000300800 */
[----:B------:R-:W2:Y:S04]  /*20b30*/  LDL.LU R69, [R1+0x2424] ;  /* 0x0024240001457983 */ /* 0x000ea80000300800 */
[----:B------:R-:W2:Y:S04]  /*20b40*/  LDL.LU R70, [R1+0x2420] ;  /* 0x0024200001467983 */ /* 0x000ea80000300800 */
[----:B------:R-:W2:Y:S04]  /*20b50*/  LDL.LU R71, [R1+0x241c] ;  /* 0x00241c0001477983 */ /* 0x000ea80000300800 */
[----:B------:R-:W2:Y:S04]  /*20b60*/  LDL.LU R72, [R1+0x2438] ;  /* 0x0024380001487983 */ /* 0x000ea80000300800 */
[----:B------:R-:W2:Y:S01]  /*20b70*/  LDL.LU R73, [R1+0x2434] ;  /* 0x0024340001497983 */ /* 0x000ea20000300800 */
[----:B0-----:R-:W-:Y:S01]  /*20b80*/  IMAD.WIDE R88, R39, 0x2, R84 ;  /* 0x0000000227587825 */ /* 0x001fe200078e0254 */
[----:B------:R-:W-:-:S02]  /*20b90*/  PRMT R13, RZ, 0x7610, R13 ;  /* 0x00007610ff0d7816 */ /* 0x000fc4000000000d */
[----:B------:R-:W2:Y:S01]  /*20ba0*/  @!P6 LDG.E.U16 R12, desc[UR6][R80.64] ;  /* 0x00000006500ce981 */ /* 0x000ea2000c1e1500 */
[----:B-1----:R-:W-:-:S03]  /*20bb0*/  IMAD.WIDE R86, R39, 0x2, R82 ;  /* 0x0000000227567825 */ /* 0x002fc600078e0252 */
[----:B------:R-:W-:Y:S01]  /*20bc0*/  STL.64 [R1+0x9d0], R46 ;  /* 0x0009d02e01007387 */ /* 0x000fe20000100a00 */
[----:B------:R-:W-:-:S03]  /*20bd0*/  IMAD.WIDE R58, R40, 0x2, R84 ;  /* 0x00000002283a7825 */ /* 0x000fc600078e0254 */
[----:B------:R-:W-:Y:S04]  /*20be0*/  STL.64 [R1+0x9a8], R88 ;  /* 0x0009a85801007387 */ /* 0x000fe80000100a00 */
[----:B------:R-:W-:Y:S04]  /*20bf0*/  STL.64 [R1+0x9c8], R54 ;  /* 0x0009c83601007387 */ /* 0x000fe80000100a00 */
[----:B------:R-:W-:Y:S04]  /*20c00*/  STL.64 [R1+0x9b0], R86 ;  /* 0x0009b05601007387 */ /* 0x000fe80000100a00 */
[----:B------:R-:W-:Y:S04]  /*20c10*/  STL [R1+0x3f7c], R84 ;  /* 0x003f7c5401007387 */ /* 0x000fe80000100800 */
[----:B------:R-:W-:Y:S04]  /*20c20*/  STL [R1+0x4258], R84 ;  /* 0x0042585401007387 */ /* 0x000fe80000100800 */
[----:B------:R-:W-:Y:S04]  /*20c30*/  STL.64 [R1+0x2e8], R58 ;  /* 0x0002e83a01007387 */ /* 0x000fe80000100a00 */
[----:B------:R-:W-:Y:S04]  /*20c40*/  STL [R1+0x425c], R84 ;  /* 0x00425c5401007387 */ /* 0x000fe80000100800 */
[----:B------:R-:W-:Y:S04]  /*20c50*/  STL [R1+0x4260], R84 ;  /* 0x0042605401007387 */ /* 0x000fe80000100800 */
[----:B------:R-:W-:Y:S04]  /*20c60*/  STL [R1+0x4264], R84 ;  /* 0x0042645401007387 */ /* 0x000fe80000100800 */
[----:B------:R-:W-:Y:S01]  /*20c70*/  STL [R1+0x4268], R84 ;  /* 0x0042685401007387 */ /* 0x000fe20000100800 */
[----:B------:R-:W-:-:S03]  /*20c80*/  IMAD.WIDE R56, R40, 0x2, R82 ;  /* 0x0000000228387825 */ /* 0x000fc600078e0252 */
[----:B------:R-:W2:Y:S01]  /*20c90*/  @!P6 LDG.E.U16 R11, desc[UR6][R90.64] ;  /* 0x000000065a0be981 */ /* 0x000ea2000c1e1500 */
[----:B------:R-:W-:Y:S01]  /*20ca0*/  PRMT R14, RZ, 0x7610, R14 ;  /* 0x00007610ff0e7816 */ /* 0x000fe2000000000e */
[----:B------:R-:W0:Y:S02]  /*20cb0*/  LDC R40, c[0x0][0x3b0] ;  /* 0x0000ec00ff287b82 */ /* 0x000e240000000800 */
[----:B------:R-:W-:Y:S04]  /*20cc0*/  STL [R1+0x426c], R84 ;  /* 0x00426c5401007387 */ /* 0x000fe80000100800 */
[----:B------:R-:W-:Y:S04]  /*20cd0*/  STL [R1+0x42b8], R84 ;  /* 0x0042b85401007387 */ /* 0x000fe80000100800 */
[----:B------:R-:W-:Y:S04]  /*20ce0*/  STL [R1+0x3f78], R85 ;  /* 0x003f785501007387 */ /* 0x000fe80000100800 */
[----:B------:R-:W-:Y:S04]  /*20cf0*/  STL [R1+0x4200], R85 ;  /* 0x0042005501007387 */ /* 0x000fe80000100800 */
[----:B------:R-:W-:Y:S04]  /*20d00*/  STL [R1+0x42bc], R85 ;  /* 0x0042bc5501007387 */ /* 0x000fe80000100800 */
[----:B------:R-:W-:Y:S04]  /*20d10*/  STL [R1+0x3f84], R82 ;  /* 0x003f845201007387 */ /* 0x000fe80000100800 */
[----:B------:R-:W-:Y:S04]  /*20d20*/  STL [R1+0x42c0], R82 ;  /* 0x0042c05201007387 */ /* 0x000fe80000100800 */
[----:B------:R-:W-:Y:S04]  /*20d30*/  STL [R1+0x3f80], R83 ;  /* 0x003f805301007387 */ /* 0x000fe80000100800 */
[----:B------:R-:W-:Y:S04]  /*20d40*/  STL.64 [R1+0x2e0], R56 ;  /* 0x0002e03801007387 */ /* 0x000fe80000100a00 */
[----:B------:R-:W-:Y:S04]  /*20d50*/  STL [R1+0x42c4], R83 ;  /* 0x0042c45301007387 */ /* 0x000fe80000100800 */
[----:B------:R-:W2:Y:S04]  /*20d60*/  LDL.LU.64 R80, [R1+0x4310] ;  /* 0x0043100001507983 */ /* 0x000ea80000300a00 */
[----:B------:R-:W2:Y:S04]  /*20d70*/  LDL.LU.64 R90, [R1+0x4308] ;  /* 0x00430800015a7983 */ /* 0x000ea80000300a00 */
[----:B------:R1:W2:Y:S01]  /*20d80*/  @!P5 LDG.E.U16 R13, desc[UR6][R42.64] ;  /* 0x000000062a0dd981 */ /* 0x0002a2000c1e1500 */
[----:B------:R-:W-:-:S02]  /*20d90*/  PRMT R15, RZ, 0x7610, R15 ;  /* 0x00007610ff0f7816 */ /* 0x000fc4000000000f */
[----:B------:R-:W-:Y:S01]  /*20da0*/  PRMT R16, RZ, 0x7610, R16 ;  /* 0x00007610ff107816 */ /* 0x000fe20000000010 */
[----:B------:R-:W2:Y:S01]  /*20db0*/  @!P0 LDG.E.U16 R14, desc[UR6][R56.64] ;  /* 0x00000006380e8981 */ /* 0x000ea2000c1e1500 */
[----:B------:R-:W-:-:S03]  /*20dc0*/  PRMT R17, RZ, 0x7610, R17 ;  /* 0x00007610ff117816 */ /* 0x000fc60000000011 */
[----:B------:R-:W2:Y:S01]  /*20dd0*/  @!P0 LDG.E.U16 R15, desc[UR6][R58.64] ;  /* 0x000000063a0f8981 */ /* 0x000ea2000c1e1500 */
[C---:B------:R-:W-:Y:S01]  /*20de0*/  LOP3.LUT R38, R2.reuse, 0x40, RZ, 0x3c, !PT ;  /* 0x0000004002267812 */ /* 0x040fe200078e3cff */
[----:B-1----:R-:W1:Y:S02]  /*20df0*/  LDC R42, c[0x0][0x3b0] ;  /* 0x0000ec00ff2a7b82 */ /* 0x002e640000000800 */
[----:B------:R-:W2:Y:S04]  /*20e00*/  LDL.LU R43, [R1+0x2430] ;  /* 0x00243000012b7983 */ /* 0x000ea80000300800 */
[----:B------:R-:W2:Y:S04]  /*20e10*/  @!P0 LDG.E.U16 R16, desc[UR6][R60.64] ;  /* 0x000000063c108981 */ /* 0x000ea8000c1e1500 */
[----:B------:R-:W2:Y:S04]  /*20e20*/  @!P0 LDG.E.U16 R17, desc[UR6][R62.64] ;  /* 0x000000063e118981 */ /* 0x000ea8000c1e1500 */
[----:B---3--:R3:W-:Y:S04]  /*20e30*/  STL [R1+0x24dc], R44 ;  /* 0x0024dc2c01007387 */ /* 0x0087e80000100800 */
[----:B---3--:R-:W3:Y:S04]  /*20e40*/  LDL.LU R44, [R1+0x242c] ;  /* 0x00242c00012c7983 */ /* 0x008ee80000300800 */
[----:B----4-:R4:W-:Y:S04]  /*20e50*/  STL [R1+0x24e4], R45 ;  /* 0x0024e42d01007387 */ /* 0x0109e80000100800 */
[----:B----4-:R-:W4:Y:S04]  /*20e60*/  LDL.LU R45, [R1+0x2448] ;  /* 0x00244800012d7983 */ /* 0x010f280000300800 */
[----:B------:R-:W4:Y:S04]  /*20e70*/  LDL.LU R46, [R1+0x2444] ;  /* 0x00244400012e7983 */ /* 0x000f280000300800 */
[----:B------:R-:W4:Y:S04]  /*20e80*/  LDL.LU R47, [R1+0x2440] ;  /* 0x00244000012f7983 */ /* 0x000f280000300800 */
[----:B------:R-:W4:Y:S04]  /*20e90*/  LDL.LU R48, [R1+0x243c] ;  /* 0x00243c0001307983 */ /* 0x000f280000300800 */
[----:B------:R-:W4:Y:S04]  /*20ea0*/  LDL.LU R49, [R1+0x2458] ;  /* 0x0024580001317983 */ /* 0x000f280000300800 */
[----:B------:R0:W-:Y:S04]  /*20eb0*/  STL [R1+0x24e8], R50 ;  /* 0x0024e83201007387 */ /* 0x0001e80000100800 */
[----:B0-----:R-:W4:Y:S04]  /*20ec0*/  LDL.LU R50, [R1+0x2454] ;  /* 0x0024540001327983 */ /* 0x001f280000300800 */
[----:B------:R0:W-:Y:S04]  /*20ed0*/  STL [R1+0x24e0], R51 ;  /* 0x0024e03301007387 */ /* 0x0001e80000100800 */
[----:B0-----:R-:W4:Y:S04]  /*20ee0*/  LDL.LU R51, [R1+0x2450] ;  /* 0x0024500001337983 */ /* 0x001f280000300800 */
[----:B------:R-:W4:Y:S04]  /*20ef0*/  LDL.LU R52, [R1+0x244c] ;  /* 0x00244c0001347983 */ /* 0x000f280000300800 */
        /* <DEDUP_REMOVED lines=10> */
[----:B--2---:R0:W-:Y:S04]  /*20fa0*/  STS.U16 [R41+UR76+0x180], R64 ;  /* 0x0001804029007988 */ /* 0x0041e8000800044c */
[----:B------:R-:W2:Y:S04]  /*20fb0*/  LDL.LU R63, [R1+0x23e4] ;  /* 0x0023e400013f7983 */ /* 0x000ea80000300800 */
        /* <DEDUP_REMOVED lines=19> */
[----:B------:R0:W-:Y:S04]  /*210f0*/  STS.U16 [R41+UR76+0x22180], R43 ;  /* 0x0221802b29007988 */ /* 0x0001e8000800044c */
[----:B0-----:R-:W2:Y:S04]  /*21100*/  LDL.LU R43, [R1+0x2414] ;  /* 0x00241400012b7983 */ /* 0x001ea80000300800 */
[----:B---3--:R0:W-:Y:S04]  /*21110*/  STS.U16 [R41+UR76+0x32180], R44 ;  /* 0x0321802c29007988 */ /* 0x0081e8000800044c */
[----:B0-----:R-:W3:Y:S04]  /*21120*/  LDL.LU R44, [R1+0x2410] ;  /* 0x00241000012c7983 */ /* 0x001ee80000300800 */
[----:B----4-:R0:W-:Y:S04]  /*21130*/  STS.U16 [R41+UR76+0x1d80], R45 ;  /* 0x001d802d29007988 */ /* 0x0101e8000800044c */
[----:B------:R1:W-:Y:S04]  /*21140*/  STS.U16 [R41+UR76+0x11d80], R46 ;  /* 0x011d802e29007988 */ /* 0x0003e8000800044c */
[----:B------:R4:W-:Y:S04]  /*21150*/  STS.U16 [R41+UR76+0x21d80], R47 ;  /* 0x021d802f29007988 */ /* 0x0009e8000800044c */
[----:B0-----:R-:W3:Y:S04]  /*21160*/  LDL.LU R45, [R1+0x240c] ;  /* 0x00240c00012d7983 */ /* 0x001ee80000300800 */
[----:B-1----:R-:W3:Y:S04]  /*21170*/  LDL.LU R46, [R1+0x23c8] ;  /* 0x0023c800012e7983 */ /* 0x002ee80000300800 */
[----:B------:R0:W-:Y:S04]  /*21180*/  STS.U16 [R41+UR76+0x31d80], R48 ;  /* 0x031d803029007988 */ /* 0x0001e8000800044c */
[----:B----4-:R-:W4:Y:S04]  /*21190*/  LDL.LU R47, [R1+0x23c4] ;  /* 0x0023c400012f7983 */ /* 0x010f280000300800 */
        /* <DEDUP_REMOVED lines=28> */
[----:B--2---:R1:W-:Y:S04]  /*21360*/  STS.U16 [R41+UR76+0x13580], R63 ;  /* 0x0135803f29007988 */ /* 0x0043e8000800044c */
        /* <DEDUP_REMOVED lines=26> */
[----:B------:R0:W-:Y:S04]  /*21510*/  STS.U16 [R41+UR76+0x32980], R45 ;  /* 0x0329802d29007988 */ /* 0x0001e8000800044c */
[----:B------:R1:W-:Y:S04]  /*21520*/  STS.U16 [R41+UR76+0x3d80], R46 ;  /* 0x003d802e29007988 */ /* 0x0003e8000800044c */
[----:B0-----:R-:W3:Y:S04]  /*21530*/  LDL.LU R45, [R1+0x2350] ;  /* 0x00235000012d7983 */ /* 0x001ee80000300800 */
[----:B----4-:R0:W-:Y:S04]  /*21540*/  STS.U16 [R41+UR76+0x13d80], R47 ;  /* 0x013d802f29007988 */ /* 0x0101e8000800044c */
        /* <DEDUP_REMOVED lines=53> */
[----:B0-----:R-:W2:Y:S04]  /*218a0*/  LDL.LU R73, [R1+0x4] ;  /* 0x0000040001497983 */ /* 0x001ea80000300800 */
[----:B------:R-:W-:Y:S04]  /*218b0*/  STS.U16 [R41+UR76+0x5980], R43 ;  /* 0x0059802b29007988 */ /* 0x000fe8000800044c */
[----:B---3--:R-:W-:Y:S04]  /*218c0*/  STS.U16 [R41+UR76+0x15980], R44 ;  /* 0x0159802c29007988 */ /* 0x008fe8000800044c */
[----:B------:R-:W-:Y:S04]  /*218d0*/  STS.U16 [R41+UR76+0x25980], R45 ;  /* 0x0259802d29007988 */ /* 0x000fe8000800044c */
        /* <DEDUP_REMOVED lines=54> */
[----:B------:R-:W-:Y:S04]  /*21c40*/  STL [R1+0x22c0], R38 ;  /* 0x0022c02601007387 */ /* 0x000fe80000100800 */
[----:B------:R1:W-:Y:S01]  /*21c50*/  STS.U16 [R41+UR76+0x17980], R20 ;  /* 0x0179801429007988 */ /* 0x0003e2000800044c */
[----:B------:R-:W-:Y:S01]  /*21c60*/  PRMT R10, RZ, 0x7610, R10 ;  /* 0x00007610ff0a7816 */ /* 0x000fe2000000000a */
[----:B0-----:R-:W0:Y:S02]  /*21c70*/  LDC R21, c[0x0][0x3b0] ;  /* 0x0000ec00ff157b82 */ /* 0x001e240000000800 */
[----:B------:R-:W2:Y:S04]  /*21c80*/  LDL.LU R43, [R1+0x254c] ;  /* 0x00254c00012b7983 */ /* 0x000ea80000300800 */
[----:B------:R1:W-:Y:S01]  /*21c90*/  STS.U16 [R41+UR76+0x27980], R19 ;  /* 0x0279801329007988 */ /* 0x0003e2000800044c */
[----:B------:R-:W-:Y:S01]  /*21ca0*/  PRMT R9, RZ, 0x7610, R9 ;  /* 0x00007610ff097816 */ /* 0x000fe20000000009 */
[----:B-1----:R-:W1:Y:S02]  /*21cb0*/  LDC R20, c[0x0][0x3b0] ;  /* 0x0000ec00ff147b82 */ /* 0x002e640000000800 */
[----:B------:R-:W2:Y:S04]  /*21cc0*/  LDL.LU R44, [R1+0x2568] ;  /* 0x00256800012c7983 */ /* 0x000ea80000300800 */
[----:B------:R0:W-:Y:S02]  /*21cd0*/  STS.U16 [R41+UR76+0x37980], R18 ;  /* 0x0379801229007988 */ /* 0x0001e4000800044c */
[----:B------:R-:W1:Y:S02]  /*21ce0*/  LDC R19, c[0x0][0x3b0] ;  /* 0x0000ec00ff137b82 */ /* 0x000e640000000800 */
[----:B------:R-:W2:Y:S04]  /*21cf0*/  LDL.LU R45, [R1+0x2564] ;  /* 0x00256400012d7983 */ /* 0x000ea80000300800 */
[----:B------:R0:W-:Y:S04]  /*21d00*/  STS.U16 [R41+UR76+0x7d80], R25 ;  /* 0x007d801929007988 */ /* 0x0001e8000800044c */
[----:B------:R-:W2:Y:S04]  /*21d10*/  LDL.LU R46, [R1+0x2560] ;  /* 0x00256000012e7983 */ /* 0x000ea80000300800 */
[----:B------:R0:W-:Y:S02]  /*21d20*/  STS.U16 [R41+UR76+0x17d80], R24 ;  /* 0x017d801829007988 */ /* 0x0001e4000800044c */
[C---:B0-----:R-:W-:Y:S01]  /*21d30*/  LOP3.LUT R18, R2.reuse, 0x50, RZ, 0x3c, !PT ;  /* 0x0000005002127812 */ /* 0x041fe200078e3cff */
[----:B------:R-:W0:Y:S01]  /*21d40*/  LDC R25, c[0x0][0x3b0] ;  /* 0x0000ec00ff197b82 */ /* 0x000e220000000800 */
[----:B------:R-:W2:Y:S04]  /*21d50*/  LDL.LU R47, [R1+0x255c] ;  /* 0x00255c00012f7983 */ /* 0x000ea80000300800 */
[----:B------:R1:W-:Y:S03]  /*21d60*/  STS.U16 [R41+UR76+0x27d80], R23 ;  /* 0x027d801729007988 */ /* 0x0003e6000800044c */
[----:B------:R-:W0:Y:S01]  /*21d70*/  LDC R24, c[0x0][0x3b0] ;  /* 0x0000ec00ff187b82 */ /* 0x000e220000000800 */
[----:B------:R-:W2:Y:S04]  /*21d80*/  LDL.LU R48, [R1+0x2578] ;  /* 0x0025780001307983 */ /* 0x000ea80000300800 */
[----:B------:R1:W-:Y:S03]  /*21d90*/  STS.U16 [R41+UR76+0x37d80], R22 ;  /* 0x037d801629007988 */ /* 0x0003e6000800044c */
[----:B-1----:R-:W1:Y:S01]  /*21da0*/  LDC R23, c[0x0][0x3b0] ;  /* 0x0000ec00ff177b82 */ /* 0x002e620000000800 */
[----:B------:R-:W2:Y:S04]  /*21db0*/  LDL.LU R49, [R1+0x2574] ;  /* 0x0025740001317983 */ /* 0x000ea80000300800 */
[----:B------:R-:W2:Y:S03]  /*21dc0*/  LDL.LU R50, [R1+0x2570] ;  /* 0x0025700001327983 */ /* 0x000ea60000300800 */
[----:B------:R-:W0:Y:S01]  /*21dd0*/  LDC R22, c[0x0][0x3b0] ;  /* 0x0000ec00ff167b82 */ /* 0x000e220000000800 */
[----:B------:R-:W2:Y:S04]  /*21de0*/  @!P6 LDG.E.U16 R10, desc[UR6][R88.64] ;  /* 0x00000006580ae981 */ /* 0x000ea8000c1e1500 */
[----:B------:R-:W2:Y:S03]  /*21df0*/  @!P6 LDG.E.U16 R9, desc[UR6][R86.64] ;  /* 0x000000065609e981 */ /* 0x000ea6000c1e1500 */
[----:B------:R-:W0:Y:S01]  /*21e00*/  LDC R41, c[0x0][0x3b0] ;  /* 0x0000ec00ff297b82 */ /* 0x000e220000000800 */
[----:B---3--:R3:W-:Y:S04]  /*21e10*/  STS.U16 [R38+UR76+0x1200], R51 ;  /* 0x0012003326007988 */ /* 0x0087e8000800044c */
[----:B----4-:R4:W-:Y:S04]  /*21e20*/  STS.U16 [R38+UR76+0x11200], R52 ;  /* 0x0112003426007988 */ /* 0x0109e8000800044c */
[----:B--2---:R2:W-:Y:S04]  /*21e30*/  STS.U16 [R38+UR76+0x21200], R53 ;  /* 0x0212003526007988 */ /* 0x0045e8000800044c */
[----:B---3--:R-:W3:Y:S04]  /*21e40*/  LDL.LU R51, [R1+0x256c] ;  /* 0x00256c0001337983 */ /* 0x008ee80000300800 */
[----:B----4-:R-:W4:Y:S04]  /*21e50*/  LDL.LU R52, [R1+0x2588] ;  /* 0x0025880001347983 */ /* 0x010f280000300800 */
[----:B------:R0:W-:Y:S04]  /*21e60*/  STS.U16 [R38+UR76+0x31200], R54 ;  /* 0x0312003626007988 */ /* 0x0001e8000800044c */
[----:B--2---:R-:W2:Y:S04]  /*21e70*/  LDL.LU R53, [R1+0x2584] ;  /* 0x0025840001357983 */ /* 0x004ea80000300800 */
        /* <DEDUP_REMOVED lines=40> */
[----:B------:R1:W-:Y:S04]  /*22100*/  STS.U16 [R38+UR76+0x2200], R44 ;  /* 0x0022002c26007988 */ /* 0x0003e8000800044c */
[----:B------:R1:W-:Y:S04]  /*22110*/  STS.U16 [R38+UR76+0x12200], R45 ;  /* 0x0122002d26007988 */ /* 0x0003e8000800044c */
[----:B0-----:R-:W2:Y:S04]  /*22120*/  LDL.LU R43, [R1+0x2534] ;  /* 0x00253400012b7983 */ /* 0x001ea80000300800 */
[----:B-1----:R-:W2:Y:S04]  /*22130*/  LDL.LU R44, [R1+0x2538] ;  /* 0x00253800012c7983 */ /* 0x002ea80000300800 */
[----:B------:R0:W-:Y:S04]  /*22140*/  STS.U16 [R38+UR76+0x22200], R46 ;  /* 0x0222002e26007988 */ /* 0x0001e8000800044c */
        /* <DEDUP_REMOVED lines=10> */
[----:B---3--:R0:W-:Y:S04]  /*221f0*/  STS.U16 [R38+UR76+0x31e00], R51 ;  /* 0x031e003326007988 */ /* 0x0081e8000800044c */
[----:B----4-:R1:W-:Y:S04]  /*22200*/  STS.U16 [R38+UR76+0x1a00], R52 ;  /* 0x001a003426007988 */ /* 0x0103e8000800044c */
[----:B0-----:R-:W3:Y:S04]  /*22210*/  LDL.LU R51, [R1+0x24f0] ;  /* 0x0024f00001337983 */ /* 0x001ee80000300800 */
[----:B--2---:R0:W-:Y:S04]  /*22220*/  STS.U16 [R38+UR76+0x11a00], R53 ;  /* 0x011a003526007988 */ /* 0x0041e8000800044c */
[----:B-1----:R-:W2:Y:S04]  /*22230*/  LDL.LU R52, [R1+0x24ec] ;  /* 0x0024ec0001347983 */ /* 0x002ea80000300800 */
        /* <DEDUP_REMOVED lines=41> */
[----:B------:R0:W-:Y:S04]  /*224d0*/  STS.U16 [R38+UR76+0x12e00], R43 ;  /* 0x012e002b26007988 */ /* 0x0001e8000800044c */
        /* <DEDUP_REMOVED lines=15> */
[----:B---3--:R0:W-:Y:S04]  /*225d0*/  STS.U16 [R38+UR76+0x23e00], R51 ;  /* 0x023e003326007988 */ /* 0x0081e8000800044c */
[----:B--2---:R1:W-:Y:S04]  /*225e0*/  STS.U16 [R38+UR76+0x33e00], R52 ;  /* 0x033e003426007988 */ /* 0x0043e8000800044c */
        /* <DEDUP_REMOVED lines=77> */
[----:B------:R2:W-:Y:S04]  /*22ac0*/  STS.U16 [R38+UR76+0x27600], R4 ;  /* 0x0276000426007988 */ /* 0x0005e8000800044c */
[----:B0-----:R-:W3:Y:S04]  /*22ad0*/  LDL.LU R93, [R1+0x4300] ;  /* 0x00430000015d7983 */ /* 0x001ee80000300800 */
[----:B-1----:R-:W4:Y:S04]  /*22ae0*/  LDL.LU R90, [R1+0x42fc] ;  /* 0x0042fc00015a7983 */ /* 0x002f280000300800 */
[----:B--2---:R-:W2:Y:S04]  /*22af0*/  LDL.LU R4, [R1+0x42f8] ;  /* 0x0042f80001047983 */ /* 0x004ea80000300800 */
[----:B------:R0:W-:Y:S04]  /*22b00*/  STS.U16 [R38+UR76+0x37600], R3 ;  /* 0x0376000326007988 */ /* 0x0001e8000800044c */
[----:B0-----:R-:W2:Y:S04]  /*22b10*/  LDL.LU R3, [R1+0x42f4] ;  /* 0x0042f40001037983 */ /* 0x001ea80000300800 */
        /* <DEDUP_REMOVED lines=22> */
[----:B------:R-:W-:Y:S04]  /*22c80*/  STL [R1+0x22bc], R18 ;  /* 0x0022bc1201007387 */ /* 0x000fe80000100800 */
[----:B------:R0:W-:Y:S04]  /*22c90*/  STS.U16 [R38+UR76+0x7a00], R29 ;  /* 0x007a001d26007988 */ /* 0x0001e8000800044c */
[----:B------:R-:W4:Y:S04]  /*22ca0*/  LDL.LU R43, [R1+0x2690] ;  /* 0x00269000012b7983 */ /* 0x000f280000300800 */
[----:B------:R1:W-:Y:S01]  /*22cb0*/  STS.U16 [R38+UR76+0x17a00], R28 ;  /* 0x017a001c26007988 */ /* 0x0003e2000800044c */
[----:B0-----:R-:W0:Y:S03]  /*22cc0*/  LDC R29, c[0x0][0x3b0] ;  /* 0x0000ec00ff1d7b82 */ /* 0x001e260000000800 */
[----:B------:R-:W4:Y:S04]  /*22cd0*/  LDL.LU R44, [R1+0x268c] ;  /* 0x00268c00012c7983 */ /* 0x000f280000300800 */
[----:B------:R1:W-:Y:S02]  /*22ce0*/  STS.U16 [R38+UR76+0x27a00], R27 ;  /* 0x027a001b26007988 */ /* 0x0003e4000800044c */
[----:B-1----:R-:W1:Y:S02]  /*22cf0*/  LDC R28, c[0x0][0x3b0] ;  /* 0x0000ec00ff1c7b82 */ /* 0x002e640000000800 */
[----:B------:R-:W4:Y:S04]  /*22d00*/  LDL.LU R45, [R1+0x26a8] ;  /* 0x0026a800012d7983 */ /* 0x000f280000300800 */
[----:B------:R0:W-:Y:S02]  /*22d10*/  STS.U16 [R38+UR76+0x37a00], R26 ;  /* 0x037a001a26007988 */ /* 0x0001e4000800044c */
[----:B------:R-:W1:Y:S02]  /*22d20*/  LDC R27, c[0x0][0x3b0] ;  /* 0x0000ec00ff1b7b82 */ /* 0x000e640000000800 */
[----:B------:R-:W4:Y:S04]  /*22d30*/  LDL.LU R46, [R1+0x26a4] ;  /* 0x0026a400012e7983 */ /* 0x000f280000300800 */
[----:B------:R-:W-:Y:S02]  /*22d40*/  STS.U16 [R38+UR76+0x7e00], R8 ;  /* 0x007e000826007988 */ /* 0x000fe4000800044c */
[----:B0-----:R-:W0:Y:S02]  /*22d50*/  LDC R26, c[0x0][0x3b0] ;  /* 0x0000ec00ff1a7b82 */ /* 0x001e240000000800 */
[----:B------:R-:W4:Y:S04]  /*22d60*/  LDL.LU R47, [R1+0x26a0] ;  /* 0x0026a000012f7983 */ /* 0x000f280000300800 */
[----:B------:R-:W-:Y:S04]  /*22d70*/  STS.U16 [R38+UR76+0x17e00], R7 ;  /* 0x017e000726007988 */ /* 0x000fe8000800044c */
[----:B------:R-:W4:Y:S04]  /*22d80*/  LDL.LU R48, [R1+0x269c] ;  /* 0x00269c0001307983 */ /* 0x000f280000300800 */
[----:B------:R1:W-:Y:S04]  /*22d90*/  STS.U16 [R38+UR76+0x27e00], R6 ;  /* 0x027e000626007988 */ /* 0x0003e8000800044c */
[----:B------:R-:W4:Y:S04]  /*22da0*/  LDL.LU R49, [R1+0x26b8] ;  /* 0x0026b80001317983 */ /* 0x000f280000300800 */
[----:B------:R1:W-:Y:S04]  /*22db0*/  STS.U16 [R38+UR76+0x37e00], R0 ;  /* 0x037e000026007988 */ /* 0x0003e8000800044c */
[----:B------:R-:W4:Y:S04]  /*22dc0*/  LDL.LU R50, [R1+0x26b4] ;  /* 0x0026b40001327983 */ /* 0x000f280000300800 */
[----:B------:R-:W4:Y:S01]  /*22dd0*/  LDL.LU R51, [R1+0x26b0] ;  /* 0x0026b00001337983 */ /* 0x000f220000300800 */
[C---:B-1----:R-:W-:Y:S01]  /*22de0*/  LOP3.LUT R6, R2.reuse, 0x60, RZ, 0x3c, !PT ;  /* 0x0000006002067812 */ /* 0x042fe200078e3cff */
[----:B------:R-:W1:Y:S02]  /*22df0*/  LDC.64 R38, c[0x0][0x388] ;  /* 0x0000e200ff267b82 */ /* 0x000e640000000a00 */
[----:B--2---:R2:W-:Y:S04]  /*22e00*/  STS.U16 [R18+UR76+0x1280], R52 ;  /* 0x0012803412007988 */ /* 0x0045e8000800044c */
[----:B---3--:R3:W-:Y:S04]  /*22e10*/  STS.U16 [R18+UR76+0x11280], R53 ;  /* 0x0112803512007988 */ /* 0x0087e8000800044c */
[----:B----4-:R4:W-:Y:S04]  /*22e20*/  STS.U16 [R18+UR76+0x21280], R54 ;  /* 0x0212803612007988 */ /* 0x0109e8000800044c */
[----:B--2---:R-:W2:Y:S04]  /*22e30*/  LDL.LU R52, [R1+0x26ac] ;  /* 0x0026ac0001347983 */ /* 0x004ea80000300800 */
[----:B---3--:R-:W3:Y:S04]  /*22e40*/  LDL.LU R53, [R1+0x26c8] ;  /* 0x0026c80001357983 */ /* 0x008ee80000300800 */
        /* <DEDUP_REMOVED lines=41> */
[----:B------:R1:W-:Y:S04]  /*230e0*/  STS.U16 [R18+UR76+0x2280], R45 ;  /* 0x0022802d12007988 */ /* 0x0003e8000800044c */
[----:B0-----:R-:W4:Y:S04]  /*230f0*/  LDL.LU R43, [R1+0x2670] ;  /* 0x00267000012b7983 */ /* 0x001f280000300800 */
[----:B-1----:R-:W4:Y:S04]  /*23100*/  LDL.LU R44, [R1+0x2674] ;  /* 0x00267400012c7983 */ /* 0x002f280000300800 */
        /* <DEDUP_REMOVED lines=120> */
[----:B------:R-:W-:Y:S01]  /*23890*/  STS.U16 [R18+UR76+0x15680], R44 ;  /* 0x0156802c12007988 */ /* 0x000fe2000800044c */
[----:B------:R-:W-:Y:S01]  /*238a0*/  LOP3.LUT R0, R2, 0x70, RZ, 0x3c, !PT ;  /* 0x0000007002007812 */ /* 0x000fe200078e3cff */
[----:B0-----:R-:W0:Y:S02]  /*238b0*/  LDC R43, c[0x0][0x3b0] ;  /* 0x0000ec00ff2b7b82 */ /* 0x001e240000000800 */
        /* <DEDUP_REMOVED lines=30> */
[----:B-1----:R-:W2:Y:S04]  /*23aa0*/  LDL.LU R3, [R1+0x42f0] ;  /* 0x0042f00001037983 */ /* 0x002ea80000300800 */
        /* <DEDUP_REMOVED lines=18> */
[----:B------:R-:W-:Y:S04]  /*23bd0*/  STS.U16 [R18+UR76+0x7680], R81 ;  /* 0x0076805112007988 */ /* 0x000fe8000800044c */
[----:B------:R-:W-:Y:S04]  /*23be0*/  STS.U16 [R18+UR76+0x17680], R80 ;  /* 0x0176805012007988 */ /* 0x000fe8000800044c */
[----:B------:R-:W-:Y:S04]  /*23bf0*/  STS.U16 [R18+UR76+0x27680], R79 ;  /* 0x0276804f12007988 */ /* 0x000fe8000800044c */
[----:B------:R1:W-:Y:S04]  /*23c00*/  STS.U16 [R18+UR76+0x37680], R78 ;  /* 0x0376804e12007988 */ /* 0x0003e8000800044c */
[----:B------:R-:W-:Y:S04]  /*23c10*/  STS.U16 [R18+UR76+0x7a80], R33 ;  /* 0x007a802112007988 */ /* 0x000fe8000800044c */
[----:B------:R0:W-:Y:S01]  /*23c20*/  STS.U16 [R18+UR76+0x17a80], R32 ;  /* 0x017a802012007988 */ /* 0x0001e2000800044c */
[----:B-1----:R-:W1:Y:S03]  /*23c30*/  LDC R78, c[0x0][0x3b0] ;  /* 0x0000ec00ff4e7b82 */ /* 0x002e660000000800 */
[----:B------:R-:W-:Y:S04]  /*23c40*/  STS.U16 [R18+UR76+0x27a80], R31 ;  /* 0x027a801f12007988 */ /* 0x000fe8000800044c */
[----:B------:R0:W-:Y:S02]  /*23c50*/  STS.U16 [R18+UR76+0x37a80], R30 ;  /* 0x037a801e12007988 */ /* 0x0001e4000800044c */
[----:B0-----:R-:W0:Y:S02]  /*23c60*/  LDC R32, c[0x0][0x3b0] ;  /* 0x0000ec00ff207b82 */ /* 0x001e240000000800 */
[----:B------:R-:W-:Y:S04]  /*23c70*/  STS.U16 [R18+UR76+0x7e80], R12 ;  /* 0x007e800c12007988 */ /* 0x000fe8000800044c */
[----:B------:R-:W-:Y:S02]  /*23c80*/  STS.U16 [R18+UR76+0x17e80], R11 ;  /* 0x017e800b12007988 */ /* 0x000fe4000800044c */
[----:B------:R-:W0:Y:S02]  /*23c90*/  LDC R30, c[0x0][0x3b0] ;  /* 0x0000ec00ff1e7b82 */ /* 0x000e240000000800 */
[----:B------:R-:W-:Y:S04]  /*23ca0*/  STS.U16 [R18+UR76+0x27e80], R10 ;  /* 0x027e800a12007988 */ /* 0x000fe8000800044c */
[----:B------:R1:W-:Y:S02]  /*23cb0*/  STS.U16 [R18+UR76+0x37e80], R9 ;  /* 0x037e800912007988 */ /* 0x0003e4000800044c */
[----:B------:R-:W0:Y:S02]  /*23cc0*/  LDC R31, c[0x0][0x3b0] ;  /* 0x0000ec00ff1f7b82 */ /* 0x000e240000000800 */
[----:B------:R-:W-:Y:S04]  /*23cd0*/  STL [R1+0x22b8], R6 ;  /* 0x0022b80601007387 */ /* 0x000fe80000100800 */
[----:B------:R-:W2:Y:S02]  /*23ce0*/  LDL.LU R44, [R1+0x2a10] ;  /* 0x002a1000012c7983 */ /* 0x000ea40000300800 */
[----:B-1----:R-:W1:Y:S02]  /*23cf0*/  LDC R9, c[0x0][0x3ac] ;  /* 0x0000eb00ff097b82 */ /* 0x002e640000000800 */
[----:B------:R-:W2:Y:S04]  /*23d00*/  LDL.LU R45, [R1+0x2a0c] ;  /* 0x002a0c00012d7983 */ /* 0x000ea80000300800 */
[----:B------:R-:W2:Y:S02]  /*23d10*/  LDL.LU R46, [R1+0x27c8] ;  /* 0x0027c800012e7983 */ /* 0x000ea40000300800 */
[----:B------:R-:W0:Y:S02]  /*23d20*/  LDC R12, c[0x0][0x3b0] ;  /* 0x0000ec00ff0c7b82 */ /* 0x000e240000000800 */
        /* <DEDUP_REMOVED lines=9> */
[----:B------:R-:W2:Y:S06]  /*23dc0*/  LDL.LU R53, [R1+0x27cc] ;  /* 0x0027cc0001357983 */ /* 0x000eac0000300800 */
[----:B------:R-:W0:Y:S01]  /*23dd0*/  LDC R33, c[0x0][0x3b0] ;  /* 0x0000ec00ff217b82 */ /* 0x000e220000000800 */
[----:B---3--:R-:W-:Y:S04]  /*23de0*/  STS.U16 [R6+UR76+0x1300], R56 ;  /* 0x0013003806007988 */ /* 0x008fe8000800044c */
[----:B----4-:R-:W-:Y:S04]  /*23df0*/  STS.U16 [R6+UR76+0x11300], R57 ;  /* 0x0113003906007988 */ /* 0x010fe8000800044c */
        /* <DEDUP_REMOVED lines=15> */
[----:B--2---:R-:W2:Y:S04]  /*23ef0*/  LDL.LU R72, [R1+0x27e8] ;  /* 0x0027e80001487983 */ /* 0x004ea80000300800 */
        /* <DEDUP_REMOVED lines=30> */
[----:B--2---:R0:W-:Y:S04]  /*240e0*/  STS.U16 [R6+UR76+0x1f00], R72 ;  /* 0x001f004806007988 */ /* 0x0041e8000800044c */
        /* <DEDUP_REMOVED lines=8> */
[----:B0-----:R-:W2:Y:S04]  /*24170*/  LDL.LU R72, [R1+0x278c] ;  /* 0x00278c0001487983 */ /* 0x001ea80000300800 */
[----:B------:R-:W-:Y:S04]  /*24180*/  STS.U16 [R6+UR76+0x11700], R62 ;  /* 0x0117003e06007988 */ /* 0x000fe8000800044c */
        /* <DEDUP_REMOVED lines=40> */
[----:B0-----:R-:W2:Y:S04]  /*24410*/  LDL.LU R72, [R1+0x2720] ;  /* 0x0027200001487983 */ /* 0x001ea80000300800 */
        /* <DEDUP_REMOVED lines=11> */
[----:B0-----:R-:W3:Y:S04]  /*244d0*/  LDL.LU R73, [R1+0x271c] ;  /* 0x00271c0001497983 */ /* 0x001ee80000300800 */
        /* <DEDUP_REMOVED lines=47> */
[----:B0-----:R-:W2:Y:S04]  /*247d0*/  LDL.LU R72, [R1+0x158] ;  /* 0x0001580001487983 */ /* 0x001ea80000300800 */
[----:B---3--:R0:W-:Y:S04]  /*247e0*/  STS.U16 [R6+UR76+0x34f00], R73 ;  /* 0x034f004906007988 */ /* 0x0081e8000800044c */
[----:B0-----:R-:W3:Y:S04]  /*247f0*/  LDL.LU R73, [R1+0x154] ;  /* 0x0001540001497983 */ /* 0x001ee80000300800 */
[----:B----4-:R0:W-:Y:S04]  /*24800*/  STS.U16 [R6+UR76+0x5300], R44 ;  /* 0x0053002c06007988 */ /* 0x0101e8000800044c */
[----:B------:R1:W-:Y:S04]  /*24810*/  STS.U16 [R6+UR76+0x15300], R45 ;  /* 0x0153002d06007988 */ /* 0x0003e8000800044c */
[----:B------:R4:W-:Y:S01]  /*24820*/  STS.U16 [R6+UR76+0x25300], R46 ;  /* 0x0253002e06007988 */ /* 0x0009e2000800044c */
[----:B0-----:R-:W0:Y:S03]  /*24830*/  LDC R44, c[0x0][0x3b0] ;  /* 0x0000ec00ff2c7b82 */ /* 0x001e260000000800 */
[----:B------:R4:W-:Y:S04]  /*24840*/  STS.U16 [R6+UR76+0x35300], R47 ;  /* 0x0353002f06007988 */ /* 0x0009e8000800044c */
[----:B------:R4:W-:Y:S01]  /*24850*/  STS.U16 [R6+UR76+0x5700], R48 ;  /* 0x0057003006007988 */ /* 0x0009e2000800044c */
[----:B-1----:R-:W1:Y:S03]  /*24860*/  LDC R45, c[0x0][0x3b0] ;  /* 0x0000ec00ff2d7b82 */ /* 0x002e660000000800 */
[----:B------:R-:W-:Y:S04]  /*24870*/  STS.U16 [R6+UR76+0x15700], R49 ;  /* 0x0157003106007988 */ /* 0x000fe8000800044c */
[----:B------:R-:W-:Y:S01]  /*24880*/  STS.U16 [R6+UR76+0x25700], R50 ;  /* 0x0257003206007988 */ /* 0x000fe2000800044c */
[----:B----4-:R-:W4:Y:S03]  /*24890*/  LDC R46, c[0x0][0x3b0] ;  /* 0x0000ec00ff2e7b82 */ /* 0x010f260000000800 */
[----:B------:R-:W-:Y:S04]  /*248a0*/  STS.U16 [R6+UR76+0x35700], R51 ;  /* 0x0357003306007988 */ /* 0x000fe8000800044c */
[----:B------:R-:W-:Y:S01]  /*248b0*/  STS.U16 [R6+UR76+0x5b00], R52 ;  /* 0x005b003406007988 */ /* 0x000fe2000800044c */
[----:B------:R-:W0:Y:S03]  /*248c0*/  LDC R47, c[0x0][0x3b0] ;  /* 0x0000ec00ff2f7b82 */ /* 0x000e260000000800 */
[----:B------:R-:W-:Y:S04]  /*248d0*/  STS.U16 [R6+UR76+0x15b00], R53 ;  /* 0x015b003506007988 */ /* 0x000fe8000800044c */
[----:B------:R-:W-:Y:S01]  /*248e0*/  STS.U16 [R6+UR76+0x25b00], R54 ;  /* 0x025b003606007988 */ /* 0x000fe2000800044c */
[----:B------:R-:W0:Y:S03]  /*248f0*/  LDC R48, c[0x0][0x3b0] ;  /* 0x0000ec00ff307b82 */ /* 0x000e260000000800 */
[----:B------:R1:W-:Y:S04]  /*24900*/  STS.U16 [R6+UR76+0x35b00], R13 ;  /* 0x035b000d06007988 */ /* 0x0003e8000800044c */
[----:B------:R-:W-:Y:S04]  /*24910*/  STS.U16 [R6+UR76+0x5f00], R55 ;  /* 0x005f003706007988 */ /* 0x000fe8000800044c */
[----:B------:R-:W-:Y:S01]  /*24920*/  STS.U16 [R6+UR76+0x15f00], R56 ;  /* 0x015f003806007988 */ /* 0x000fe2000800044c */
[----:B-1----:R-:W1:Y:S03]  /*24930*/  LDC R13, c[0x0][0x3b0] ;  /* 0x0000ec00ff0d7b82 */ /* 0x002e660000000800 */
        /* <DEDUP_REMOVED lines=17> */
[----:B------:R2:W-:Y:S04]  /*24a50*/  STS.U16 [R6+UR76+0x36f00], R3 ;  /* 0x036f000306007988 */ /* 0x0005e8000800044c */
[----:B------:R3:W-:Y:S04]  /*24a60*/  STS.U16 [R6+UR76+0x7300], R4 ;  /* 0x0073000406007988 */ /* 0x0007e8000800044c */
[----:B------:R0:W-:Y:S04]  /*24a70*/  STS.U16 [R6+UR76+0x17300], R90 ;  /* 0x0173005a06007988 */ /* 0x0001e8000800044c */
[----:B--2---:R-:W2:Y:S04]  /*24a80*/  LDL.LU R3, [R1+0x42ec] ;  /* 0x0042ec0001037983 */ /* 0x004ea80000300800 */
[----:B---3--:R-:W3:Y:S04]  /*24a90*/  LDL.LU R4, [R1+0x42e8] ;  /* 0x0042e80001047983 */ /* 0x008ee80000300800 */
[----:B0-----:R-:W2:Y:S04]  /*24aa0*/  LDL.LU R90, [R1+0x42e4] ;  /* 0x0042e400015a7983 */ /* 0x001ea80000300800 */
[----:B------:R0:W-:Y:S04]  /*24ab0*/  STS.U16 [R6+UR76+0x27300], R93 ;  /* 0x0273005d06007988 */ /* 0x0001e8000800044c */
[----:B------:R1:W-:Y:S04]  /*24ac0*/  STS.U16 [R6+UR76+0x37300], R91 ;  /* 0x0373005b06007988 */ /* 0x0003e8000800044c */
[----:B0-----:R-:W2:Y:S04]  /*24ad0*/  LDL.LU R93, [R1+0x42e0] ;  /* 0x0042e000015d7983 */ /* 0x001ea80000300800 */
[----:B------:R-:W2:Y:S04]  /*24ae0*/  LDL.LU R59, [R1+0x2944] ;  /* 0x00294400013b7983 */ /* 0x000ea80000300800 */
[----:B------:R-:W2:Y:S04]  /*24af0*/  LDL.LU R60, [R1+0x2940] ;  /* 0x00294000013c7983 */ /* 0x000ea80000300800 */
[----:B------:R-:W2:Y:S04]  /*24b00*/  LDL.LU R61, [R1+0x293c] ;  /* 0x00293c00013d7983 */ /* 0x000ea80000300800 */
[----:B------:R-:W2:Y:S04]  /*24b10*/  LDL.LU R69, [R1+0x2938] ;  /* 0x0029380001457983 */ /* 0x000ea80000300800 */
[----:B-1----:R-:W3:Y:S04]  /*24b20*/  LDL.LU R91, [R1+0x42dc] ;  /* 0x0042dc00015b7983 */ /* 0x002ee80000300800 */
[----:B------:R-:W3:Y:S04]  /*24b30*/  LDL.LU R62, [R1+0x2954] ;  /* 0x00295400013e7983 */ /* 0x000ee80000300800 */
[----:B------:R-:W3:Y:S04]  /*24b40*/  LDL.LU R63, [R1+0x2950] ;  /* 0x00295000013f7983 */ /* 0x000ee80000300800 */
[----:B------:R-:W3:Y:S04]  /*24b50*/  LDL.LU R64, [R1+0x294c] ;  /* 0x00294c0001407983 */ /* 0x000ee80000300800 */
[----:B------:R-:W3:Y:S04]  /*24b60*/  LDL.LU R65, [R1+0x2948] ;  /* 0x0029480001417983 */ /* 0x000ee80000300800 */
[----:B------:R-:W3:Y:S04]  /*24b70*/  LDL.LU R66, [R1+0x2964] ;  /* 0x0029640001427983 */ /* 0x000ee80000300800 */
[----:B------:R-:W3:Y:S04]  /*24b80*/  LDL.LU R70, [R1+0x2960] ;  /* 0x0029600001467983 */ /* 0x000ee80000300800 */
[----:B------:R-:W4:Y:S04]  /*24b90*/  LDL.LU R71, [R1+0x295c] ;  /* 0x00295c0001477983 */ /* 0x000f280000300800 */
[----:B------:R-:W4:Y:S04]  /*24ba0*/  LDL.LU R72, [R1+0x2958] ;  /* 0x0029580001487983 */ /* 0x000f280000300800 */
[----:B------:R-:W4:Y:S04]  /*24bb0*/  LDL.LU R67, [R1+0x29a8] ;  /* 0x0029a80001437983 */ /* 0x000f280000300800 */
[----:B------:R-:W4:Y:S04]  /*24bc0*/  LDL.LU R73, [R1+0x29a4] ;  /* 0x0029a40001497983 */ /* 0x000f280000300800 */
[----:B------:R-:W-:Y:S04]  /*24bd0*/  STS.U16 [R6+UR76+0x7700], R77 ;  /* 0x0077004d06007988 */ /* 0x000fe8000800044c */
[----:B------:R-:W-:Y:S04]  /*24be0*/  STS.U16 [R6+UR76+0x17700], R76 ;  /* 0x0177004c06007988 */ /* 0x000fe8000800044c */
[----:B------:R-:W-:Y:S04]  /*24bf0*/  STS.U16 [R6+UR76+0x27700], R75 ;  /* 0x0277004b06007988 */ /* 0x000fe8000800044c */
[----:B------:R0:W-:Y:S04]  /*24c00*/  STS.U16 [R6+UR76+0x37700], R74 ;  /* 0x0377004a06007988 */ /* 0x0001e8000800044c */
[----:B------:R-:W-:Y:S04]  /*24c10*/  STS.U16 [R6+UR76+0x7b00], R37 ;  /* 0x007b002506007988 */ /* 0x000fe8000800044c */
[----:B------:R1:W-:Y:S01]  /*24c20*/  STS.U16 [R6+UR76+0x17b00], R36 ;  /* 0x017b002406007988 */ /* 0x0003e2000800044c */
[----:B0-----:R-:W0:Y:S03]  /*24c30*/  LDC R74, c[0x0][0x3b0] ;  /* 0x0000ec00ff4a7b82 */ /* 0x001e260000000800 */
[----:B------:R-:W-:Y:S04]  /*24c40*/  STS.U16 [R6+UR76+0x27b00], R35 ;  /* 0x027b002306007988 */ /* 0x000fe8000800044c */
[----:B------:R1:W-:Y:S02]  /*24c50*/  STS.U16 [R6+UR76+0x37b00], R34 ;  /* 0x037b002206007988 */ /* 0x0003e4000800044c */
[----:B-1----:R-:W1:Y:S02]  /*24c60*/  LDC R36, c[0x0][0x3b0] ;  /* 0x0000ec00ff247b82 */ /* 0x002e640000000800 */
[----:B------:R-:W-:Y:S04]  /*24c70*/  STS.U16 [R6+UR76+0x7f00], R17 ;  /* 0x007f001106007988 */ /* 0x000fe8000800044c */
[----:B------:R0:W-:Y:S02]  /*24c80*/  STS.U16 [R6+UR76+0x17f00], R16 ;  /* 0x017f001006007988 */ /* 0x0001e4000800044c */
[----:B------:R-:W1:Y:S02]  /*24c90*/  LDC R34, c[0x0][0x3b0] ;  /* 0x0000ec00ff227b82 */ /* 0x000e640000000800 */
[----:B------:R-:W4:Y:S04]  /*24ca0*/  LDL.LU R68, [R1+0x29a0] ;  /* 0x0029a00001447983 */ /* 0x000f280000300800 */
[----:B------:R0:W-:Y:S02]  /*24cb0*/  STS.U16 [R6+UR76+0x27f00], R15 ;  /* 0x027f000f06007988 */ /* 0x0001e4000800044c */
[----:B0-----:R-:W0:Y:S02]  /*24cc0*/  LDC R16, c[0x0][0x3b0] ;  /* 0x0000ec00ff107b82 */ /* 0x001e240000000800 */
[----:B------:R-:W-:Y:S04]  /*24cd0*/  STL [R1+0x3f88], R2 ;  /* 0x003f880201007387 */ /* 0x000fe80000100800 */
[----:B------:R1:W-:Y:S02]  /*24ce0*/  STS.U16 [R6+UR76+0x37f00], R14 ;  /* 0x037f000e06007988 */ /* 0x0003e4000800044c */
[----:B------:R-:W0:Y:S02]  /*24cf0*/  LDC R15, c[0x0][0x3b0] ;  /* 0x0000ec00ff0f7b82 */ /* 0x000e240000000800 */
[----:B------:R1:W-:Y:S06]  /*24d00*/  STL [R1+0x42c8], R2 ;  /* 0x0042c80201007387 */ /* 0x0003ec0000100800 */
[----:B-1----:R-:W1:Y:S08]  /*24d10*/  LDC R14, c[0x0][0x3b0] ;  /* 0x0000ec00ff0e7b82 */ /* 0x002e700000000800 */
[----:B------:R-:W0:Y:S08]  /*24d20*/  LDC R17, c[0x0][0x3b0] ;  /* 0x0000ec00ff117b82 */ /* 0x000e300000000800 */
[----:B------:R-:W0:Y:S08]  /*24d30*/  LDC R2, c[0x0][0x3ac] ;  /* 0x0000eb00ff027b82 */ /* 0x000e300000000800 */
[----:B------:R-:W0:Y:S08]  /*24d40*/  LDC.64 R6, c[0x0][0x388] ;  /* 0x0000e200ff067b82 */ /* 0x000e300000000a00 */
[----:B------:R-:W0:Y:S08]  /*24d50*/  LDC R35, c[0x0][0x3b0] ;  /* 0x0000ec00ff237b82 */ /* 0x000e300000000800 */
[----:B------:R-:W0:Y:S01]  /*24d60*/  LDC R37, c[0x0][0x3b0] ;  /* 0x0000ec00ff257b82 */ /* 0x000e220000000800 */
[----:B--2---:R2:W-:Y:S04]  /*24d70*/  STS.U16 [R0+UR76+0x31380], R69 ;  /* 0x0313804500007988 */ /* 0x0045e8000800044c */
[----:B--2---:R-:W2:Y:S04]  /*24d80*/  LDL.LU R69, [R1+0x299c] ;  /* 0x00299c0001457983 */ /* 0x004ea80000300800 */
[----:B------:R-:W2:Y:S04]  /*24d90*/  LDL.LU R49, [R1+0x2a28] ;  /* 0x002a280001317983 */ /* 0x000ea80000300800 */
[----:B------:R-:W2:Y:S04]  /*24da0*/  LDL.LU R50, [R1+0x2a24] ;  /* 0x002a240001327983 */ /* 0x000ea80000300800 */
[----:B---3--:R3:W-:Y:S04]  /*24db0*/  STS.U16 [R0+UR76+0x10b80], R70 ;  /* 0x010b804600007988 */ /* 0x0087e8000800044c */
[----:B---3--:R-:W3:Y:S04]  /*24dc0*/  LDL.LU R70, [R1+0x2a20] ;  /* 0x002a200001467983 */ /* 0x008ee80000300800 */
[----:B------:R-:W3:Y:S04]  /*24dd0*/  LDL.LU R51, [R1+0x2a1c] ;  /* 0x002a1c0001337983 */ /* 0x000ee80000300800 */
[----:B------:R-:W3:Y:S04]  /*24de0*/  LDL.LU R52, [R1+0x28f4] ;  /* 0x0028f40001347983 */ /* 0x000ee80000300800 */
[----:B----4-:R4:W-:Y:S04]  /*24df0*/  STS.U16 [R0+UR76+0x20b80], R71 ;  /* 0x020b804700007988 */ /* 0x0109e8000800044c */
[----:B------:R-:W3:Y:S04]  /*24e00*/  LDL.LU R53, [R1+0x28f0] ;  /* 0x0028f00001357983 */ /* 0x000ee80000300800 */
[----:B------:R0:W-:Y:S04]  /*24e10*/  STS.U16 [R0+UR76+0xb80], R66 ;  /* 0x000b804200007988 */ /* 0x0001e8000800044c */
[----:B----4-:R-:W4:Y:S04]  /*24e20*/  LDL.LU R71, [R1+0x28ec] ;  /* 0x0028ec0001477983 */ /* 0x010f280000300800 */
[----:B------:R1:W-:Y:S04]  /*24e30*/  STS.U16 [R0+UR76+0x30b80], R72 ;  /* 0x030b804800007988 */ /* 0x0003e8000800044c */
[----:B0-----:R-:W4:Y:S04]  /*24e40*/  LDL.LU R66, [R1+0x28e8] ;  /* 0x0028e80001427983 */ /* 0x001f280000300800 */
[----:B-1----:R-:W4:Y:S04]  /*24e50*/  LDL.LU R72, [R1+0x2904] ;  /* 0x0029040001487983 */ /* 0x002f280000300800 */
[----:B------:R-:W4:Y:S04]  /*24e60*/  LDL.LU R54, [R1+0x2900] ;  /* 0x0029000001367983 */ /* 0x000f280000300800 */
[----:B------:R-:W4:Y:S04]  /*24e70*/  LDL.LU R55, [R1+0x28fc] ;  /* 0x0028fc0001377983 */ /* 0x000f280000300800 */
[----:B------:R0:W-:Y:S04]  /*24e80*/  STS.U16 [R0+UR76+0x10780], R73 ;  /* 0x0107804900007988 */ /* 0x0001e8000800044c */
[----:B------:R-:W4:Y:S04]  /*24e90*/  LDL.LU R56, [R1+0x28f8] ;  /* 0x0028f80001387983 */ /* 0x000f280000300800 */
[----:B0-----:R-:W4:Y:S04]  /*24ea0*/  LDL.LU R73, [R1+0x2914] ;  /* 0x0029140001497983 */ /* 0x001f280000300800 */
        /* <DEDUP_REMOVED lines=21> */
[----:B0-----:R-:W2:Y:S04]  /*25000*/  LDL.LU R69, [R1+0x2898] ;  /* 0x0028980001457983 */ /* 0x001ea80000300800 */
[----:B---3--:R0:W-:Y:S04]  /*25010*/  STS.U16 [R0+UR76+0x20380], R70 ;  /* 0x0203804600007988 */ /* 0x0081e8000800044c */
[----:B0-----:R-:W3:Y:S04]  /*25020*/  LDL.LU R70, [R1+0x289c] ;  /* 0x00289c0001467983 */ /* 0x001ee80000300800 */
[----:B----4-:R0:W-:Y:S04]  /*25030*/  STS.U16 [R0+UR76+0x22780], R71 ;  /* 0x0227804700007988 */ /* 0x0101e8000800044c */
[----:B------:R1:W-:Y:S04]  /*25040*/  STS.U16 [R0+UR76+0x32780], R66 ;  /* 0x0327804200007988 */ /* 0x0003e8000800044c */
[----:B0-----:R-:W4:Y:S04]  /*25050*/  LDL.LU R71, [R1+0x28a0] ;  /* 0x0028a00001477983 */ /* 0x001f280000300800 */
[----:B------:R0:W-:Y:S04]  /*25060*/  STS.U16 [R0+UR76+0x2380], R72 ;  /* 0x0023804800007988 */ /* 0x0001e8000800044c */
[----:B-1----:R-:W4:Y:S04]  /*25070*/  LDL.LU R66, [R1+0x28a4] ;  /* 0x0028a40001427983 */ /* 0x002f280000300800 */
[----:B0-----:R-:W4:Y:S04]  /*25080*/  LDL.LU R72, [R1+0x28a8] ;  /* 0x0028a80001487983 */ /* 0x001f280000300800 */
[----:B------:R0:W-:Y:S04]  /*25090*/  STS.U16 [R0+UR76+0x1f80], R73 ;  /* 0x001f804900007988 */ /* 0x0001e8000800044c */
[----:B0-----:R-:W4:Y:S04]  /*250a0*/  LDL.LU R73, [R1+0x28ac] ;  /* 0x0028ac0001497983 */ /* 0x001f280000300800 */
[----:B------:R-:W-:Y:S04]  /*250b0*/  STS.U16 [R0+UR76+0x380], R49 ;  /* 0x0003803100007988 */ /* 0x000fe8000800044c */
[----:B------:R-:W-:Y:S04]  /*250c0*/  STS.U16 [R0+UR76+0x10380], R50 ;  /* 0x0103803200007988 */ /* 0x000fe8000800044c */
[----:B------:R-:W-:Y:S04]  /*250d0*/  STS.U16 [R0+UR76+0x30380], R51 ;  /* 0x0303803300007988 */ /* 0x000fe8000800044c */
[----:B------:R-:W-:Y:S04]  /*250e0*/  STS.U16 [R0+UR76+0x2780], R52 ;  /* 0x0027803400007988 */ /* 0x000fe8000800044c */
[----:B------:R-:W-:Y:S04]  /*250f0*/  STS.U16 [R0+UR76+0x12780], R53 ;  /* 0x0127803500007988 */ /* 0x000fe8000800044c */
[----:B------:R0:W-:Y:S04]  /*25100*/  STS.U16 [R0+UR76+0x21b80], R67 ;  /* 0x021b804300007988 */ /* 0x0001e8000800044c */
[----:B0-----:R-:W4:Y:S04]  /*25110*/  LDL.LU R67, [R1+0x28b0] ;  /* 0x0028b00001437983 */ /* 0x001f280000300800 */
[----:B------:R-:W4:Y:S04]  /*25120*/  LDL.LU R49, [R1+0x28b4] ;  /* 0x0028b40001317983 */ /* 0x000f280000300800 */
[----:B------:R-:W4:Y:S04]  /*25130*/  LDL.LU R50, [R1+0x28b8] ;  /* 0x0028b80001327983 */ /* 0x000f280000300800 */
[----:B------:R0:W-:Y:S04]  /*25140*/  STS.U16 [R0+UR76+0x31780], R68 ;  /* 0x0317804400007988 */ /* 0x0001e8000800044c */
[----:B0-----:R-:W4:Y:S04]  /*25150*/  LDL.LU R68, [R1+0x28bc] ;  /* 0x0028bc0001447983 */ /* 0x001f280000300800 */
[----:B------:R-:W4:Y:S04]  /*25160*/  LDL.LU R51, [R1+0x28c0] ;  /* 0x0028c00001337983 */ /* 0x000f280000300800 */
[----:B------:R-:W4:Y:S04]  /*25170*/  LDL.LU R52, [R1+0x28c4] ;  /* 0x0028c40001347983 */ /* 0x000f280000300800 */
[----:B------:R-:W4:Y:S04]  /*25180*/  LDL.LU R53, [R1+0x28c8] ;  /* 0x0028c80001357983 */ /* 0x000f280000300800 */
        /* <DEDUP_REMOVED lines=9> */
[----:B0-----:R-:W2:Y:S04]  /*25220*/  LDL.LU R69, [R1+0x28cc] ;  /* 0x0028cc0001457983 */ /* 0x001ea80000300800 */
[----:B---3--:R0:W-:Y:S04]  /*25230*/  STS.U16 [R0+UR76+0x23b80], R70 ;  /* 0x023b804600007988 */ /* 0x0081e8000800044c */
[----:B0-----:R-:W3:Y:S04]  /*25240*/  LDL.LU R70, [R1+0x28d0] ;  /* 0x0028d00001467983 */ /* 0x001ee80000300800 */
[----:B----4-:R0:W-:Y:S04]  /*25250*/  STS.U16 [R0+UR76+0x13b80], R71 ;  /* 0x013b804700007988 */ /* 0x0101e8000800044c */
[----:B0-----:R-:W4:Y:S04]  /*25260*/  LDL.LU R71, [R1+0x28d4] ;  /* 0x0028d40001477983 */ /* 0x001f280000300800 */
[----:B------:R-:W4:Y:S04]  /*25270*/  LDL.LU R54, [R1+0x28e4] ;  /* 0x0028e40001367983 */ /* 0x000f280000300800 */
        /* <DEDUP_REMOVED lines=8> */
[----:B------:R0:W-:Y:S04]  /*25300*/  STS.U16 [R0+UR76+0x23780], R73 ;  /* 0x0237804900007988 */ /* 0x0001e8000800044c */
[----:B------:R-:W4:Y:S04]  /*25310*/  LDL.LU R61, [R1+0x2884] ;  /* 0x00288400013d7983 */ /* 0x000f280000300800 */
        /* <DEDUP_REMOVED lines=12> */
[----:B0-----:R-:W4:Y:S04]  /*253e0*/  LDL.LU R67, [R1+0x2868] ;  /* 0x0028680001437983 */ /* 0x001f280000300800 */
[----:B------:R0:W-:Y:S04]  /*253f0*/  STS.U16 [R0+UR76+0x23380], R68 ;  /* 0x0233804400007988 */ /* 0x0001e8000800044c */
[----:B0-----:R-:W4:Y:S04]  /*25400*/  LDL.LU R68, [R1+0x2864] ;  /* 0x0028640001447983 */ /* 0x001f280000300800 */
[----:B--2---:R0:W-:Y:S04]  /*25410*/  STS.U16 [R0+UR76+0x22f80], R69 ;  /* 0x022f804500007988 */ /* 0x0041e8000800044c */
[----:B0-----:R-:W2:Y:S04]  /*25420*/  LDL.LU R69, [R1+0x2860] ;  /* 0x0028600001457983 */ /* 0x001ea80000300800 */
[----:B---3--:R0:W-:Y:S04]  /*25430*/  STS.U16 [R0+UR76+0x12f80], R70 ;  /* 0x012f804600007988 */ /* 0x0081e8000800044c */
[----:B0-----:R-:W3:Y:S04]  /*25440*/  LDL.LU R70, [R1+0x285c] ;  /* 0x00285c0001467983 */ /* 0x001ee80000300800 */
[----:B----4-:R0:W-:Y:S04]  /*25450*/  STS.U16 [R0+UR76+0x2f80], R71 ;  /* 0x002f804700007988 */ /* 0x0101e8000800044c */
[----:B0-----:R-:W4:Y:S04]  /*25460*/  LDL.LU R71, [R1+0x2858] ;  /* 0x0028580001477983 */ /* 0x001f280000300800 */
[----:B------:R0:W-:Y:S04]  /*25470*/  STS.U16 [R0+UR76+0x32b80], R72 ;  /* 0x032b804800007988 */ /* 0x0001e8000800044c */
[----:B0-----:R-:W4:Y:S04]  /*25480*/  LDL.LU R72, [R1+0x2854] ;  /* 0x0028540001487983 */ /* 0x001f280000300800 */
[----:B------:R0:W-:Y:S04]  /*25490*/  STS.U16 [R0+UR76+0x14380], R73 ;  /* 0x0143804900007988 */ /* 0x0001e8000800044c */
        /* <DEDUP_REMOVED lines=39> */
[----:B---3--:R0:W-:Y:S04]  /*25710*/  STS.U16 [R0+UR76+0x24b80], R70 ;  /* 0x024b804600007988 */ /* 0x0081e8000800044c */
[----:B0-----:R-:W3:Y:S04]  /*25720*/  LDL.LU R70, [R1+0x1d0] ;  /* 0x0001d00001467983 */ /* 0x001ee80000300800 */
[----:B------:R-:W3:Y:S04]  /*25730*/  LDL.LU R67, [R1+0x1cc] ;  /* 0x0001cc0001437983 */ /* 0x000ee80000300800 */
[----:B--2---:R0:W-:Y:S04]  /*25740*/  STS.U16 [R0+UR76+0x14b80], R69 ;  /* 0x014b804500007988 */ /* 0x0041e8000800044c */
[----:B------:R-:W2:Y:S04]  /*25750*/  LDL.LU R68, [R1+0x1c8] ;  /* 0x0001c80001447983 */ /* 0x000ea80000300800 */
[----:B----4-:R1:W-:Y:S04]  /*25760*/  STS.U16 [R0+UR76+0x34b80], R71 ;  /* 0x034b804700007988 */ /* 0x0103e8000800044c */
[----:B0-----:R-:W4:Y:S04]  /*25770*/  LDL.LU R69, [R1+0x1c4] ;  /* 0x0001c40001457983 */ /* 0x001f280000300800 */
[----:B-1----:R-:W4:Y:S04]  /*25780*/  LDL.LU R71, [R1+0x1c0] ;  /* 0x0001c00001477983 */ /* 0x002f280000300800 */
[----:B------:R0:W-:Y:S04]  /*25790*/  STS.U16 [R0+UR76+0x4f80], R72 ;  /* 0x004f804800007988 */ /* 0x0001e8000800044c */
[----:B0-----:R-:W4:Y:S04]  /*257a0*/  LDL.LU R72, [R1+0x1bc] ;  /* 0x0001bc0001487983 */ /* 0x001f280000300800 */
[----:B------:R0:W-:Y:S04]  /*257b0*/  STS.U16 [R0+UR76+0x14f80], R73 ;  /* 0x014f804900007988 */ /* 0x0001e8000800044c */
[----:B0-----:R-:W4:Y:S04]  /*257c0*/  LDL.LU R73, [R1+0x1b8] ;  /* 0x0001b80001497983 */ /* 0x001f280000300800 */
[----:B------:R0:W-:Y:S04]  /*257d0*/  STS.U16 [R0+UR76+0x36780], R91 ;  /* 0x0367805b00007988 */ /* 0x0001e8000800044c */
        /* <DEDUP_REMOVED lines=31> */
[----:B------:R-:W-:Y:S04]  /*259d0*/  STS.U16 [R0+UR76+0x36b80], R3 ;  /* 0x036b800300007988 */ /* 0x000fe8000800044c */
[----:B------:R-:W-:Y:S04]  /*259e0*/  STS.U16 [R0+UR76+0x26b80], R4 ;  /* 0x026b800400007988 */ /* 0x000fe8000800044c */
[----:B---3--:R0:W-:Y:S02]  /*259f0*/  STS.U16 [R0+UR76+0x6380], R70 ;  /* 0x0063804600007988 */ /* 0x0081e4000800044c */
[----:B0-----:R-:W0:Y:S02]  /*25a00*/  S2R R70, SR_TID.X ;  /* 0x0000000000467919 */ /* 0x001e240000002100 */
[----:B------:R1:W-:Y:S04]  /*25a10*/  STS.U16 [R0+UR76+0x16380], R67 ;  /* 0x0163804300007988 */ /* 0x0003e8000800044c */
[----:B--2---:R2:W-:Y:S04]  /*25a20*/  STS.U16 [R0+UR76+0x26380], R68 ;  /* 0x0263804400007988 */ /* 0x0045e8000800044c */
[----:B----4-:R3:W-:Y:S04]  /*25a30*/  STS.U16 [R0+UR76+0x36380], R69 ;  /* 0x0363804500007988 */ /* 0x0107e8000800044c */
[----:B-1----:R-:W4:Y:S04]  /*25a40*/  LDL.LU R67, [R1+0x2aa4] ;  /* 0x002aa40001437983 */ /* 0x002f280000300800 */
[----:B--2---:R-:W2:Y:S04]  /*25a50*/  LDL.LU R68, [R1+0x2aa8] ;  /* 0x002aa80001447983 */ /* 0x004ea80000300800 */
[----:B---3--:R-:W3:Y:S01]  /*25a60*/  LDL.LU R69, [R1+0x2aac] ;  /* 0x002aac0001457983 */ /* 0x008ee20000300800 */
[----:B0-----:R-:W-:-:S03]  /*25a70*/  LOP3.LUT R70, R70, 0x7f, RZ, 0xc0, !PT ;  /* 0x0000007f46467812 */ /* 0x001fc600078ec0ff */
[----:B------:R0:W-:Y:S02]  /*25a80*/  STS.U16 [R0+UR76+0x6780], R71 ;  /* 0x0067804700007988 */ /* 0x0001e4000800044c */
[----:B------:R-:W-:Y:S02]  /*25a90*/  IMAD R9, R70, R9, RZ ;  /* 0x0000000946097224 */ /* 0x000fe400078e02ff */
[----:B------:R1:W-:Y:S04]  /*25aa0*/  STS.U16 [R0+UR76+0x16780], R72 ;  /* 0x0167804800007988 */ /* 0x0003e8000800044c */
[----:B------:R-:W2:Y:S04]  /*25ab0*/  LDL.LU R70, [R1+0x2ab0] ;  /* 0x002ab00001467983 */ /* 0x000ea80000300800 */
[----:B0-----:R-:W2:Y:S04]  /*25ac0*/  LDL.LU R71, [R1+0x2ab4] ;  /* 0x002ab40001477983 */ /* 0x001ea80000300800 */
[----:B-1----:R-:W4:Y:S04]  /*25ad0*/  LDL.LU R72, [R1+0x2ab8] ;  /* 0x002ab80001487983 */ /* 0x002f280000300800 */
[----:B------:R0:W-:Y:S04]  /*25ae0*/  STS.U16 [R0+UR76+0x26780], R73 ;  /* 0x0267804900007988 */ /* 0x0001e8000800044c */
[----:B0-----:R-:W4:Y:S04]  /*25af0*/  LDL.LU R73, [R1+0x2abc] ;  /* 0x002abc0001497983 */ /* 0x001f280000300800 */
[----:B------:R-:W4:Y:S04]  /*25b00*/  LDL.LU R3, [R1+0x2ac0] ;  /* 0x002ac00001037983 */ /* 0x000f280000300800 */
[----:B------:R-:W4:Y:S04]  /*25b10*/  LDL.LU R4, [R1+0x2ac4] ;  /* 0x002ac40001047983 */ /* 0x000f280000300800 */
[----:B------:R0:W-:Y:S04]  /*25b20*/  STS.U16 [R0+UR76+0x16b80], R90 ;  /* 0x016b805a00007988 */ /* 0x0001e8000800044c */
[----:B0-----:R-:W4:Y:S04]  /*25b30*/  LDL.LU R90, [R1+0x2ac8] ;  /* 0x002ac800015a7983 */ /* 0x001f280000300800 */
[----:B------:R-:W-:Y:S04]  /*25b40*/  STL [R1+0x40e4], R0 ;  /* 0x0040e40001007387 */ /* 0x000fe80000100800 */
[----:B------:R-:W-:Y:S04]  /*25b50*/  STL [R1+0x42cc], R0 ;  /* 0x0042cc0001007387 */ /* 0x000fe80000100800 */
[----:B------:R-:W-:Y:S04]  /*25b60*/  STL [R1+0x3f8c], R91 ;  /* 0x003f8c5b01007387 */ /* 0x000fe80000100800 */
[----:B------:R-:W-:Y:S01]  /*25b70*/  STL [R1+0x42d0], R91 ;  /* 0x0042d05b01007387 */ /* 0x000fe20000100800 */
[----:B---3--:R-:W-:-:S03]  /*25b80*/  IMAD R25, R69, R25, RZ ;  /* 0x0000001945197224 */ /* 0x008fc600078e02ff */
[----:B------:R-:W3:Y:S01]  /*25b90*/  LDL.LU R69, [R1+0x2acc] ;  /* 0x002acc0001457983 */ /* 0x000ee20000300800 */
[----:B--2---:R-:W-:-:S03]  /*25ba0*/  IMAD R27, R71, R27, RZ ;  /* 0x0000001b471b7224 */ /* 0x004fc600078e02ff */
[----:B------:R-:W2:Y:S01]  /*25bb0*/  LDL.LU R71, [R1+0x2ad0] ;  /* 0x002ad00001477983 */ /* 0x000ea20000300800 */
[----:B----4-:R-:W-:-:S03]  /*25bc0*/  IMAD R28, R72, R28, RZ ;  /* 0x0000001c481c7224 */ /* 0x010fc600078e02ff */
[----:B------:R-:W4:Y:S01]  /*25bd0*/  LDL.LU R72, [R1+0x2ad4] ;  /* 0x002ad40001487983 */ /* 0x000f220000300800 */
[----:B------:R-:W-:-:S03]  /*25be0*/  IMAD R29, R73, R29, RZ ;  /* 0x0000001d491d7224 */ /* 0x000fc600078e02ff */
[----:B------:R-:W2:Y:S01]  /*25bf0*/  LDL.LU R73, [R1+0x2ad8] ;  /* 0x002ad80001497983 */ /* 0x000ea20000300800 */
[----:B------:R-:W-:-:S03]  /*25c00*/  IMAD R30, R3, R30, RZ ;  /* 0x0000001e031e7224 */ /* 0x000fc600078e02ff */
[----:B------:R-:W2:Y:S01]  /*25c10*/  LDL.LU R3, [R1+0x2adc] ;  /* 0x002adc0001037983 */ /* 0x000ea20000300800 */
[----:B------:R-:W-:-:S03]  /*25c20*/  IMAD R31, R4, R31, RZ ;  /* 0x0000001f041f7224 */ /* 0x000fc600078e02ff */
[----:B------:R-:W2:Y:S01]  /*25c30*/  LDL.LU R4, [R1+0x2ae0] ;  /* 0x002ae00001047983 */ /* 0x000ea20000300800 */
[----:B------:R-:W-:-:S03]  /*25c40*/  IMAD R32, R90, R32, RZ ;  /* 0x000000205a207224 */ /* 0x000fc600078e02ff */
[----:B------:R-:W3:Y:S04]  /*25c50*/  LDL.LU R90, [R1+0x2ae4] ;  /* 0x002ae400015a7983 */ /* 0x000ee80000300800 */
[----:B------:R-:W3:Y:S04]  /*25c60*/  LDL.LU R80, [R1+0x2ae8] ;  /* 0x002ae80001507983 */ /* 0x000ee80000300800 */
[----:B------:R-:W3:Y:S04]  /*25c70*/  LDL.LU R81, [R1+0x2aec] ;  /* 0x002aec0001517983 */ /* 0x000ee80000300800 */
[----:B------:R-:W3:Y:S04]  /*25c80*/  LDL.LU R83, [R1+0x2af0] ;  /* 0x002af00001537983 */ /* 0x000ee80000300800 */
[----:B------:R-:W3:Y:S04]  /*25c90*/  LDL.LU R82, [R1+0x2af4] ;  /* 0x002af40001527983 */ /* 0x000ee80000300800 */
[----:B------:R-:W3:Y:S04]  /*25ca0*/  LDL.LU R85, [R1+0x2af8] ;  /* 0x002af80001557983 */ /* 0x000ee80000300800 */
[----:B------:R-:W3:Y:S04]  /*25cb0*/  LDL.LU R84, [R1+0x2afc] ;  /* 0x002afc0001547983 */ /* 0x000ee80000300800 */
[----:B------:R-:W3:Y:S01]  /*25cc0*/  LDL.LU R87, [R1+0x2b00] ;  /* 0x002b000001577983 */ /* 0x000ee20000300800 */
[----:B------:R-:W-:-:S03]  /*25cd0*/  IMAD R12, R56, R12, RZ ;  /* 0x0000000c380c7224 */ /* 0x000fc600078e02ff */
        /* <DEDUP_REMOVED lines=22> */
[----:B------:R-:W4:Y:S04]  /*25e40*/  LDL.LU R63, [R1+0x2b30] ;  /* 0x002b3000013f7983 */ /* 0x000f280000300800 */
[----:B------:R-:W4:Y:S01]  /*25e50*/  LDL.LU R64, [R1+0x2b34] ;  /* 0x002b340001407983 */ /* 0x000f220000300800 */
[----:B------:R-:W-:-:S03]  /*25e60*/  IMAD R24, R68, R24, RZ ;  /* 0x0000001844187224 */ /* 0x000fc600078e02ff */
[----:B------:R-:W4:Y:S04]  /*25e70*/  LDL.LU R65, [R1+0x2b38] ;  /* 0x002b380001417983 */ /* 0x000f280000300800 */
[----:B------:R-:W4:Y:S04]  /*25e80*/  LDL.LU R66, [R1+0x2b3c] ;  /* 0x002b3c0001427983 */ /* 0x000f280000300800 */
[----:B------:R-:W4:Y:S01]  /*25e90*/  LDL.LU R67, [R1+0x2b40] ;  /* 0x002b400001437983 */ /* 0x000f220000300800 */
[----:B--2---:R-:W-:-:S03]  /*25ea0*/  IMAD R40, R4, R40, RZ ;  /* 0x0000002804287224 */ /* 0x004fc600078e02ff */
[----:B------:R-:W2:Y:S04]  /*25eb0*/  LDL.LU R4, [R1+0x2b44] ;  /* 0x002b440001047983 */ /* 0x000ea80000300800 */
[----:B------:R-:W2:Y:S01]  /*25ec0*/  LDL.LU R68, [R1+0x2b48] ;  /* 0x002b480001447983 */ /* 0x000ea20000300800 */
[----:B------:R-:W-:Y:S01]  /*25ed0*/  LEA R38, P0, R9, R38, 0x1 ;  /* 0x0000002609267211 */ /* 0x000fe200078008ff */
[----:B------:R-:W-:-:S03]  /*25ee0*/  IMAD R8, R2, 0x80, R9 ;  /* 0x0000008002087824 */ /* 0x000fc600078e0209 */
[----:B------:R-:W-:Y:S02]  /*25ef0*/  LEA.HI.X.SX32 R39, R9, R39, 0x1, P0 ;  /* 0x0000002709277211 */ /* 0x000fe400000f0eff */
[----:B------:R-:W0:Y:S01]  /*25f00*/  LDC R9, c[0x0][0x3b0] ;  /* 0x0000ec00ff097b82 */ /* 0x000e220000000800 */
[----:B------:R-:W-:-:S04]  /*25f10*/  LEA R6, P2, R8, R6, 0x1 ;  /* 0x0000000608067211 */ /* 0x000fc800078408ff */
[----:B------:R-:W-:Y:S01]  /*25f20*/  LEA.HI.X.SX32 R7, R8, R7, 0x1, P2 ;  /* 0x0000000708077211 */ /* 0x000fe200010f0eff */
[----:B------:R-:W-:Y:S02]  /*25f30*/  IMAD R8, R91, R10, RZ ;  /* 0x0000000a5b087224 */ /* 0x000fe400078e02ff */
[----:B------:R-:W1:Y:S01]  /*25f40*/  LDC R10, c[0x0][0x3b0] ;  /* 0x0000ec00ff0a7b82 */ /* 0x000e620000000800 */
[----:B------:R-:W-:-:S07]  /*25f50*/  IMAD R11, R55, R11, RZ ;  /* 0x0000000b370b7224 */ /* 0x000fce00078e02ff */
[----:B------:R-:W3:Y:S01]  /*25f60*/  LDC R55, c[0x0][0x3b0] ;  /* 0x0000ec00ff377b82 */ /* 0x000ee20000000800 */
[----:B0-----:R-:W-:-:S07]  /*25f70*/  IMAD R9, R53, R9, RZ ;  /* 0x0000000935097224 */ /* 0x001fce00078e02ff */
[----:B------:R-:W0:Y:S01]  /*25f80*/  LDC R53, c[0x0][0x3b0] ;  /* 0x0000ec00ff357b82 */ /* 0x000e220000000800 */
[----:B------:R-:W-:Y:S02]  /*25f90*/  IMAD R26, R70, R26, RZ ;  /* 0x0000001a461a7224 */ /* 0x000fe400078e02ff */
[----:B-1----:R-:W-:-:S05]  /*25fa0*/  IMAD R10, R54, R10, RZ ;  /* 0x0000000a360a7224 */ /* 0x002fca00078e02ff */
[----:B------:R-:W1:Y:S08]  /*25fb0*/  LDC R70, c[0x0][0x3b0] ;  /* 0x0000ec00ff467b82 */ /* 0x000e700000000800 */
[----:B------:R-:W1:Y:S01]  /*25fc0*/  LDC R54, c[0x0][0x3b0] ;  /* 0x0000ec00ff367b82 */ /* 0x000e620000000800 */
[----:B---3--:R-:W-:Y:S01]  /*25fd0*/  IMAD R33, R69, R33, RZ ;  /* 0x0000002145217224 */ /* 0x008fe200078e02ff */
[----:B------:R3:W-:Y:S01]  /*25fe0*/  STS.U16 [R0+UR76+0x24f80], R49 ;  /* 0x024f803100007988 */ /* 0x0007e2000800044c */
[----:B------:R-:W-:-:S02]  /*25ff0*/  IMAD R34, R71, R34, RZ ;  /* 0x0000002247227224 */ /* 0x000fc400078e02ff */
[----:B----4-:R-:W-:Y:S01]  /*26000*/  IMAD R35, R72, R35, RZ ;  /* 0x0000002348237224 */ /* 0x010fe200078e02ff */
[----:B------:R4:W-:Y:S01]  /*26010*/  STS.U16 [R0+UR76+0x34f80], R50 ;  /* 0x034f803200007988 */ /* 0x0009e2000800044c */
[----:B------:R-:W-:Y:S02]  /*26020*/  IMAD R36, R73, R36, RZ ;  /* 0x0000002449247224 */ /* 0x000fe400078e02ff */
[----:B0-----:R-:W-:Y:S01]  /*26030*/  IMAD R53, R56, R53, RZ ;  /* 0x0000003538357224 */ /* 0x001fe200078e02ff */
[----:B------:R-:W-:Y:S01]  /*26040*/  STS.U16 [R0+UR76+0x5380], R51 ;  /* 0x0053803300007988 */ /* 0x000fe2000800044c */
[----:B------:R-:W-:Y:S01]  /*26050*/  IMAD R37, R3, R37, RZ ;  /* 0x0000002503257224 */ /* 0x000fe200078e02ff */
[----:B---3--:R-:W0:Y:S02]  /*26060*/  LDC R49, c[0x0][0x3b0] ;  /* 0x0000ec00ff317b82 */ /* 0x008e240000000800 */
[----:B------:R3:W-:Y:S04]  /*26070*/  STS.U16 [R0+UR76+0x15380], R52 ;  /* 0x0153803400007988 */ /* 0x0007e8000800044c */
[----:B------:R-:W2:Y:S01]  /*26080*/  LDL.LU R69, [R1+0x2b4c] ;  /* 0x002b4c0001457983 */ /* 0x000ea20000300800 */
[----:B------:R-:W-:Y:S01]  /*26090*/  IMAD R41, R90, R41, RZ ;  /* 0x000000295a297224 */ /* 0x000fe200078e02ff */
[----:B----4-:R-:W4:Y:S02]  /*260a0*/  LDC R50, c[0x0][0x3b0] ;  /* 0x0000ec00ff327b82 */ /* 0x010f240000000800 */
[----:B------:R-:W4:Y:S04]  /*260b0*/  LDL.LU R71, [R1+0x2b50] ;  /* 0x002b500001477983 */ /* 0x000f280000300800 */
[----:B------:R-:W4:Y:S01]  /*260c0*/  LDL.LU R72, [R1+0x2b54] ;  /* 0x002b540001487983 */ /* 0x000f220000300800 */
[----:B---3--:R-:W-:Y:S01]  /*260d0*/  IMAD R0, R61, R55, RZ ;  /* 0x000000373d007224 */ /* 0x008fe200078e02ff */
[----:B------:R-:W3:Y:S02]  /*260e0*/  LDC R51, c[0x0][0x3b0] ;  /* 0x0000ec00ff337b82 */ /* 0x000ee40000000800 */
[----:B------:R-:W3:Y:S04]  /*260f0*/  LDL.LU R73, [R1+0x2b58] ;  /* 0x002b580001497983 */ /* 0x000ee80000300800 */
[----:B------:R-:W3:Y:S01]  /*26100*/  LDL.LU R3, [R1+0x2b5c] ;  /* 0x002b5c0001037983 */ /* 0x000ee20000300800 */
[----:B-1----:R-:W-:Y:S01]  /*26110*/  IMAD R70, R60, R70, RZ ;  /* 0x000000463c467224 */ /* 0x002fe200078e02ff */
[----:B------:R-:W1:Y:S02]  /*26120*/  LDC R52, c[0x0][0x3b0] ;  /* 0x0000ec00ff347b82 */ /* 0x000e640000000800 */
[----:B------:R-:W3:Y:S04]  /*26130*/  LDL.LU R90, [R1+0x2b60] ;  /* 0x002b6000015a7983 */ /* 0x000ee80000300800 */
[----:B------:R-:W-:Y:S01]  /*26140*/  STL [R1+0x22b0], R0 ;  /* 0x0022b00001007387 */ /* 0x000fe20000100800 */
[----:B------:R-:W-:-:S02]  /*26150*/  IMAD R54, R57, R54, RZ ;  /* 0x0000003639367224 */ /* 0x000fc400078e02ff */
[----:B------:R-:W-:-:S04]  /*26160*/  IMAD.WIDE R60, R8, 0x2, R6 ;  /* 0x00000002083c7825 */ /* 0x000fc800078e0206 */
[----:B------:R-:W-:Y:S02]  /*26170*/  IMAD R78, R58, R78, RZ ;  /* 0x0000004e3a4e7224 */ /* 0x000fe400078e02ff */
[----:B------:R-:W-:Y:S02]  /*26180*/  IMAD R74, R59, R74, RZ ;  /* 0x0000004a3b4a7224 */ /* 0x000fe400078e02ff */
[----:B------:R-:W-:-:S04]  /*26190*/  IMAD.WIDE R58, R9, 0x2, R38 ;  /* 0x00000002093a7825 */ /* 0x000fc800078e0226 */
[----:B------:R-:W-:Y:S02]  /*261a0*/  IMAD R42, R80, R42, RZ ;  /* 0x0000002a502a7224 */ /* 0x000fe400078e02ff */
[----:B------:R-:W-:Y:S02]  /*261b0*/  IMAD R43, R81, R43, RZ ;  /* 0x0000002b512b7224 */ /* 0x000fe400078e02ff */
[----:B------:R-:W-:Y:S02]  /*261c0*/  IMAD R44, R83, R44, RZ ;  /* 0x0000002c532c7224 */ /* 0x000fe400078e02ff */
[----:B------:R-:W-:Y:S02]  /*261d0*/  IMAD R45, R82, R45, RZ ;  /* 0x0000002d522d7224 */ /* 0x000fe400078e02ff */
[----:B------:R-:W-:Y:S02]  /*261e0*/  IMAD R46, R85, R46, RZ ;  /* 0x0000002e552e7224 */ /* 0x000fe400078e02ff */
[----:B------:R-:W-:-:S02]  /*261f0*/  IMAD R47, R84, R47, RZ ;  /* 0x0000002f542f7224 */ /* 0x000fc400078e02ff */
[----:B--2---:R-:W-:-:S05]  /*26200*/  IMAD R56, R68, R55, RZ ;  /* 0x0000003744387224 */ /* 0x004fca00078e02ff */
[----:B------:R2:W-:Y:S02]  /*26210*/  STL [R1+0x22b4], R56 ;  /* 0x0022b43801007387 */ /* 0x0005e40000100800 */
[----:B--2---:R-:W-:-:S05]  /*26220*/  VIADD R56, R5, 0xff ;  /* 0x000000ff05387836 */ /* 0x004fca0000000000 */
[----:B------:R-:W-:Y:S01]  /*26230*/  ISETP.GT.AND P0, PT, R56, 0xff, PT ;  /* 0x000000ff3800780c */ /* 0x000fe20003f04270 */
[----:B------:R-:W-:Y:S01]  /*26240*/  IMAD.WIDE R56, R8, 0x2, R38 ;  /* 0x0000000208387825 */ /* 0x000fe200078e0226 */
[----:B------:R2:W-:Y:S03]  /*26250*/  STL.64 [R1+0x2c0], R60 ;  /* 0x0002c03c01007387 */ /* 0x0005e60000100a00 */
[----:B------:R-:W-:Y:S01]  /*26260*/  IMAD.WIDE R8, R9, 0x2, R6 ;  /* 0x0000000209087825 */ /* 0x000fe200078e0206 */
[----:B------:R-:W-:Y:S04]  /*26270*/  STL.64 [R1+0x2c8], R56 ;  /* 0x0002c83801007387 */ /* 0x000fe80000100a00 */
[----:B------:R0:W-:Y:S01]  /*26280*/  STL.64 [R1+0x2b8], R58 ;  /* 0x0002b83a01007387 */ /* 0x0001e20000100a00 */
[----:B--2---:R-:W-:-:S03]  /*26290*/  IMAD.WIDE R60, R10, 0x2, R38 ;  /* 0x000000020a3c7825 */ /* 0x004fc600078e0226 */
[----:B------:R2:W-:Y:S04]  /*262a0*/  STL.64 [R1+0x2b0], R8 ;  /* 0x0002b00801007387 */ /* 0x0005e80000100a00 */
[----:B------:R-:W-:Y:S01]  /*262b0*/  STL.64 [R1+0x2a8], R60 ;  /* 0x0002a83c01007387 */ /* 0x000fe20000100a00 */
[----:B0-----:R-:W-:-:S04]  /*262c0*/  IMAD.WIDE R58, R11, 0x2, R38 ;  /* 0x000000020b3a7825 */ /* 0x001fc800078e0226 */
[----:B--2---:R-:W-:-:S04]  /*262d0*/  IMAD.WIDE R8, R10, 0x2, R6 ;  /* 0x000000020a087825 */ /* 0x004fc800078e0206 */
[----:B------:R-:W-:Y:S01]  /*262e0*/  IMAD.WIDE R10, R11, 0x2, R6 ;  /* 0x000000020b0a7825 */ /* 0x000fe200078e0206 */
[----:B------:R0:W-:Y:S04]  /*262f0*/  STL.64 [R1+0x2a0], R8 ;  /* 0x0002a00801007387 */ /* 0x0001e80000100a00 */
[----:B------:R2:W-:Y:S04]  /*26300*/  STL.64 [R1+0x298], R58 ;  /* 0x0002983a01007387 */ /* 0x0005e80000100a00 */
[----:B------:R1:W-:Y:S01]  /*26310*/  STL.64 [R1+0x290], R10 ;  /* 0x0002900a01007387 */ /* 0x0003e20000100a00 */
[----:B0-----:R-:W-:-:S04]  /*26320*/  IMAD.WIDE R8, R12, 0x2, R38 ;  /* 0x000000020c087825 */ /* 0x001fc800078e0226 */
[----:B--2---:R-:W-:Y:S01]  /*26330*/  IMAD.WIDE R58, R12, 0x2, R6 ;  /* 0x000000020c3a7825 */ /* 0x004fe200078e0206 */
[----:B------:R0:W-:Y:S03]  /*26340*/  STL.64 [R1+0x288], R8 ;  /* 0x0002880801007387 */ /* 0x0001e60000100a00 */
[C---:B-1----:R-:W-:Y:S01]  /*26350*/  IMAD.WIDE R10, R13.reuse, 0x2, R38 ;  /* 0x000000020d0a7825 */ /* 0x042fe200078e0226 */
[----:B------:R-:W-:Y:S04]  /*26360*/  STL.64 [R1+0x280], R58 ;  /* 0x0002803a01007387 */ /* 0x000fe80000100a00 */
[----:B------:R1:W-:Y:S01]  /*26370*/  STL.64 [R1+0x278], R10 ;  /* 0x0002780a01007387 */ /* 0x0003e20000100a00 */
[----:B0-----:R-:W-:-:S04]  /*26380*/  IMAD.WIDE R8, R13, 0x2, R6 ;  /* 0x000000020d087825 */ /* 0x001fc800078e0206 */
[C---:B------:R-:W-:Y:S01]  /*26390*/  IMAD.WIDE R12, R14.reuse, 0x2, R38 ;  /* 0x000000020e0c7825 */ /* 0x040fe200078e0226 */
[----:B------:R0:W-:Y:S03]  /*263a0*/  STL.64 [R1+0x270], R8 ;  /* 0x0002700801007387 */ /* 0x0001e60000100a00 */
[----:B-1----:R-:W-:Y:S01]  /*263b0*/  IMAD.WIDE R10, R14, 0x2, R6 ;  /* 0x000000020e0a7825 */ /* 0x002fe200078e0206 */
[----:B------:R1:W-:Y:S04]  /*263c0*/  STL.64 [R1+0x268], R12 ;  /* 0x0002680c01007387 */ /* 0x0003e80000100a00 */
[----:B------:R2:W-:Y:S01]  /*263d0*/  STL.64 [R1+0x260], R10 ;  /* 0x0002600a01007387 */ /* 0x0005e20000100a00 */
[----:B0-----:R-:W-:-:S04]  /*263e0*/  IMAD.WIDE R8, R15, 0x2, R38 ;  /* 0x000000020f087825 */ /* 0x001fc800078e0226 */
[----:B-1----:R-:W-:Y:S01]  /*263f0*/  IMAD.WIDE R12, R15, 0x2, R6 ;  /* 0x000000020f0c7825 */ /* 0x002fe200078e0206 */
[----:B------:R0:W-:Y:S03]  /*26400*/  STL.64 [R1+0x258], R8 ;  /* 0x0002580801007387 */ /* 0x0001e60000100a00 */
[C---:B--2---:R-:W-:Y:S01]  /*26410*/  IMAD.WIDE R10, R16.reuse, 0x2, R38 ;  /* 0x00000002100a7825 */ /* 0x044fe200078e0226 */
[----:B------:R1:W-:Y:S04]  /*26420*/  STL.64 [R1+0x250], R12 ;  /* 0x0002500c01007387 */ /* 0x0003e80000100a00 */
[----:B------:R2:W-:Y:S01]  /*26430*/  STL.64 [R1+0x248], R10 ;  /* 0x0002480a01007387 */ /* 0x0005e20000100a00 */
[----:B0-----:R-:W-:-:S04]  /*26440*/  IMAD.WIDE R8, R16, 0x2, R6 ;  /* 0x0000000210087825 */ /* 0x001fc800078e0206 */
[C---:B-1----:R-:W-:Y:S01]  /*26450*/  IMAD.WIDE R12, R17.reuse, 0x2, R38 ;  /* 0x00000002110c7825 */ /* 0x042fe200078e0226 */
[----:B------:R0:W-:Y:S03]  /*26460*/  STL.64 [R1+0x240], R8 ;  /* 0x0002400801007387 */ /* 0x0001e60000100a00 */
[----:B--2---:R-:W-:Y:S01]  /*26470*/  IMAD.WIDE R10, R17, 0x2, R6 ;  /* 0x00000002110a7825 */ /* 0x004fe200078e0206 */
        /* <DEDUP_REMOVED lines=112> */
[----:B--2---:R-:W2:Y:S04]  /*26b80*/  LDL.LU R11, [R1+0x22b0] ;  /* 0x0022b000010b7983 */ /* 0x004ea80000300800 */
[----:B------:R0:W-:Y:S04]  /*26b90*/  STL.64 [R1+0x78], R8 ;  /* 0x0000780801007387 */ /* 0x0001e80000100a00 */
[----:B------:R1:W-:Y:S04]  /*26ba0*/  STL.64 [R1+0x70], R12 ;  /* 0x0000700c01007387 */ /* 0x0003e80000100a00 */
[----:B------:R-:W2:Y:S01]  /*26bb0*/  LDL.LU R10, [R1+0x22b4] ;  /* 0x0022b400010a7983 */ /* 0x000ea20000300800 */
[----:B------:R-:W-:-:S02]  /*26bc0*/  IMAD R48, R87, R48, RZ ;  /* 0x0000003057307224 */ /* 0x000fc400078e02ff */
[----:B------:R-:W-:Y:S02]  /*26bd0*/  IMAD R49, R86, R49, RZ ;  /* 0x0000003156317224 */ /* 0x000fe400078e02ff */
[----:B0-----:R-:W-:-:S04]  /*26be0*/  IMAD.WIDE R8, R48, 0x2, R38 ;  /* 0x0000000230087825 */ /* 0x001fc800078e0226 */
[--C-:B-1----:R-:W-:Y:S01]  /*26bf0*/  IMAD.WIDE R12, R48, 0x2, R6.reuse ;  /* 0x00000002300c7825 */ /* 0x102fe200078e0206 */
[----:B------:R0:W-:Y:S03]  /*26c00*/  STL.64 [R1+0x68], R8 ;  /* 0x0000680801007387 */ /* 0x0001e60000100a00 */
[----:B----4-:R-:W-:Y:S01]  /*26c10*/  IMAD R50, R89, R50, RZ ;  /* 0x0000003259327224 */ /* 0x010fe200078e02ff */
[----:B------:R1:W-:Y:S01]  /*26c20*/  STL.64 [R1+0x60], R12 ;  /* 0x0000600c01007387 */ /* 0x0003e20000100a00 */
[----:B------:R-:W-:-:S04]  /*26c30*/  IMAD.WIDE R14, R49, 0x2, R6 ;  /* 0x00000002310e7825 */ /* 0x000fc800078e0206 */
[----:B---3--:R-:W-:Y:S02]  /*26c40*/  IMAD R51, R88, R51, RZ ;  /* 0x0000003358337224 */ /* 0x008fe400078e02ff */
[----:B0-----:R-:W-:-:S04]  /*26c50*/  IMAD.WIDE R8, R49, 0x2, R38 ;  /* 0x0000000231087825 */ /* 0x001fc800078e0226 */
[----:B-1----:R-:W-:Y:S01]  /*26c60*/  IMAD.WIDE R12, R50, 0x2, R38 ;  /* 0x00000002320c7825 */ /* 0x002fe200078e0226 */
[----:B------:R0:W-:Y:S04]  /*26c70*/  STL.64 [R1+0x58], R8 ;  /* 0x0000580801007387 */ /* 0x0001e80000100a00 */
[----:B------:R1:W-:Y:S01]  /*26c80*/  STL.64 [R1+0x50], R14 ;  /* 0x0000500e01007387 */ /* 0x0003e20000100a00 */
[----:B------:R-:W-:-:S03]  /*26c90*/  IMAD R52, R92, R52, RZ ;  /* 0x000000345c347224 */ /* 0x000fc600078e02ff */
[----:B------:R3:W-:Y:S01]  /*26ca0*/  STL.64 [R1+0x48], R12 ;  /* 0x0000480c01007387 */ /* 0x0007e20000100a00 */
[----:B0-----:R-:W-:-:S04]  /*26cb0*/  IMAD.WIDE R8, R50, 0x2, R6 ;  /* 0x0000000232087825 */ /* 0x001fc800078e0206 */
[C---:B-1----:R-:W-:Y:S01]  /*26cc0*/  IMAD.WIDE R14, R51.reuse, 0x2, R38 ;  /* 0x00000002330e7825 */ /* 0x042fe200078e0226 */
[----:B------:R0:W-:Y:S03]  /*26cd0*/  STL.64 [R1+0x40], R8 ;  /* 0x0000400801007387 */ /* 0x0001e60000100a00 */
[----:B---3--:R-:W-:Y:S01]  /*26ce0*/  IMAD.WIDE R12, R51, 0x2, R6 ;  /* 0x00000002330c7825 */ /* 0x008fe200078e0206 */
[----:B------:R1:W-:Y:S04]  /*26cf0*/  STL.64 [R1+0x38], R14 ;  /* 0x0000380e01007387 */ /* 0x0003e80000100a00 */
[----:B------:R3:W-:Y:S01]  /*26d00*/  STL.64 [R1+0x30], R12 ;  /* 0x0000300c01007387 */ /* 0x0007e20000100a00 */
[----:B0-----:R-:W-:-:S04]  /*26d10*/  IMAD.WIDE R8, R52, 0x2, R38 ;  /* 0x0000000234087825 */ /* 0x001fc800078e0226 */
[----:B-1----:R-:W-:Y:S01]  /*26d20*/  IMAD.WIDE R14, R52, 0x2, R6 ;  /* 0x00000002340e7825 */ /* 0x002fe200078e0206 */
[----:B------:R0:W-:Y:S03]  /*26d30*/  STL.64 [R1+0x28], R8 ;  /* 0x0000280801007387 */ /* 0x0001e60000100a00 */
[--C-:B---3--:R-:W-:Y:S01]  /*26d40*/  IMAD.WIDE R12, R53, 0x2, R38.reuse ;  /* 0x00000002350c7825 */ /* 0x108fe200078e0226 */
[----:B------:R1:W-:Y:S04]  /*26d50*/  STL.64 [R1+0x20], R14 ;  /* 0x0000200e01007387 */ /* 0x0003e80000100a00 */
[----:B------:R3:W-:Y:S01]  /*26d60*/  STL.64 [R1+0x18], R12 ;  /* 0x0000180c01007387 */ /* 0x0007e20000100a00 */
[----:B------:R-:W-:-:S04]  /*26d70*/  IMAD.WIDE R80, R78, 0x2, R38 ;  /* 0x000000024e507825 */ /* 0x000fc800078e0226 */
[----:B0-----:R-:W-:-:S04]  /*26d80*/  IMAD.WIDE R8, R53, 0x2, R6 ;  /* 0x0000000235087825 */ /* 0x001fc800078e0206 */
[C---:B-1----:R-:W-:Y:S01]  /*26d90*/  IMAD.WIDE R14, R54.reuse, 0x2, R38 ;  /* 0x00000002360e7825 */ /* 0x042fe200078e0226 */
[----:B------:R0:W-:Y:S03]  /*26da0*/  STL.64 [R1+0x10], R8 ;  /* 0x0000100801007387 */ /* 0x0001e60000100a00 */
[--C-:B---3--:R-:W-:Y:S01]  /*26db0*/  IMAD.WIDE R12, R54, 0x2, R6.reuse ;  /* 0x00000002360c7825 */ /* 0x108fe200078e0206 */
[----:B------:R1:W-:Y:S03]  /*26dc0*/  STL.64 [R1+0x8], R14 ;  /* 0x0000080e01007387 */ /* 0x0003e60000100a00 */
[----:B------:R-:W-:Y:S01]  /*26dd0*/  IMAD.WIDE R78, R78, 0x2, R6 ;  /* 0x000000024e4e7825 */ /* 0x000fe200078e0206 */
[----:B------:R3:W-:Y:S03]  /*26de0*/  STL.64 [R1], R12 ;  /* 0x0000000c01007387 */ /* 0x0007e60000100a00 */
[----:B------:R-:W-:Y:S01]  /*26df0*/  IMAD.WIDE R76, R74, 0x2, R38 ;  /* 0x000000024a4c7825 */ /* 0x000fe200078e0226 */
[----:B------:R-:W-:Y:S03]  /*26e00*/  STL [R1+0x40ec], R80 ;  /* 0x0040ec5001007387 */ /* 0x000fe60000100800 */
[-C--:B------:R-:W-:Y:S01]  /*26e10*/  IMAD R85, R72, R55.reuse, RZ ;  /* 0x0000003748557224 */ /* 0x080fe200078e02ff */
[----:B------:R-:W-:Y:S01]  /*26e20*/  STL [R1+0x40e8], R81 ;  /* 0x0040e85101007387 */ /* 0x000fe20000100800 */
[----:B------:R-:W-:-:S02]  /*26e30*/  IMAD R87, R73, R55, RZ ;  /* 0x0000003749577224 */ /* 0x000fc400078e02ff */
[----:B------:R-:W-:Y:S01]  /*26e40*/  IMAD.WIDE R74, R74, 0x2, R6 ;  /* 0x000000024a4a7825 */ /* 0x000fe200078e0206 */
[----:B------:R-:W-:Y:S03]  /*26e50*/  STL [R1+0x40f4], R78 ;  /* 0x0040f44e01007387 */ /* 0x000fe60000100800 */
[-C--:B------:R-:W-:Y:S02]  /*26e60*/  IMAD R83, R71, R55.reuse, RZ ;  /* 0x0000003747537224 */ /* 0x080fe400078e02ff */
[----:B------:R-:W-:Y:S01]  /*26e70*/  IMAD.WIDE R72, R70, 0x2, R38 ;  /* 0x0000000246487825 */ /* 0x000fe200078e0226 */
[----:B------:R-:W-:Y:S03]  /*26e80*/  STL [R1+0x40f0], R79 ;  /* 0x0040f04f01007387 */ /* 0x000fe60000100800 */
[----:B------:R-:W-:-:S02]  /*26e90*/  IMAD R91, R62, R55, RZ ;  /* 0x000000373e5b7224 */ /* 0x000fc400078e02ff */
[-C--:B------:R-:W-:Y:S02]  /*26ea0*/  IMAD R0, R69, R55.reuse, RZ ;  /* 0x0000003745007224 */ /* 0x080fe400078e02ff */
[----:B------:R-:W-:Y:S01]  /*26eb0*/  IMAD.WIDE R70, R70, 0x2, R6 ;  /* 0x0000000246467825 */ /* 0x000fe200078e0206 */
[----:B------:R-:W-:Y:S03]  /*26ec0*/  STL.64 [R1+0x4098], R76 ;  /* 0x0040984c01007387 */ /* 0x000fe60000100a00 */
[-C--:B------:R-:W-:Y:S02]  /*26ed0*/  IMAD R86, R66, R55.reuse, RZ ;  /* 0x0000003742567224 */ /* 0x080fe400078e02ff */
[-C--:B------:R-:W-:Y:S01]  /*26ee0*/  IMAD R88, R67, R55.reuse, RZ ;  /* 0x0000003743587224 */ /* 0x080fe200078e02ff */
[----:B------:R4:W-:Y:S01]  /*26ef0*/  STL.64 [R1+0x40a0], R74 ;  /* 0x0040a04a01007387 */ /* 0x0009e20000100a00 */
[----:B------:R-:W-:-:S02]  /*26f00*/  IMAD R2, R63, R55, RZ ;  /* 0x000000373f027224 */ /* 0x000fc400078e02ff */
[-C--:B------:R-:W-:Y:S01]  /*26f10*/  IMAD R82, R64, R55.reuse, RZ ;  /* 0x0000003740527224 */ /* 0x080fe200078e02ff */
[----:B------:R-:W-:Y:S01]  /*26f20*/  STL.64 [R1+0x40a8], R72 ;  /* 0x0040a84801007387 */ /* 0x000fe20000100a00 */
[----:B------:R-:W-:Y:S02]  /*26f30*/  IMAD R84, R65, R55, RZ ;  /* 0x0000003741547224 */ /* 0x000fe400078e02ff */
[--C-:B------:R-:W-:Y:S01]  /*26f40*/  IMAD.WIDE R64, R91, 0x2, R38.reuse ;  /* 0x000000025b407825 */ /* 0x100fe200078e0226 */
[----:B------:R-:W-:Y:S03]  /*26f50*/  STL.64 [R1+0x40b0], R70 ;  /* 0x0040b04601007387 */ /* 0x000fe60000100a00 */
[----:B------:R-:W-:Y:S01]  /*26f60*/  IMAD.WIDE R62, R0, 0x2, R38 ;  /* 0x00000002003e7825 */ /* 0x000fe200078e0226 */
[----:B------:R-:W1:Y:S01]  /*26f70*/  S2R R5, SR_TID.X ;  /* 0x0000000000057919 */ /* 0x000e620000002100 */
[----:B0-----:R-:W-:-:S02]  /*26f80*/  MOV R9, R57 ;  /* 0x0000003900097202 */ /* 0x001fc40000000f00 */
[----:B------:R-:W-:-:S04]  /*26f90*/  IMAD.WIDE R60, R2, 0x2, R38 ;  /* 0x00000002023c7825 */ /* 0x000fc800078e0226 */
[----:B------:R-:W-:-:S04]  /*26fa0*/  IMAD.WIDE R58, R83, 0x2, R38 ;  /* 0x00000002533a7825 */ /* 0x000fc800078e0226 */
[-C--:B------:R-:W-:Y:S02]  /*26fb0*/  IMAD R89, R3, R55.reuse, RZ ;  /* 0x0000003703597224 */ /* 0x080fe400078e02ff */
[----:B------:R-:W-:Y:S02]  /*26fc0*/  IMAD.MOV.U32 R8, RZ, RZ, R56 ;  /* 0x000000ffff087224 */ /* 0x000fe400078e0038 */
[-C--:B------:R-:W-:Y:S02]  /*26fd0*/  IMAD R4, R4, R55.reuse, RZ ;  /* 0x0000003704047224 */ /* 0x080fe400078e02ff */
[-C--:B------:R-:W-:Y:S02]  /*26fe0*/  IMAD R92, R90, R55.reuse, RZ ;  /* 0x000000375a5c7224 */ /* 0x080fe400078e02ff */
[----:B------:R-:W-:Y:S01]  /*26ff0*/  IMAD R3, R93, R55, RZ ;  /* 0x000000375d037224 */ /* 0x000fe200078e02ff */
[----:B------:R-:W0:Y:S01]  /*27000*/  LDC R90, c[0x0][0x3a0] ;  /* 0x0000e800ff5a7b82 */ /* 0x000e220000000800 */
[----:B------:R-:W-:-:S04]  /*27010*/  IMAD.WIDE R56, R82, 0x2, R38 ;  /* 0x0000000252387825 */ /* 0x000fc800078e0226 */
        /* <DEDUP_REMOVED lines=10> */
[----:B------:R-:W-:Y:S01]  /*270c0*/  IMAD.WIDE R28, R2, 0x2, R6 ;  /* 0x00000002021c7825 */ /* 0x000fe200078e0206 */
[----:B-1----:R-:W-:-:S03]  /*270d0*/  LOP3.LUT R5, R5, 0x7f, RZ, 0xc0, !PT ;  /* 0x0000007f05057812 */ /* 0x002fc600078ec0ff */
[----:B------:R-:W-:-:S04]  /*270e0*/  IMAD.WIDE R26, R83, 0x2, R6 ;  /* 0x00000002531a7825 */ /* 0x000fc800078e0206 */
[----:B------:R-:W-:-:S04]  /*270f0*/  IMAD.WIDE R24, R82, 0x2, R6 ;  /* 0x0000000252187825 */ /* 0x000fc800078e0206 */
[--C-:B------:R-:W-:Y:S01]  /*27100*/  IMAD.WIDE R22, R85, 0x2, R6.reuse ;  /* 0x0000000255167825 */ /* 0x100fe200078e0206 */
[C---:B------:R-:W-:Y:S02]  /*27110*/  LOP3.LUT R93, R5.reuse, 0x80, RZ, 0xfc, !PT ;  /* 0x00000080055d7812 */ /* 0x040fe400078efcff */
[----:B0-----:R-:W-:Y:S01]  /*27120*/  ISETP.LT.AND P2, PT, R5, R90, P0 ;  /* 0x0000005a0500720c */ /* 0x001fe20000741270 */
[--C-:B------:R-:W-:Y:S01]  /*27130*/  IMAD.WIDE R20, R84, 0x2, R6.reuse ;  /* 0x0000000254147825 */ /* 0x100fe200078e0206 */
[----:B------:R-:W0:Y:S03]  /*27140*/  LDC R5, c[0x0][0x3a0] ;  /* 0x0000e800ff057b82 */ /* 0x000e260000000800 */
[----:B------:R-:W-:-:S04]  /*27150*/  IMAD.WIDE R18, R87, 0x2, R6 ;  /* 0x0000000257127825 */ /* 0x000fc800078e0206 */
[----:B------:R-:W-:-:S04]  /*27160*/  IMAD.WIDE R16, R86, 0x2, R6 ;  /* 0x0000000256107825 */ /* 0x000fc800078e0206 */
[----:B------:R-:W-:-:S04]  /*27170*/  IMAD.WIDE R14, R89, 0x2, R6 ;  /* 0x00000002590e7825 */ /* 0x000fc800078e0206 */
[----:B---3--:R-:W-:-:S04]  /*27180*/  IMAD.WIDE R12, R88, 0x2, R6 ;  /* 0x00000002580c7825 */ /* 0x008fc800078e0206 */
[----:B--2---:R-:W-:-:S05]  /*27190*/  IMAD.WIDE R68, R11, 0x2, R38 ;  /* 0x000000020b447825 */ /* 0x004fca00078e0226 */
[----:B------:R-:W-:Y:S01]  /*271a0*/  STL.64 [R1+0x41f8], R68 ;  /* 0x0041f84401007387 */ /* 0x000fe20000100a00 */
[----:B------:R-:W-:-:S05]  /*271b0*/  IMAD.WIDE R66, R10, 0x2, R38 ;  /* 0x000000020a427825 */ /* 0x000fca00078e0226 */
[----:B------:R-:W-:Y:S04]  /*271c0*/  STL [R1+0x41f4], R66 ;  /* 0x0041f44201007387 */ /* 0x000fe80000100800 */
[----:B------:R-:W-:Y:S04]  /*271d0*/  STL [R1+0x41f0], R67 ;  /* 0x0041f04301007387 */ /* 0x000fe80000100800 */
[----:B------:R-:W-:Y:S04]  /*271e0*/  STL.64 [R1+0x4190], R64 ;  /* 0x0041904001007387 */ /* 0x000fe80000100a00 */
        /* <DEDUP_REMOVED lines=11> */
[----:B------:R-:W-:Y:S01]  /*272a0*/  STL [R1+0x4118], R50 ;  /* 0x0041183201007387 */ /* 0x000fe20000100800 */
[----:B------:R-:W-:-:S03]  /*272b0*/  IMAD.WIDE R36, R11, 0x2, R6 ;  /* 0x000000020b247825 */ /* 0x000fc600078e0206 */
[----:B------:R-:W-:Y:S01]  /*272c0*/  STL [R1+0x4114], R51 ;  /* 0x0041143301007387 */ /* 0x000fe20000100800 */
[----:B------:R-:W-:-:S03]  /*272d0*/  IMAD.WIDE R34, R10, 0x2, R6 ;  /* 0x000000020a227825 */ /* 0x000fc600078e0206 */
        /* <DEDUP_REMOVED lines=10> */
[----:B------:R-:W2:Y:S04]  /*27380*/  LDL.LU R91, [R1+0x42d0] ;  /* 0x0042d000015b7983 */ /* 0x000ea80000300800 */
[----:B------:R-:W-:Y:S04]  /*27390*/  STL.64 [R1+0x41a0], R32 ;  /* 0x0041a02001007387 */ /* 0x000fe80000100a00 */
[----:B------:R-:W3:Y:S04]  /*273a0*/  LDL.LU R0, [R1+0x42cc] ;  /* 0x0042cc0001007983 */ /* 0x000ee80000300800 */
[----:B------:R-:W-:Y:S04]  /*273b0*/  STL [R1+0x41a8], R30 ;  /* 0x0041a81e01007387 */ /* 0x000fe80000100800 */
[----:B------:R-:W-:Y:S04]  /*273c0*/  STL [R1+0x4184], R31 ;  /* 0x0041841f01007387 */ /* 0x000fe80000100800 */
[----:B------:R-:W2:Y:S04]  /*273d0*/  LDL.LU R2, [R1+0x42c8] ;  /* 0x0042c80001027983 */ /* 0x000ea80000300800 */
[----:B------:R-:W-:Y:S04]  /*273e0*/  STL [R1+0x4158], R28 ;  /* 0x0041581c01007387 */ /* 0x000fe80000100800 */
[----:B------:R-:W-:Y:S04]  /*273f0*/  STL [R1+0x4148], R29 ;  /* 0x0041481d01007387 */ /* 0x000fe80000100800 */
[----:B------:R-:W2:Y:S04]  /*27400*/  LDL.LU R83, [R1+0x42c4] ;  /* 0x0042c40001537983 */ /* 0x000ea80000300800 */
[----:B------:R-:W-:Y:S04]  /*27410*/  STL.64 [R1+0x4150], R26 ;  /* 0x0041501a01007387 */ /* 0x000fe80000100a00 */
[----:B------:R-:W2:Y:S04]  /*27420*/  LDL.LU R82, [R1+0x42c0] ;  /* 0x0042c00001527983 */ /* 0x000ea80000300800 */
[----:B------:R-:W-:Y:S04]  /*27430*/  STL.64 [R1+0x4160], R24 ;  /* 0x0041601801007387 */ /* 0x000fe80000100a00 */
[----:B------:R-:W2:Y:S04]  /*27440*/  LDL.LU R85, [R1+0x42bc] ;  /* 0x0042bc0001557983 */ /* 0x000ea80000300800 */
[----:B------:R-:W-:Y:S04]  /*27450*/  STL [R1+0x416c], R22 ;  /* 0x00416c1601007387 */ /* 0x000fe80000100800 */
[----:B------:R-:W-:Y:S04]  /*27460*/  STL [R1+0x4168], R23 ;  /* 0x0041681701007387 */ /* 0x000fe80000100800 */
[----:B------:R-:W2:Y:S04]  /*27470*/  LDL.LU R84, [R1+0x42b8] ;  /* 0x0042b80001547983 */ /* 0x000ea80000300800 */
[----:B------:R-:W-:Y:S04]  /*27480*/  STL [R1+0x4174], R20 ;  /* 0x0041741401007387 */ /* 0x000fe80000100800 */
[----:B------:R-:W-:Y:S04]  /*27490*/  STL [R1+0x4170], R21 ;  /* 0x0041701501007387 */ /* 0x000fe80000100800 */
[----:B------:R-:W2:Y:S04]  /*274a0*/  LDL.LU R87, [R1+0x42b4] ;  /* 0x0042b40001577983 */ /* 0x000ea80000300800 */
[----:B------:R-:W-:Y:S04]  /*274b0*/  STL [R1+0x417c], R18 ;  /* 0x00417c1201007387 */ /* 0x000fe80000100800 */
[----:B------:R-:W-:Y:S04]  /*274c0*/  STL [R1+0x4178], R19 ;  /* 0x0041781301007387 */ /* 0x000fe80000100800 */
[----:B------:R-:W2:Y:S01]  /*274d0*/  LDL.LU R86, [R1+0x42b0] ;  /* 0x0042b00001567983 */ /* 0x000ea20000300800 */
[----:B------:R-:W-:-:S03]  /*274e0*/  IMAD.WIDE R10, R92, 0x2, R6 ;  /* 0x000000025c0a7825 */ /* 0x000fc600078e0206 */
[----:B------:R-:W-:Y:S04]  /*274f0*/  STL [R1+0x41b8], R16 ;  /* 0x0041b81001007387 */ /* 0x000fe80000100800 */
[----:B------:R-:W-:Y:S01]  /*27500*/  STL [R1+0x4180], R17 ;  /* 0x0041801101007387 */ /* 0x000fe20000100800 */
[----:B----4-:R-:W-:-:S03]  /*27510*/  IMAD.MOV.U32 R74, RZ, RZ, R8 ;  /* 0x000000ffff4a7224 */ /* 0x010fc600078e0008 */
[----:B------:R-:W4:Y:S01]  /*27520*/  LDL.LU R89, [R1+0x42ac] ;  /* 0x0042ac0001597983 */ /* 0x000f220000300800 */
[----:B------:R-:W-:-:S03]  /*27530*/  IMAD.MOV.U32 R75, RZ, RZ, R9 ;  /* 0x000000ffff4b7224 */ /* 0x000fc600078e0009 */
[----:B------:R-:W-:Y:S01]  /*27540*/  STL.64 [R1+0x41b0], R14 ;  /* 0x0041b00e01007387 */ /* 0x000fe20000100a00 */
[----:B------:R-:W-:-:S03]  /*27550*/  IMAD.WIDE R8, R4, 0x2, R6 ;  /* 0x0000000204087825 */ /* 0x000fc600078e0206 */
[----:B------:R-:W2:Y:S01]  /*27560*/  LDL.LU R88, [R1+0x42a8] ;  /* 0x0042a80001587983 */ /* 0x000ea20000300800 */
[----:B------:R-:W-:-:S03]  /*27570*/  IMAD.WIDE R6, R3, 0x2, R6 ;  /* 0x0000000203067825 */ /* 0x000fc600078e0206 */
[----:B------:R-:W-:Y:S04]  /*27580*/  STL [R1+0x41c0], R12 ;  /* 0x0041c00c01007387 */ /* 0x000fe80000100800 */
[----:B------:R-:W-:Y:S04]  /*27590*/  STL [R1+0x41bc], R13 ;  /* 0x0041bc0d01007387 */ /* 0x000fe80000100800 */
[----:B------:R-:W2:Y:S04]  /*275a0*/  LDL.LU R92, [R1+0x42a4] ;  /* 0x0042a400015c7983 */ /* 0x000ea80000300800 */
[----:B------:R-:W-:Y:S04]  /*275b0*/  STL [R1+0x41c8], R10 ;  /* 0x0041c80a01007387 */ /* 0x000fe80000100800 */
[----:B------:R-:W-:Y:S04]  /*275c0*/  STL [R1+0x41c4], R11 ;  /* 0x0041c40b01007387 */ /* 0x000fe80000100800 */
[----:B------:R-:W2:Y:S04]  /*275d0*/  LDL.LU R4, [R1+0x42a0] ;  /* 0x0042a00001047983 */ /* 0x000ea80000300800 */
[----:B------:R-:W-:Y:S01]  /*275e0*/  STL.64 [R1+0x41d0], R8 ;  /* 0x0041d00801007387 */ /* 0x000fe20000100a00 */
[----:B0-----:R-:W-:-:S03]  /*275f0*/  ISETP.LT.AND P0, PT, R93, R5, P0 ;  /* 0x000000055d00720c */ /* 0x001fc60000701270 */
[----:B------:R-:W2:Y:S04]  /*27600*/  LDL.LU R3, [R1+0x429c] ;  /* 0x00429c0001037983 */ /* 0x000ea80000300800 */
[----:B------:R-:W-:Y:S04]  /*27610*/  STL [R1+0x41e8], R6 ;  /* 0x0041e80601007387 */ /* 0x000fe80000100800 */
[----:B------:R-:W-:Y:S04]  /*27620*/  STL [R1+0x41d8], R7 ;  /* 0x0041d80701007387 */ /* 0x000fe80000100800 */
[----:B------:R-:W2:Y:S04]  /*27630*/  LDL.LU R90, [R1+0x4298] ;  /* 0x00429800015a7983 */ /* 0x000ea80000300800 */
[----:B------:R-:W2:Y:S02]  /*27640*/  LDL.LU R93, [R1+0x4294] ;  /* 0x00429400015d7983 */ /* 0x000ea40000300800 */
[----:B--2---:R-:W-:-:S05]  /*27650*/  PRMT R93, RZ, 0x7610, R93 ;  /* 0x00007610ff5d7816 */ /* 0x004fca000000005d */
[----:B------:R0:W-:Y:S04]  /*27660*/  STL.S16 [R1+0x22fc], R93 ;  /* 0x0022fc5d01007387 */ /* 0x0001e80000100600 */
[----:B0-----:R-:W2:Y:S01]  /*27670*/  LDL.LU R93, [R1+0x4290] ;  /* 0x00429000015d7983 */ /* 0x001ea20000300800 */
[----:B------:R-:W-:Y:S02]  /*27680*/  PRMT R46, RZ, 0x7610, R46 ;  /* 0x00007610ff2e7816 */ /* 0x000fe4000000002e */
[----:B------:R-:W-:Y:S02]  /*27690*/  PRMT R34, RZ, 0x7610, R34 ;  /* 0x00007610ff227816 */ /* 0x000fe40000000022 */
[----:B--2---:R-:W-:-:S05]  /*276a0*/  PRMT R93, RZ, 0x7610, R93 ;  /* 0x00007610ff5d7816 */ /* 0x004fca000000005d */
[----:B------:R0:W-:Y:S04]  /*276b0*/  STL.S16 [R1+0x22f8], R93 ;  /* 0x0022f85d01007387 */ /* 0x0001e80000100600 */
[----:B0-----:R-:W2:Y:S01]  /*276c0*/  LDL.LU R93, [R1+0x428c] ;  /* 0x00428c00015d7983 */ /* 0x001ea20000300800 */
[----:B------:R-:W-:Y:S02]  /*276d0*/  PRMT R9, RZ, 0x7610, R9 ;  /* 0x00007610ff097816 */ /* 0x000fe40000000009 */
[----:B------:R-:W-:Y:S02]  /*276e0*/  PRMT R8, RZ, 0x7610, R8 ;  /* 0x00007610ff087816 */ /* 0x000fe40000000008 */
[----:B------:R-:W-:Y:S02]  /*276f0*/  PRMT R33, RZ, 0x7610, R33 ;  /* 0x00007610ff217816 */ /* 0x000fe40000000021 */
[----:B------:R-:W-:Y:S01]  /*27700*/  PRMT R32, RZ, 0x7610, R32 ;  /* 0x00007610ff207816 */ /* 0x000fe20000000020 */
[----:B------:R-:W-:Y:S01]  /*27710*/  STL.S16 [R1+0x2300], R46 ;  /* 0x0023002e01007387 */ /* 0x000fe20000100600 */
[----:B------:R-:W-:-:S02]  /*27720*/  PRMT R15, RZ, 0x7610, R15 ;  /* 0x00007610ff0f7816 */ /* 0x000fc4000000000f */
[----:B------:R-:W-:Y:S01]  /*27730*/  PRMT R14, RZ, 0x7610, R14 ;  /* 0x00007610ff0e7816 */ /* 0x000fe2000000000e */
[----:B------:R-:W-:Y:S01]  /*27740*/  STL [R1+0x4228], R34 ;  /* 0x0042282201007387 */ /* 0x000fe20000100800 */
[----:B------:R-:W-:Y:S02]  /*27750*/  PRMT R85, RZ, 0x7610, R85 ;  /* 0x00007610ff557816 */ /* 0x000fe40000000055 */
[----:B------:R-:W-:Y:S01]  /*27760*/  PRMT R5, RZ, 0x7610, R5 ;  /* 0x00007610ff057816 */ /* 0x000fe20000000005 */
[----:B------:R-:W-:Y:S01]  /*27770*/  STL.64 [R1+0x4220], R8 ;  /* 0x0042200801007387 */ /* 0x000fe20000100a00 */
[----:B------:R-:W-:Y:S02]  /*27780*/  PRMT R66, RZ, 0x7610, R66 ;  /* 0x00007610ff427816 */ /* 0x000fe40000000042 */
[----:B------:R-:W-:Y:S01]  /*27790*/  PRMT R67, RZ, 0x7610, R67 ;  /* 0x00007610ff437816 */ /* 0x000fe20000000043 */
[----:B------:R-:W-:Y:S01]  /*277a0*/  STL.64 [R1+0x4210], R32 ;  /* 0x0042102001007387 */ /* 0x000fe20000100a00 */
[----:B------:R-:W-:-:S02]  /*277b0*/  PRMT R6, RZ, 0x7610, R6 ;  /* 0x00007610ff067816 */ /* 0x000fc40000000006 */
[----:B------:R-:W-:Y:S01]  /*277c0*/  PRMT R7, RZ, 0x7610, R7 ;  /* 0x00007610ff077816 */ /* 0x000fe20000000007 */
[----:B------:R-:W-:Y:S01]  /*277d0*/  STL.64 [R1+0x4230], R14 ;  /* 0x0042300e01007387 */ /* 0x000fe20000100a00 */
[----:B------:R-:W-:Y:S02]  /*277e0*/  PRMT R10, RZ, 0x7610, R10 ;  /* 0x00007610ff0a7816 */ /* 0x000fe4000000000a */
[----:B------:R-:W-:Y:S01]  /*277f0*/  PRMT R11, RZ, 0x7610, R11 ;  /* 0x00007610ff0b7816 */ /* 0x000fe2000000000b */
[----:B------:R-:W-:Y:S04]  /*27800*/  STL [R1+0x4238], R85 ;  /* 0x0042385501007387 */ /* 0x000fe80000100800 */
[----:B------:R-:W-:Y:S04]  /*27810*/  STL [R1+0x4248], R5 ;  /* 0x0042480501007387 */ /* 0x000fe80000100800 */
[----:B------:R-:W-:Y:S04]  /*27820*/  STL.64 [R1+0x4240], R66 ;  /* 0x0042404201007387 */ /* 0x000fe80000100a00 */
[----:B------:R-:W-:Y:S04]  /*27830*/  STL.64 [R1+0x4250], R6 ;  /* 0x0042500601007387 */ /* 0x000fe80000100a00 */
[----:B------:R-:W-:Y:S01]  /*27840*/  STL.64 [R1+0x41e0], R10 ;  /* 0x0041e00a01007387 */ /* 0x000fe20000100a00 */
[----:B--2---:R-:W-:-:S05]  /*27850*/  PRMT R93, RZ, 0x7610, R93 ;  /* 0x00007610ff5d7816 */ /* 0x004fca000000005d */
[----:B------:R0:W-:Y:S04]  /*27860*/  STL.S16 [R1+0x23d4], R93 ;  /* 0x0023d45d01007387 */ /* 0x0001e80000100600 */
[----:B0-----:R-:W2:Y:S02]  /*27870*/  LDL.LU R93, [R1+0x4288] ;  /* 0x00428800015d7983 */ /* 0x001ea40000300800 */
        /* <DEDUP_REMOVED lines=11> */
[----:B0-----:R-:W2:Y:S01]  /*27930*/  LDL.LU R93, [R1+0x4278] ;  /* 0x00427800015d7983 */ /* 0x001ea20000300800 */
[----:B------:R-:W-:Y:S02]  /*27940*/  PRMT R85, RZ, 0x7610, R85 ;  /* 0x00007610ff557816 */ /* 0x000fe40000000055 */
[----:B------:R-:W-:Y:S02]  /*27950*/  PRMT R67, RZ, 0x7610, R67 ;  /* 0x00007610ff437816 */ /* 0x000fe40000000043 */
[----:B------:R-:W-:Y:S02]  /*27960*/  PRMT R66, RZ, 0x7610, R66 ;  /* 0x00007610ff427816 */ /* 0x000fe40000000042 */
[----:B------:R-:W-:-:S02]  /*27970*/  PRMT R65, RZ, 0x7610, R65 ;  /* 0x00007610ff417816 */ /* 0x000fc40000000041 */
[----:B------:R-:W-:Y:S02]  /*27980*/  PRMT R61, RZ, 0x7610, R61 ;  /* 0x00007610ff3d7816 */ /* 0x000fe4000000003d */
[----:B------:R-:W-:Y:S02]  /*27990*/  PRMT R47, RZ, 0x7610, R47 ;  /* 0x00007610ff2f7816 */ /* 0x000fe4000000002f */
[----:B--2---:R-:W-:-:S05]  /*279a0*/  PRMT R93, RZ, 0x7610, R93 ;  /* 0x00007610ff5d7816 */ /* 0x004fca000000005d */
[----:B------:R0:W-:Y:S04]  /*279b0*/  STL.S16 [R1+0x2434], R93 ;  /* 0x0024345d01007387 */ /* 0x0001e80000100600 */
[----:B0-----:R-:W2:Y:S01]  /*279c0*/  LDL.LU R93, [R1+0x4274] ;  /* 0x00427400015d7983 */ /* 0x001ea20000300800 */
[----:B------:R-:W-:-:S03]  /*279d0*/  PRMT R34, RZ, 0x7610, R34 ;  /* 0x00007610ff227816 */ /* 0x000fc60000000022 */
[----:B------:R-:W-:Y:S01]  /*279e0*/  STL.S16 [R1+0x2430], R85 ;  /* 0x0024305501007387 */ /* 0x000fe20000100600 */
        /* <DEDUP_REMOVED lines=25> */
[----:B------:R-:W-:Y:S04]  /*27b80*/  STL.S16 [R1+0x247c], R9 ;  /* 0x00247c0901007387 */ /* 0x000fe80000100600 */
[----:B------:R-:W-:Y:S04]  /*27b90*/  STL.S16 [R1+0x2478], R7 ;  /* 0x0024780701007387 */ /* 0x000fe80000100600 */
[----:B------:R0:W-:Y:S04]  /*27ba0*/  STL.S16 [R1+0x2474], R5 ;  /* 0x0024740501007387 */ /* 0x0001e80000100600 */
[----:B------:R1:W-:Y:S01]  /*27bb0*/  STL.S16 [R1+0x2470], R6 ;  /* 0x0024700601007387 */ /* 0x0003e20000100600 */
[----:B------:R-:W-:-:S03]  /*27bc0*/  PRMT R37, RZ, 0x7610, R37 ;  /* 0x00007610ff257816 */ /* 0x000fc60000000025 */
[----:B------:R1:W-:Y:S01]  /*27bd0*/  STL.S16 [R1+0x246c], R8 ;  /* 0x00246c0801007387 */ /* 0x0003e20000100600 */
[----:B0-----:R-:W-:-:S03]  /*27be0*/  IMAD.MOV.U32 R5, RZ, RZ, R46 ;  /* 0x000000ffff057224 */ /* 0x001fc600078e002e */
[----:B------:R-:W3:Y:S01]  /*27bf0*/  LDL.64 R66, [R1+0x2c0] ;  /* 0x0002c00001427983 */ /* 0x000ee20000100a00 */
[----:B------:R-:W-:-:S03]  /*27c00*/  IMAD.MOV.U32 R7, RZ, RZ, R75 ;  /* 0x000000ffff077224 */ /* 0x000fc600078e004b */
[----:B------:R-:W3:Y:S01]  /*27c10*/  LDL R85, [R1+0x22fc] ;  /* 0x0022fc0001557983 */ /* 0x000ee20000100800 */
[----:B-1----:R-:W-:-:S03]  /*27c20*/  IMAD.MOV.U32 R6, RZ, RZ, R74 ;  /* 0x000000ffff067224 */ /* 0x002fc600078e004a */
[----:B------:R-:W4:Y:S01]  /*27c30*/  LDL.64 R14, [R1+0x248] ;  /* 0x00024800010e7983 */ /* 0x000f220000100a00 */
[----:B------:R-:W-:-:S03]  /*27c40*/  PRMT R36, RZ, 0x7610, R36 ;  /* 0x00007610ff247816 */ /* 0x000fc60000000024 */
[----:B------:R-:W4:Y:S04]  /*27c50*/  LDL R34, [R1+0x22f8] ;  /* 0x0022f80001227983 */ /* 0x000f280000100800 */
[----:B------:R-:W4:Y:S04]  /*27c60*/  LDL.64 R8, [R1+0x240] ;  /* 0x0002400001087983 */ /* 0x000f280000100a00 */
[----:B------:R-:W4:Y:S04]  /*27c70*/  LDL.64 R32, [R1+0x1c8] ;  /* 0x0001c80001207983 */ /* 0x000f280000100a00 */
[----:B------:R-:W4:Y:S04]  /*27c80*/  LDL.64 R10, [R1+0x1c0] ;  /* 0x0001c000010a7983 */ /* 0x000f280000100a00 */
[----:B------:R-:W4:Y:S04]  /*27c90*/  LDL.64 R46, [R1+0x148] ;  /* 0x00014800012e7983 */ /* 0x000f280000100a00 */
[----:B------:R0:W-:Y:S01]  /*27ca0*/  STL.S16 [R1+0x2468], R60 ;  /* 0x0024683c01007387 */ /* 0x0001e20000100600 */
[----:B------:R-:W-:-:S02]  /*27cb0*/  PRMT R68, RZ, 0x7610, R68 ;  /* 0x00007610ff447816 */ /* 0x000fc40000000044 */
[----:B------:R-:W-:Y:S01]  /*27cc0*/  PRMT R69, RZ, 0x7610, R69 ;  /* 0x00007610ff457816 */ /* 0x000fe20000000045 */
[----:B------:R-:W4:Y:S04]  /*27cd0*/  @P2 LDG.E.U16 R5, desc[UR6][R6.64] ;  /* 0x0000000606052981 */ /* 0x000f28000c1e1500 */
[----:B0-----:R-:W4:Y:S04]  /*27ce0*/  LDL.64 R60, [R1+0x140] ;  /* 0x00014000013c7983 */ /* 0x001f280000100a00 */
[----:B------:R0:W-:Y:S04]  /*27cf0*/  STL.S16 [R1+0x2464], R64 ;  /* 0x0024644001007387 */ /* 0x0001e80000100600 */
[----:B------:R-:W4:Y:S01]  /*27d00*/  LDL.64 R74, [R1+0xc0] ;  /* 0x0000c000014a7983 */ /* 0x000f220000100a00 */
[----:B------:R-:W-:-:S03]  /*27d10*/  PRMT R84, RZ, 0x7610, R84 ;  /* 0x00007610ff547816 */ /* 0x000fc60000000054 */
[----:B0-----:R-:W4:Y:S01]  /*27d20*/  LDL.64 R64, [R1+0xc8] ;  /* 0x0000c80001407983 */ /* 0x001f220000100a00 */
[----:B--2---:R-:W-:-:S05]  /*27d30*/  PRMT R93, RZ, 0x7610, R93 ;  /* 0x00007610ff5d7816 */ /* 0x004fca000000005d */
[----:B------:R0:W-:Y:S04]  /*27d40*/  STL.S16 [R1+0x2460], R93 ;  /* 0x0024605d01007387 */ /* 0x0001e80000100600 */
[----:B0-----:R-:W2:Y:S04]  /*27d50*/  LDL.LU R93, [R1+0x4270] ;  /* 0x00427000015d7983 */ /* 0x001ea80000300800 */
[----:B------:R-:W-:Y:S04]  /*27d60*/  STL.S16 [R1+0x245c], R37 ;  /* 0x00245c2501007387 */ /* 0x000fe80000100600 */
[----:B------:R0:W-:Y:S04]  /*27d70*/  STL.S16 [R1+0x2458], R36 ;  /* 0x0024582401007387 */ /* 0x0001e80000100600 */
[----:B0-----:R-:W2:Y:S04]  /*27d80*/  LDL.64 R36, [R1+0x48] ;  /* 0x0000480001247983 */ /* 0x001ea80000100a00 */
[----:B------:R-:W-:Y:S04]  /*27d90*/  STL.S16 [R1+0x24a0], R68 ;  /* 0x0024a04401007387 */ /* 0x000fe80000100600 */
[----:B------:R0:W-:Y:S04]  /*27da0*/  STL.S16 [R1+0x249c], R69 ;  /* 0x00249c4501007387 */ /* 0x0001e80000100600 */
[----:B0-----:R-:W2:Y:S04]  /*27db0*/  LDL.64 R68, [R1+0x40] ;  /* 0x0000400001447983 */ /* 0x001ea80000100a00 */
[----:B------:R0:W-:Y:S04]  /*27dc0*/  STL.S16 [R1+0x2490], R84 ;  /* 0x0024905401007387 */ /* 0x0001e80000100600 */
[----:B0-----:R-:W2:Y:S04]  /*27dd0*/  LDL.LU R84, [R1+0x426c] ;  /* 0x00426c0001547983 */ /* 0x001ea80000300800 */
[----:B---3--:R-:W3:Y:S04]  /*27de0*/  @P0 LDG.E.U16 R85, desc[UR6][R66.64] ;  /* 0x0000000642550981 */ /* 0x008ee8000c1e1500 */
[----:B----4-:R-:W4:Y:S01]  /*27df0*/  @P2 LDG.E.U16 R34, desc[UR6][R14.64] ;  /* 0x000000060e222981 */ /* 0x010f22000c1e1500 */
        /* <DEDUP_REMOVED lines=14> */
[----:B0-----:R-:W2:Y:S04]  /*27ee0*/  LDL.LU R84, [R1+0x4258] ;  /* 0x0042580001547983 */ /* 0x001ea80000300800 */
[----:B------:R-:W2:Y:S04]  /*27ef0*/  LDL.LU.64 R6, [R1+0x4250] ;  /* 0x0042500001067983 */ /* 0x000ea80000300a00 */
[----:B------:R0:W-:Y:S04]  /*27f00*/  @P2 STL [R1+0x2300], R5 ;  /* 0x0023000501002387 */ /* 0x0001e80000100800 */
[----:B0-----:R-:W2:Y:S04]  /*27f10*/  LDL.LU R5, [R1+0x4248] ;  /* 0x0042480001057983 */ /* 0x001ea80000300800 */
[----:B------:R-:W2:Y:S04]  /*27f20*/  LDL.LU.64 R66, [R1+0x4240] ;  /* 0x0042400001427983 */ /* 0x000ea80000300a00 */
[----:B---3--:R0:W-:Y:S04]  /*27f30*/  @P0 STL [R1+0x22fc], R85 ;  /* 0x0022fc5501000387 */ /* 0x0081e80000100800 */
[----:B0-----:R-:W3:Y:S04]  /*27f40*/  LDL.LU R85, [R1+0x4238] ;  /* 0x0042380001557983 */ /* 0x001ee80000300800 */
[----:B------:R-:W3:Y:S04]  /*27f50*/  LDL.LU.64 R14, [R1+0x4230] ;  /* 0x00423000010e7983 */ /* 0x000ee80000300a00 */
[----:B----4-:R0:W-:Y:S04]  /*27f60*/  @P2 STL [R1+0x22f8], R34 ;  /* 0x0022f82201002387 */ /* 0x0101e80000100800 */
[----:B0-----:R-:W4:Y:S04]  /*27f70*/  LDL.LU R34, [R1+0x4228] ;  /* 0x0042280001227983 */ /* 0x001f280000300800 */
[----:B--2---:R-:W2:Y:S04]  /*27f80*/  @P0 LDG.E.U16 R5, desc[UR6][R68.64] ;  /* 0x0000000644050981 */ /* 0x004ea8000c1e1500 */
[----:B---3--:R-:W3:Y:S04]  /*27f90*/  @P2 LDG.E.U16 R85, desc[UR6][R36.64] ;  /* 0x0000000624552981 */ /* 0x008ee8000c1e1500 */
[----:B------:R-:W2:Y:S04]  /*27fa0*/  @P0 LDG.E.U16 R14, desc[UR6][R74.64] ;  /* 0x000000064a0e0981 */ /* 0x000ea8000c1e1500 */
[----:B------:R-:W2:Y:S04]  /*27fb0*/  @P2 LDG.E.U16 R15, desc[UR6][R64.64] ;  /* 0x00000006400f2981 */ /* 0x000ea8000c1e1500 */
[----:B----4-:R-:W4:Y:S04]  /*27fc0*/  @P0 LDG.E.U16 R34, desc[UR6][R8.64] ;  /* 0x0000000608220981 */ /* 0x010f28000c1e1500 */
[----:B------:R-:W2:Y:S04]  /*27fd0*/  LDL.LU.64 R8, [R1+0x4220] ;  /* 0x0042200001087983 */ /* 0x000ea80000300a00 */
[----:B----4-:R0:W-:Y:S04]  /*27fe0*/  STL [R1+0x22f4], R34 ;  /* 0x0022f42201007387 */ /* 0x0101e80000100800 */
[----:B0-----:R-:W4:Y:S04]  /*27ff0*/  LDL.LU R34, [R1+0x4218] ;  /* 0x0042180001227983 */ /* 0x001f280000300800 */
[----:B--2---:R-:W2:Y:S04]  /*28000*/  @P2 LDG.E.U16 R9, desc[UR6][R32.64] ;  /* 0x0000000620092981 */ /* 0x004ea8000c1e1500 */
[----:B------:R-:W2:Y:S04]  /*28010*/  @P0 LDG.E.U16 R8, desc[UR6][R10.64] ;  /* 0x000000060a080981 */ /* 0x000ea8000c1e1500 */
[----:B------:R-:W2:Y:S04]  /*28020*/  LDL.LU.64 R32, [R1+0x4210] ;  /* 0x0042100001207983 */ /* 0x000ea80000300a00 */
[----:B------:R-:W3:Y:S04]  /*28030*/  LDL.64 R10, [R1+0x2b8] ;  /* 0x0002b800010a7983 */ /* 0x000ee80000100a00 */
[----:B--2---:R-:W2:Y:S04]  /*28040*/  @P0 LDG.E.U16 R32, desc[UR6][R60.64] ;  /* 0x000000063c200981 */ /* 0x004ea8000c1e1500 */
[----:B------:R-:W4:Y:S04]  /*28050*/  @P2 LDG.E.U16 R33, desc[UR6][R46.64] ;  /* 0x000000062e212981 */ /* 0x000f28000c1e1500 */
[----:B------:R-:W-:Y:S04]  /*28060*/  STL [R1+0x22ec], R8 ;  /* 0x0022ec0801007387 */ /* 0x000fe80000100800 */
[----:B------:R0:W-:Y:S01]  /*28070*/  STL [R1+0x22f0], R9 ;  /* 0x0022f00901007387 */ /* 0x0001e20000100800 */
[----:B------:R-:W-:-:S03]  /*28080*/  PRMT R35, RZ, 0x7610, R35 ;  /* 0x00007610ff237816 */ /* 0x000fc60000000023 */
[----:B---3--:R-:W3:Y:S04]  /*28090*/  @P2 LDG.E.U16 R7, desc[UR6][R10.64] ;  /* 0x000000060a072981 */ /* 0x008ee8000c1e1500 */
[----:B0-----:R-:W3:Y:S04]  /*280a0*/  LDL.64 R8, [R1+0x2b0] ;  /* 0x0002b00001087983 */ /* 0x001ee80000100a00 */
[----:B------:R-:W-:Y:S04]  /*280b0*/  STL [R1+0x22b4], R14 ;  /* 0x0022b40e01007387 */ /* 0x000fe80000100800 */
[----:B------:R0:W-:Y:S04]  /*280c0*/  STL [R1+0x22d0], R15 ;  /* 0x0022d00f01007387 */ /* 0x0001e80000100800 */
[----:B0-----:R-:W3:Y:S04]  /*280d0*/  LDL.64 R14, [R1+0x138] ;  /* 0x00013800010e7983 */ /* 0x001ee80000100a00 */
[----:B--2---:R-:W-:Y:S04]  /*280e0*/  STL [R1+0x22e4], R32 ;  /* 0x0022e42001007387 */ /* 0x004fe80000100800 */
[----:B----4-:R0:W-:Y:S04]  /*280f0*/  STL [R1+0x22e8], R33 ;  /* 0x0022e82101007387 */ /* 0x0101e80000100800 */
[----:B------:R-:W2:Y:S04]  /*28100*/  LDL.64 R64, [R1+0xb8] ;  /* 0x0000b80001407983 */ /* 0x000ea80000100a00 */
[----:B------:R-:W4:Y:S04]  /*28110*/  LDL.64 R46, [R1+0xb0] ;  /* 0x0000b000012e7983 */ /* 0x000f280000100a00 */
[----:B0-----:R-:W2:Y:S04]  /*28120*/  LDL.64 R32, [R1+0x130] ;  /* 0x0001300001207983 */ /* 0x001ea80000100a00 */
[----:B------:R-:W2:Y:S04]  /*28130*/  LDL.64 R60, [R1+0x38] ;  /* 0x00003800013c7983 */ /* 0x000ea80000100a00 */
[----:B------:R-:W2:Y:S04]  /*28140*/  LDL.64 R74, [R1+0x30] ;  /* 0x00003000014a7983 */ /* 0x000ea80000100a00 */
[----:B------:R-:W2:Y:S04]  /*28150*/  LDL.LU.64 R36, [R1+0x4208] ;  /* 0x0042080001247983 */ /* 0x000ea80000300a00 */
[----:B------:R0:W-:Y:S04]  /*28160*/  STL [R1+0x22b0], R85 ;  /* 0x0022b05501007387 */ /* 0x0001e80000100800 */
[----:B0-----:R-:W3:Y:S04]  /*28170*/  LDL.LU R85, [R1+0x4200] ;  /* 0x0042000001557983 */ /* 0x001ee80000300800 */
[----:B------:R-:W3:Y:S04]  /*28180*/  LDL.LU.64 R68, [R1+0x41f8] ;  /* 0x0041f80001447983 */ /* 0x000ee80000300a00 */
[----:B--2---:R-:W2:Y:S04]  /*28190*/  @P0 LDG.E.U16 R67, desc[UR6][R36.64] ;  /* 0x0000000624430981 */ /* 0x004ea8000c1e1500 */
[----:B---3--:R-:W3:Y:S04]  /*281a0*/  @P2 LDG.E.U16 R66, desc[UR6][R68.64] ;  /* 0x0000000644422981 */ /* 0x008ee8000c1e1500 */
[----:B---3--:R0:W-:Y:S04]  /*281b0*/  STL [R1+0x2310], R66 ;  /* 0x0023104201007387 */ /* 0x0081e80000100800 */
[----:B0-----:R-:W3:Y:S04]  /*281c0*/  LDL.LU R66, [R1+0x41f4] ;  /* 0x0041f40001427983 */ /* 0x001ee80000300800 */
[----:B------:R-:W-:Y:S04]  /*281d0*/  STL [R1+0x3f94], R68 ;  /* 0x003f944401007387 */ /* 0x000fe80000100800 */
[----:B------:R0:W-:Y:S04]  /*281e0*/  STL [R1+0x3f90], R69 ;  /* 0x003f904501007387 */ /* 0x0001e80000100800 */
[----:B0-----:R-:W3:Y:S04]  /*281f0*/  LDL.64 R68, [R1+0x1b0] ;  /* 0x0001b00001447983 */ /* 0x001ee80000100a00 */
[----:B--2---:R0:W-:Y:S04]  /*28200*/  STL [R1+0x230c], R67 ;  /* 0x00230c4301007387 */ /* 0x0041e80000100800 */
[----:B0-----:R-:W3:Y:S04]  /*28210*/  LDL.LU R67, [R1+0x41f0] ;  /* 0x0041f00001437983 */ /* 0x001ee80000300800 */
[----:B---3--:R-:W2:Y:S04]  /*28220*/  @P2 LDG.E.U16 R35, desc[UR6][R66.64] ;  /* 0x0000000642232981 */ /* 0x008ea8000c1e1500 */
[----:B------:R-:W-:Y:S04]  /*28230*/  STL [R1+0x3f9c], R36 ;  /* 0x003f9c2401007387 */ /* 0x000fe80000100800 */
[----:B------:R0:W-:Y:S04]  /*28240*/  STL [R1+0x3f98], R37 ;  /* 0x003f982501007387 */ /* 0x0001e80000100800 */
[----:B0-----:R-:W3:Y:S04]  /*28250*/  LDL.64 R36, [R1+0x1b8] ;  /* 0x0001b80001247983 */ /* 0x001ee80000100a00 */
[----:B--2---:R0:W-:Y:S04]  /*28260*/  STL [R1+0x2308], R35 ;  /* 0x0023082301007387 */ /* 0x0041e80000100800 */
[----:B0-----:R-:W2:Y:S04]  /*28270*/  LDL.LU R35, [R1+0x41ec] ;  /* 0x0041ec0001237983 */ /* 0x001ea80000300800 */
[----:B------:R-:W-:Y:S04]  /*28280*/  STL [R1+0x3fa4], R66 ;  /* 0x003fa44201007387 */ /* 0x000fe80000100800 */
[----:B------:R0:W-:Y:S04]  /*28290*/  STL [R1+0x3fa0], R67 ;  /* 0x003fa04301007387 */ /* 0x0001e80000100800 */
[----:B0-----:R-:W3:Y:S04]  /*282a0*/  LDL.64 R66, [R1+0x230] ;  /* 0x0002300001427983 */ /* 0x001ee80000100a00 */
[----:B--2---:R-:W2:Y:S04]  /*282b0*/  @P0 LDG.E.U16 R6, desc[UR6][R34.64] ;  /* 0x0000000622060981 */ /* 0x004ea8000c1e1500 */
[----:B--2---:R0:W-:Y:S04]  /*282c0*/  STL [R1+0x2304], R6 ;  /* 0x0023040601007387 */ /* 0x0041e80000100800 */
[----:B0-----:R-:W2:Y:S04]  /*282d0*/  LDL.LU R6, [R1+0x41e8] ;  /* 0x0041e80001067983 */ /* 0x001ea80000300800 */
[----:B------:R-:W-:Y:S04]  /*282e0*/  STL [R1+0x3fac], R34 ;  /* 0x003fac2201007387 */ /* 0x000fe80000100800 */
[----:B------:R0:W-:Y:S04]  /*282f0*/  STL [R1+0x3fa8], R35 ;  /* 0x003fa82301007387 */ /* 0x0001e80000100800 */
[----:B0-----:R-:W2:Y:S04]  /*28300*/  LDL.64 R34, [R1+0x238] ;  /* 0x0002380001227983 */ /* 0x001ea80000100a00 */
[----:B------:R-:W2:Y:S01]  /*28310*/  LDL.LU.64 R10, [R1+0x41e0] ;  /* 0x0041e000010a7983 */ /* 0x000ea20000300a00 */
[----:B------:R-:W-:-:S02]  /*28320*/  PRMT R12, RZ, 0x7610, R12 ;  /* 0x00007610ff0c7816 */ /* 0x000fc4000000000c */
[----:B------:R-:W-:Y:S02]  /*28330*/  PRMT R13, RZ, 0x7610, R13 ;  /* 0x00007610ff0d7816 */ /* 0x000fe4000000000d */
[----:B------:R-:W-:Y:S02]  /*28340*/  PRMT R16, RZ, 0x7610, R16 ;  /* 0x00007610ff107816 */ /* 0x000fe40000000010 */
[----:B------:R-:W-:Y:S01]  /*28350*/  PRMT R30, RZ, 0x7610, R30 ;  /* 0x00007610ff1e7816 */ /* 0x000fe2000000001e */
[----:B---3--:R-:W3:Y:S04]  /*28360*/  @P0 LDG.E.U16 R12, desc[UR6][R66.64] ;  /* 0x00000006420c0981 */ /* 0x008ee8000c1e1500 */
[----:B------:R-:W3:Y:S04]  /*28370*/  @P2 LDG.E.U16 R13, desc[UR6][R36.64] ;  /* 0x00000006240d2981 */ /* 0x000ee8000c1e1500 */
[----:B------:R-:W3:Y:S01]  /*28380*/  @P0 LDG.E.U16 R16, desc[UR6][R68.64] ;  /* 0x0000000644100981 */ /* 0x000ee2000c1e1500 */
[----:B------:R-:W-:-:S03]  /*28390*/  PRMT R86, RZ, 0x7610, R86 ;  /* 0x00007610ff567816 */ /* 0x000fc60000000056 */
[----:B------:R-:W3:Y:S04]  /*283a0*/  @P2 LDG.E.U16 R30, desc[UR6][R14.64] ;  /* 0x000000060e1e2981 */ /* 0x000ee8000c1e1500 */
[----:B------:R-:W3:Y:S04]  /*283b0*/  @P0 LDG.E.U16 R86, desc[UR6][R32.64] ;  /* 0x0000000620560981 */ /* 0x000ee8000c1e1500 */
[----:B--2---:R-:W2:Y:S04]  /*283c0*/  @P0 LDG.E.U16 R10, desc[UR6][R8.64] ;  /* 0x00000006080a0981 */ /* 0x004ea8000c1e1500 */
[----:B------:R-:W3:Y:S04]  /*283d0*/  @P2 LDG.E.U16 R11, desc[UR6][R34.64] ;  /* 0x00000006220b2981 */ /* 0x000ee8000c1e1500 */
[----:B------:R0:W-:Y:S04]  /*283e0*/  STL [R1+0x2340], R7 ;  /* 0x0023400701007387 */ /* 0x0001e80000100800 */
[----:B0-----:R-:W4:Y:S04]  /*283f0*/  LDL.LU R7, [R1+0x41d8] ;  /* 0x0041d80001077983 */ /* 0x001f280000300800 */
[----:B------:R-:W4:Y:S01]  /*28400*/  LDL.LU.64 R8, [R1+0x41d0] ;  /* 0x0041d00001087983 */ /* 0x000f220000300a00 */
[----:B------:R-:W-:-:S06]  /*28410*/  PRMT R27, RZ, 0x7610, R27 ;  /* 0x00007610ff1b7816 */ /* 0x000fcc000000001b */
[----:B------:R-:W4:Y:S04]  /*28420*/  @P2 LDG.E.U16 R27, desc[UR6][R64.64] ;  /* 0x00000006401b2981 */ /* 0x000f28000c1e1500 */
[----:B--2---:R0:W-:Y:S04]  /*28430*/  STL [R1+0x233c], R10 ;  /* 0x00233c0a01007387 */ /* 0x0041e80000100800 */
[----:B0-----:R-:W2:Y:S04]  /*28440*/  LDL.LU R10, [R1+0x41c8] ;  /* 0x0041c800010a7983 */ /* 0x001ea80000300800 */
[----:B---3--:R0:W-:Y:S04]  /*28450*/  STL [R1+0x2338], R11 ;  /* 0x0023380b01007387 */ /* 0x0081e80000100800 */
[----:B0-----:R-:W2:Y:S04]  /*28460*/  LDL.LU R11, [R1+0x41c4] ;  /* 0x0041c400010b7983 */ /* 0x001ea80000300800 */
[----:B------:R0:W-:Y:S04]  /*28470*/  STL [R1+0x2334], R12 ;  /* 0x0023340c01007387 */ /* 0x0001e80000100800 */
[----:B0-----:R-:W3:Y:S04]  /*28480*/  LDL.LU R12, [R1+0x41c0] ;  /* 0x0041c000010c7983 */ /* 0x001ee80000300800 */
[----:B------:R0:W-:Y:S04]  /*28490*/  STL [R1+0x2330], R13 ;  /* 0x0023300d01007387 */ /* 0x0001e80000100800 */
[----:B0-----:R-:W3:Y:S04]  /*284a0*/  LDL.LU R13, [R1+0x41bc] ;  /* 0x0041bc00010d7983 */ /* 0x001ee80000300800 */
[----:B------:R0:W-:Y:S04]  /*284b0*/  STL [R1+0x232c], R16 ;  /* 0x00232c1001007387 */ /* 0x0001e80000100800 */
[----:B0-----:R-:W2:Y:S04]  /*284c0*/  LDL.LU R16, [R1+0x41b8] ;  /* 0x0041b80001107983 */ /* 0x001ea80000300800 */
[----:B------:R-:W2:Y:S04]  /*284d0*/  LDL.64 R34, [R1+0x228] ;  /* 0x0002280001227983 */ /* 0x000ea80000100a00 */
[----:B------:R-:W2:Y:S04]  /*284e0*/  LDL.64 R66, [R1+0x220] ;  /* 0x0002200001427983 */ /* 0x000ea80000100a00 */
[----:B------:R-:W2:Y:S04]  /*284f0*/  LDL.64 R36, [R1+0x1a8] ;  /* 0x0001a80001247983 */ /* 0x000ea80000100a00 */
[----:B------:R-:W2:Y:S04]  /*28500*/  LDL.64 R68, [R1+0x1a0] ;  /* 0x0001a00001447983 */ /* 0x000ea80000100a00 */
[----:B------:R-:W2:Y:S04]  /*28510*/  LDL.LU.64 R14, [R1+0x41b0] ;  /* 0x0041b000010e7983 */ /* 0x000ea80000300a00 */
[----:B------:R0:W-:Y:S04]  /*28520*/  STL [R1+0x2328], R30 ;  /* 0x0023281e01007387 */ /* 0x0001e80000100800 */
[----:B0-----:R-:W2:Y:S04]  /*28530*/  LDL.LU R30, [R1+0x41a8] ;  /* 0x0041a800011e7983 */ /* 0x001ea80000300800 */
[----:B------:R-:W2:Y:S04]  /*28540*/  LDL.LU.64 R32, [R1+0x41a0] ;  /* 0x0041a00001207983 */ /* 0x000ea80000300a00 */
[----:B------:R0:W-:Y:S04]  /*28550*/  STL [R1+0x2324], R86 ;  /* 0x0023245601007387 */ /* 0x0001e80000100800 */
[----:B0-----:R-:W3:Y:S04]  /*28560*/  LDL.LU R86, [R1+0x4198] ;  /* 0x0041980001567983 */ /* 0x001ee80000300800 */
[----:B------:R-:W3:Y:S01]  /*28570*/  LDL.LU.64 R64, [R1+0x4190] ;  /* 0x0041900001407983 */ /* 0x000ee20000300a00 */
[----:B------:R-:W-:-:S02]  /*28580*/  PRMT R24, RZ, 0x7610, R24 ;  /* 0x00007610ff187816 */ /* 0x000fc40000000018 */
[----:B------:R-:W-:Y:S02]  /*28590*/  PRMT R25, RZ, 0x7610, R25 ;  /* 0x00007610ff197816 */ /* 0x000fe40000000019 */
[----:B------:R-:W-:Y:S02]  /*285a0*/  PRMT R26, RZ, 0x7610, R26 ;  /* 0x00007610ff1a7816 */ /* 0x000fe4000000001a */
[----:B------:R-:W-:Y:S01]  /*285b0*/  PRMT R62, RZ, 0x7610, R62 ;  /* 0x00007610ff3e7816 */ /* 0x000fe2000000003e */
[----:B------:R-:W3:Y:S04]  /*285c0*/  @P0 LDG.E.U16 R24, desc[UR6][R74.64] ;  /* 0x000000064a180981 */ /* 0x000ee8000c1e1500 */
[----:B------:R-:W3:Y:S04]  /*285d0*/  @P2 LDG.E.U16 R25, desc[UR6][R60.64] ;  /* 0x000000063c192981 */ /* 0x000ee8000c1e1500 */
[----:B----4-:R-:W4:Y:S01]  /*285e0*/  @P0 LDG.E.U16 R26, desc[UR6][R46.64] ;  /* 0x000000062e1a0981 */ /* 0x010f22000c1e1500 */
[----:B------:R-:W-:-:S06]  /*285f0*/  PRMT R63, RZ, 0x7610, R63 ;  /* 0x00007610ff3f7816 */ /* 0x000fcc000000003f */
[----:B--2---:R-:W2:Y:S04]  /*28600*/  @P0 LDG.E.U16 R63, desc[UR6][R32.64] ;  /* 0x00000006203f0981 */ /* 0x004ea8000c1e1500 */
[----:B---3--:R-:W3:Y:S04]  /*28610*/  @P2 LDG.E.U16 R62, desc[UR6][R64.64] ;  /* 0x00000006403e2981 */ /* 0x008ee8000c1e1500 */
[----:B------:R-:W-:Y:S04]  /*28620*/  STL [R1+0x2314], R24 ;  /* 0x0023141801007387 */ /* 0x000fe80000100800 */
[----:B------:R0:W-:Y:S04]  /*28630*/  STL [R1+0x2318], R25 ;  /* 0x0023181901007387 */ /* 0x0001e80000100800 */
[----:B0-----:R-:W2:Y:S04]  /*28640*/  LDL.64 R24, [R1+0x128] ;  /* 0x0001280001187983 */ /* 0x001ea80000100a00 */
[----:B----4-:R-:W-:Y:S04]  /*28650*/  STL [R1+0x231c], R26 ;  /* 0x00231c1a01007387 */ /* 0x010fe80000100800 */
[----:B------:R0:W-:Y:S04]  /*28660*/  STL [R1+0x2320], R27 ;  /* 0x0023201b01007387 */ /* 0x0001e80000100800 */
[----:B------:R-:W4:Y:S04]  /*28670*/  LDL.64 R46, [R1+0xa8] ;  /* 0x0000a800012e7983 */ /* 0x000f280000100a00 */
[----:B------:R-:W4:Y:S04]  /*28680*/  LDL.64 R60, [R1+0xa0] ;  /* 0x0000a000013c7983 */ /* 0x000f280000100a00 */
[----:B------:R-:W4:Y:S04]  /*28690*/  LDL.64 R74, [R1+0x20] ;  /* 0x00002000014a7983 */ /* 0x000f280000100a00 */
[----:B0-----:R-:W4:Y:S04]  /*286a0*/  LDL.64 R26, [R1+0x120] ;  /* 0x00012000011a7983 */ /* 0x001f280000100a00 */
[----:B---3--:R0:W-:Y:S04]  /*286b0*/  STL [R1+0x2350], R62 ;  /* 0x0023503e01007387 */ /* 0x0081e80000100800 */
[----:B0-----:R-:W3:Y:S04]  /*286c0*/  LDL.LU R62, [R1+0x418c] ;  /* 0x00418c00013e7983 */ /* 0x001ee80000300800 */
[----:B------:R-:W-:Y:S04]  /*286d0*/  STL [R1+0x3fb4], R64 ;  /* 0x003fb44001007387 */ /* 0x000fe80000100800 */
[----:B------:R0:W-:Y:S04]  /*286e0*/  STL [R1+0x3fb0], R65 ;  /* 0x003fb04101007387 */ /* 0x0001e80000100800 */
[----:B0-----:R-:W3:Y:S04]  /*286f0*/  LDL.64 R64, [R1+0x2a0] ;  /* 0x0002a00001407983 */ /* 0x001ee80000100a00 */
[----:B--2---:R0:W-:Y:S04]  /*28700*/  STL [R1+0x234c], R63 ;  /* 0x00234c3f01007387 */ /* 0x0041e80000100800 */
[----:B0-----:R-:W3:Y:S01]  /*28710*/  LDL.LU R63, [R1+0x4188] ;  /* 0x00418800013f7983 */ /* 0x001ee20000300800 */
[----:B------:R-:W-:-:S03]  /*28720*/  PRMT R31, RZ, 0x7610, R31 ;  /* 0x00007610ff1f7816 */ /* 0x000fc6000000001f */
[----:B------:R-:W-:Y:S04]  /*28730*/  STL [R1+0x3fbc], R32 ;  /* 0x003fbc2001007387 */ /* 0x000fe80000100800 */
[----:B---3--:R-:W2:Y:S04]  /*28740*/  @P2 LDG.E.U16 R31, desc[UR6][R62.64] ;  /* 0x000000063e1f2981 */ /* 0x008ea8000c1e1500 */
[----:B------:R0:W-:Y:S04]  /*28750*/  STL [R1+0x3fb8], R33 ;  /* 0x003fb82101007387 */ /* 0x0001e80000100800 */
[----:B0-----:R-:W3:Y:S04]  /*28760*/  LDL.64 R32, [R1+0x2a8] ;  /* 0x0002a80001207983 */ /* 0x001ee80000100a00 */
[----:B--2---:R0:W-:Y:S04]  /*28770*/  STL [R1+0x2348], R31 ;  /* 0x0023481f01007387 */ /* 0x0041e80000100800 */
[----:B0-----:R-:W2:Y:S01]  /*28780*/  LDL.LU R31, [R1+0x4184] ;  /* 0x00418400011f7983 */ /* 0x001ea20000300800 */
[----:B------:R-:W-:-:S03]  /*28790*/  PRMT R17, RZ, 0x7610, R17 ;  /* 0x00007610ff117816 */ /* 0x000fc60000000011 */
[----:B------:R-:W-:Y:S04]  /*287a0*/  STL [R1+0x3fc4], R62 ;  /* 0x003fc43e01007387 */ /* 0x000fe80000100800 */
[----:B--2---:R-:W2:Y:S04]  /*287b0*/  @P0 LDG.E.U16 R17, desc[UR6][R30.64] ;  /* 0x000000061e110981 */ /* 0x004ea8000c1e1500 */
[----:B------:R-:W-:Y:S01]  /*287c0*/  STL [R1+0x3fc0], R63 ;  /* 0x003fc03f01007387 */ /* 0x000fe20000100800 */
[----:B------:R-:W-:Y:S02]  /*287d0*/  PRMT R18, RZ, 0x7610, R18 ;  /* 0x00007610ff127816 */ /* 0x000fe40000000012 */
[----:B------:R-:W-:-:S02]  /*287e0*/  PRMT R19, RZ, 0x7610, R19 ;  /* 0x00007610ff137816 */ /* 0x000fc40000000013 */
[----:B------:R-:W-:Y:S02]  /*287f0*/  PRMT R20, RZ, 0x7610, R20 ;  /* 0x00007610ff147816 */ /* 0x000fe40000000014 */
[----:B------:R-:W-:Y:S02]  /*28800*/  PRMT R21, RZ, 0x7610, R21 ;  /* 0x00007610ff157816 */ /* 0x000fe40000000015 */
[----:B------:R-:W-:Y:S01]  /*28810*/  PRMT R22, RZ, 0x7610, R22 ;  /* 0x00007610ff167816 */ /* 0x000fe20000000016 */
[----:B---3--:R-:W3:Y:S04]  /*28820*/  @P2 LDG.E.U16 R18, desc[UR6][R32.64] ;  /* 0x0000000620122981 */ /* 0x008ee8000c1e1500 */
[----:B------:R-:W3:Y:S01]  /*28830*/  @P0 LDG.E.U16 R19, desc[UR6][R64.64] ;  /* 0x0000000640130981 */ /* 0x000ee2000c1e1500 */
[----:B------:R-:W-:-:S03]  /*28840*/  PRMT R23, RZ, 0x7610, R23 ;  /* 0x00007610ff177816 */ /* 0x000fc60000000017 */
[----:B------:R-:W3:Y:S04]  /*28850*/  @P2 LDG.E.U16 R20, desc[UR6][R34.64] ;  /* 0x0000000622142981 */ /* 0x000ee8000c1e1500 */
[----:B------:R-:W3:Y:S01]  /*28860*/  @P0 LDG.E.U16 R21, desc[UR6][R66.64] ;  /* 0x0000000642150981 */ /* 0x000ee2000c1e1500 */
[----:B------:R-:W-:-:S03]  /*28870*/  PRMT R28, RZ, 0x7610, R28 ;  /* 0x00007610ff1c7816 */ /* 0x000fc6000000001c */
[----:B------:R-:W3:Y:S04]  /*28880*/  @P2 LDG.E.U16 R22, desc[UR6][R36.64] ;  /* 0x0000000624162981 */ /* 0x000ee8000c1e1500 */
[----:B------:R-:W3:Y:S01]  /*28890*/  @P0 LDG.E.U16 R23, desc[UR6][R68.64] ;  /* 0x0000000644170981 */ /* 0x000ee2000c1e1500 */
[----:B------:R-:W-:Y:S02]  /*288a0*/  PRMT R29, RZ, 0x7610, R29 ;  /* 0x00007610ff1d7816 */ /* 0x000fe4000000001d */
[----:B------:R-:W-:Y:S01]  /*288b0*/  PRMT R58, RZ, 0x7610, R58 ;  /* 0x00007610ff3a7816 */ /* 0x000fe2000000003a */
[----:B------:R-:W3:Y:S04]  /*288c0*/  @P2 LDG.E.U16 R28, desc[UR6][R24.64] ;  /* 0x00000006181c2981 */ /* 0x000ee8000c1e1500 */
[----:B----4-:R-:W4:Y:S04]  /*288d0*/  @P0 LDG.E.U16 R29, desc[UR6][R26.64] ;  /* 0x000000061a1d0981 */ /* 0x010f28000c1e1500 */
[----:B------:R-:W4:Y:S04]  /*288e0*/  @P2 LDG.E.U16 R58, desc[UR6][R46.64] ;  /* 0x000000062e3a2981 */ /* 0x000f28000c1e1500 */
[----:B--2---:R0:W-:Y:S04]  /*288f0*/  STL [R1+0x2344], R17 ;  /* 0x0023441101007387 */ /* 0x0041e80000100800 */
[----:B0-----:R-:W2:Y:S04]  /*28900*/  LDL.LU R17, [R1+0x4180] ;  /* 0x0041800001117983 */ /* 0x001ea80000300800 */
[----:B------:R-:W-:Y:S04]  /*28910*/  STL [R1+0x3fcc], R30 ;  /* 0x003fcc1e01007387 */ /* 0x000fe80000100800 */
[----:B------:R0:W-:Y:S04]  /*28920*/  STL [R1+0x3fc8], R31 ;  /* 0x003fc81f01007387 */ /* 0x0001e80000100800 */
[----:B0-----:R-:W2:Y:S01]  /*28930*/  LDL.64 R30, [R1+0x28] ;  /* 0x00002800011e7983 */ /* 0x001ea20000100a00 */
[----:B------:R-:W-:-:S02]  /*28940*/  PRMT R87, RZ, 0x7610, R87 ;  /* 0x00007610ff577816 */ /* 0x000fc40000000057 */
[----:B------:R-:W-:-:S04]  /*28950*/  PRMT R59, RZ, 0x7610, R59 ;  /* 0x00007610ff3b7816 */ /* 0x000fc8000000003b */
[----:B------:R-:W4:Y:S04]  /*28960*/  @P0 LDG.E.U16 R87, desc[UR6][R60.64] ;  /* 0x000000063c570981 */ /* 0x000f28000c1e1500 */
[----:B---3--:R0:W-:Y:S04]  /*28970*/  STL [R1+0x2380], R18 ;  /* 0x0023801201007387 */ /* 0x0081e80000100800 */
[----:B0-----:R-:W3:Y:S04]  /*28980*/  LDL.LU R18, [R1+0x417c] ;  /* 0x00417c0001127983 */ /* 0x001ee80000300800 */
[----:B------:R0:W-:Y:S04]  /*28990*/  STL [R1+0x237c], R19 ;  /* 0x00237c1301007387 */ /* 0x0001e80000100800 */
[----:B0-----:R-:W3:Y:S04]  /*289a0*/  LDL.LU R19, [R1+0x4178] ;  /* 0x0041780001137983 */ /* 0x001ee80000300800 */
[----:B--2---:R-:W2:Y:S04]  /*289b0*/  @P2 LDG.E.U16 R59, desc[UR6][R30.64] ;  /* 0x000000061e3b2981 */ /* 0x004ea8000c1e1500 */
[----:B------:R0:W-:Y:S04]  /*289c0*/  STL [R1+0x2378], R20 ;  /* 0x0023781401007387 */ /* 0x0001e80000100800 */
[----:B0-----:R-:W3:Y:S04]  /*289d0*/  LDL.LU R20, [R1+0x4174] ;  /* 0x0041740001147983 */ /* 0x001ee80000300800 */
[----:B------:R0:W-:Y:S04]  /*289e0*/  STL [R1+0x2374], R21 ;  /* 0x0023741501007387 */ /* 0x0001e80000100800 */
[----:B0-----:R-:W3:Y:S04]  /*289f0*/  LDL.LU R21, [R1+0x4170] ;  /* 0x0041700001157983 */ /* 0x001ee80000300800 */
[----:B------:R0:W-:Y:S04]  /*28a00*/  STL [R1+0x2370], R22 ;  /* 0x0023701601007387 */ /* 0x0001e80000100800 */
[----:B0-----:R-:W3:Y:S04]  /*28a10*/  LDL.LU R22, [R1+0x416c] ;  /* 0x00416c0001167983 */ /* 0x001ee80000300800 */
[----:B------:R0:W-:Y:S04]  /*28a20*/  STL [R1+0x236c], R23 ;  /* 0x00236c1701007387 */ /* 0x0001e80000100800 */
[----:B0-----:R-:W3:Y:S04]  /*28a30*/  LDL.LU R23, [R1+0x4168] ;  /* 0x0041680001177983 */ /* 0x001ee80000300800 */
[----:B------:R-:W3:Y:S04]  /*28a40*/  LDL.64 R62, [R1+0x298] ;  /* 0x00029800013e7983 */ /* 0x000ee80000100a00 */
[----:B------:R-:W3:Y:S04]  /*28a50*/  LDL.64 R32, [R1+0x290] ;  /* 0x0002900001207983 */ /* 0x000ee80000100a00 */
[----:B------:R-:W3:Y:S04]  /*28a60*/  LDL.64 R64, [R1+0x218] ;  /* 0x0002180001407983 */ /* 0x000ee80000100a00 */
[----:B------:R-:W3:Y:S04]  /*28a70*/  LDL.64 R34, [R1+0x210] ;  /* 0x0002100001227983 */ /* 0x000ee80000100a00 */
[----:B------:R-:W3:Y:S04]  /*28a80*/  LDL.64 R66, [R1+0x198] ;  /* 0x0001980001427983 */ /* 0x000ee80000100a00 */
[----:B------:R-:W3:Y:S04]  /*28a90*/  LDL.64 R36, [R1+0x190] ;  /* 0x0001900001247983 */ /* 0x000ee80000100a00 */
[----:B------:R-:W3:Y:S04]  /*28aa0*/  LDL.64 R68, [R1+0x118] ;  /* 0x0001180001447983 */ /* 0x000ee80000100a00 */
[----:B------:R-:W3:Y:S04]  /*28ab0*/  LDL.LU.64 R24, [R1+0x4160] ;  /* 0x0041600001187983 */ /* 0x000ee80000300a00 */
[----:B------:R0:W-:Y:S04]  /*28ac0*/  STL [R1+0x2368], R28 ;  /* 0x0023681c01007387 */ /* 0x0001e80000100800 */
[----:B0-----:R-:W3:Y:S04]  /*28ad0*/  LDL.LU R28, [R1+0x4158] ;  /* 0x00415800011c7983 */ /* 0x001ee80000300800 */
[----:B------:R-:W3:Y:S04]  /*28ae0*/  LDL.LU.64 R26, [R1+0x4150] ;  /* 0x00415000011a7983 */ /* 0x000ee80000300a00 */
[----:B----4-:R0:W-:Y:S04]  /*28af0*/  STL [R1+0x2364], R29 ;  /* 0x0023641d01007387 */ /* 0x0101e80000100800 */
[----:B0-----:R-:W4:Y:S04]  /*28b00*/  LDL.LU R29, [R1+0x4148] ;  /* 0x00414800011d7983 */ /* 0x001f280000300800 */
[----:B------:R-:W4:Y:S04]  /*28b10*/  LDL.LU.64 R46, [R1+0x4140] ;  /* 0x00414000012e7983 */ /* 0x000f280000300a00 */
[----:B------:R0:W-:Y:S04]  /*28b20*/  STL [R1+0x2360], R58 ;  /* 0x0023603a01007387 */ /* 0x0001e80000100800 */
[----:B0-----:R-:W4:Y:S04]  /*28b30*/  LDL.LU R58, [R1+0x4138] ;  /* 0x00413800013a7983 */ /* 0x001f280000300800 */
[----:B------:R-:W4:Y:S04]  /*28b40*/  LDL.LU.64 R60, [R1+0x4130] ;  /* 0x00413000013c7983 */ /* 0x000f280000300a00 */
[----:B------:R0:W-:Y:S04]  /*28b50*/  STL [R1+0x235c], R87 ;  /* 0x00235c5701007387 */ /* 0x0001e80000100800 */
[----:B0-----:R-:W4:Y:S04]  /*28b60*/  LDL.LU R87, [R1+0x4128] ;  /* 0x0041280001577983 */ /* 0x001f280000300800 */
[----:B--2---:R0:W-:Y:S04]  /*28b70*/  STL [R1+0x2358], R59 ;  /* 0x0023583b01007387 */ /* 0x0041e80000100800 */
[----:B0-----:R-:W2:Y:S01]  /*28b80*/  LDL.LU R59, [R1+0x4124] ;  /* 0x00412400013b7983 */ /* 0x001ea20000300800 */
[----:B------:R-:W-:-:S02]  /*28b90*/  PRMT R56, RZ, 0x7610, R56 ;  /* 0x00007610ff387816 */ /* 0x000fc40000000038 */
[----:B------:R-:W-:Y:S02]  /*28ba0*/  PRMT R57, RZ, 0x7610, R57 ;  /* 0x00007610ff397816 */ /* 0x000fe40000000039 */
[----:B------:R-:W-:Y:S02]  /*28bb0*/  PRMT R48, RZ, 0x7610, R48 ;  /* 0x00007610ff307816 */ /* 0x000fe40000000030 */
[----:B------:R-:W-:Y:S02]  /*28bc0*/  PRMT R49, RZ, 0x7610, R49 ;  /* 0x00007610ff317816 */ /* 0x000fe40000000031 */
[----:B------:R-:W2:Y:S01]  /*28bd0*/  @P0 LDG.E.U16 R57, desc[UR6][R74.64] ;  /* 0x000000064a390981 */ /* 0x000ea2000c1e1500 */
[----:B------:R-:W-:-:S06]  /*28be0*/  PRMT R50, RZ, 0x7610, R50 ;  /* 0x00007610ff327816 */ /* 0x000fcc0000000032 */
[----:B---3--:R-:W3:Y:S04]  /*28bf0*/  @P0 LDG.E.U16 R50, desc[UR6][R26.64] ;  /* 0x000000061a320981 */ /* 0x008ee8000c1e1500 */
[----:B----4-:R-:W4:Y:S04]  /*28c00*/  @P0 LDG.E.U16 R48, desc[UR6][R28.64] ;  /* 0x000000061c300981 */ /* 0x010f28000c1e1500 */
[----:B------:R-:W3:Y:S04]  /*28c10*/  @P2 LDG.E.U16 R56, desc[UR6][R60.64] ;  /* 0x000000063c382981 */ /* 0x000ee8000c1e1500 */
[----:B--2---:R-:W2:Y:S04]  /*28c20*/  @P2 LDG.E.U16 R49, desc[UR6][R58.64] ;  /* 0x000000063a312981 */ /* 0x004ea8000c1e1500 */
[----:B---3--:R-:W-:Y:S04]  /*28c30*/  STL [R1+0x2390], R56 ;  /* 0x0023903801007387 */ /* 0x008fe80000100800 */
[----:B------:R0:W-:Y:S04]  /*28c40*/  STL [R1+0x2354], R57 ;  /* 0x0023543901007387 */ /* 0x0001e80000100800 */
[----:B------:R-:W3:Y:S04]  /*28c50*/  LDL.64 R74, [R1+0x98] ;  /* 0x00009800014a7983 */ /* 0x000ee80000100a00 */
[----:B0-----:R-:W3:Y:S04]  /*28c60*/  LDL.64 R56, [R1+0x110] ;  /* 0x0001100001387983 */ /* 0x001ee80000100a00 */
[----:B------:R-:W-:Y:S04]  /*28c70*/  STL [R1+0x3fd4], R60 ;  /* 0x003fd43c01007387 */ /* 0x000fe80000100800 */
[----:B------:R-:W-:Y:S04]  /*28c80*/  STL [R1+0x3fd0], R61 ;  /* 0x003fd03d01007387 */ /* 0x000fe80000100800 */
[----:B----4-:R0:W-:Y:S04]  /*28c90*/  STL [R1+0x238c], R48 ;  /* 0x00238c3001007387 */ /* 0x0101e80000100800 */
[----:B0-----:R-:W4:Y:S04]  /*28ca0*/  LDL.LU R48, [R1+0x4120] ;  /* 0x0041200001307983 */ /* 0x001f280000300800 */
[----:B------:R-:W4:Y:S04]  /*28cb0*/  LDL.64 R60, [R1+0x10] ;  /* 0x00001000013c7983 */ /* 0x000f280000100a00 */
[----:B------:R-:W-:Y:S04]  /*28cc0*/  STL [R1+0x3fdc], R28 ;  /* 0x003fdc1c01007387 */ /* 0x000fe80000100800 */
[----:B------:R0:W-:Y:S04]  /*28cd0*/  STL [R1+0x3fd8], R29 ;  /* 0x003fd81d01007387 */ /* 0x0001e80000100800 */
[----:B0-----:R-:W4:Y:S04]  /*28ce0*/  LDL.64 R28, [R1+0x18] ;  /* 0x00001800011c7983 */ /* 0x001f280000100a00 */
[----:B--2---:R0:W-:Y:S04]  /*28cf0*/  STL [R1+0x2388], R49 ;  /* 0x0023883101007387 */ /* 0x0041e80000100800 */
[----:B0-----:R-:W2:Y:S04]  /*28d00*/  LDL.LU R49, [R1+0x411c] ;  /* 0x00411c0001317983 */ /* 0x001ea80000300800 */
[----:B------:R-:W-:Y:S04]  /*28d10*/  STL [R1+0x3fe4], R58 ;  /* 0x003fe43a01007387 */ /* 0x000fe80000100800 */
[----:B------:R-:W-:Y:S04]  /*28d20*/  STL [R1+0x3fe0], R59 ;  /* 0x003fe03b01007387 */ /* 0x000fe80000100800 */
[----:B------:R0:W-:Y:S04]  /*28d30*/  STL [R1+0x2384], R50 ;  /* 0x0023843201007387 */ /* 0x0001e80000100800 */
[----:B0-----:R-:W2:Y:S04]  /*28d40*/  LDL.LU R50, [R1+0x4118] ;  /* 0x0041180001327983 */ /* 0x001ea80000300800 */
[----:B------:R-:W-:Y:S04]  /*28d50*/  STL [R1+0x3fec], R26 ;  /* 0x003fec1a01007387 */ /* 0x000fe80000100800 */
[----:B------:R0:W-:Y:S04]  /*28d60*/  STL [R1+0x3fe8], R27 ;  /* 0x003fe81b01007387 */ /* 0x0001e80000100800 */
[----:B0-----:R-:W2:Y:S01]  /*28d70*/  LDL.64 R26, [R1+0x90] ;  /* 0x00009000011a7983 */ /* 0x001ea20000100a00 */
[----:B------:R-:W-:-:S02]  /*28d80*/  PRMT R51, RZ, 0x7610, R51 ;  /* 0x00007610ff337816 */ /* 0x000fc40000000033 */
[----:B------:R-:W-:Y:S02]  /*28d90*/  PRMT R52, RZ, 0x7610, R52 ;  /* 0x00007610ff347816 */ /* 0x000fe40000000034 */
[----:B------:R-:W-:Y:S02]  /*28da0*/  PRMT R53, RZ, 0x7610, R53 ;  /* 0x00007610ff357816 */ /* 0x000fe40000000035 */
[----:B------:R-:W-:Y:S01]  /*28db0*/  PRMT R88, RZ, 0x7610, R88 ;  /* 0x00007610ff587816 */ /* 0x000fe20000000058 */
[----:B------:R-:W2:Y:S04]  /*28dc0*/  @P2 LDG.E.U16 R51, desc[UR6][R62.64] ;  /* 0x000000063e332981 */ /* 0x000ea8000c1e1500 */
[----:B------:R-:W2:Y:S04]  /*28dd0*/  @P0 LDG.E.U16 R52, desc[UR6][R32.64] ;  /* 0x0000000620340981 */ /* 0x000ea8000c1e1500 */
[----:B------:R-:W2:Y:S01]  /*28de0*/  @P2 LDG.E.U16 R53, desc[UR6][R64.64] ;  /* 0x0000000640352981 */ /* 0x000ea2000c1e1500 */
[----:B------:R-:W-:-:S02]  /*28df0*/  PRMT R70, RZ, 0x7610, R70 ;  /* 0x00007610ff467816 */ /* 0x000fc40000000046 */
[----:B------:R-:W-:Y:S01]  /*28e00*/  PRMT R71, RZ, 0x7610, R71 ;  /* 0x00007610ff477816 */ /* 0x000fe20000000047 */
[----:B------:R-:W2:Y:S01]  /*28e10*/  @P0 LDG.E.U16 R88, desc[UR6][R34.64] ;  /* 0x0000000622580981 */ /* 0x000ea2000c1e1500 */
[----:B------:R-:W-:Y:S02]  /*28e20*/  PRMT R72, RZ, 0x7610, R72 ;  /* 0x00007610ff487816 */ /* 0x000fe40000000048 */
[----:B------:R-:W-:Y:S02]  /*28e30*/  PRMT R73, RZ, 0x7610, R73 ;  /* 0x00007610ff497816 */ /* 0x000fe40000000049 */
[----:B------:R-:W-:Y:S02]  /*28e40*/  PRMT R76, RZ, 0x7610, R76 ;  /* 0x00007610ff4c7816 */ /* 0x000fe4000000004c */
[----:B------:R-:W-:Y:S01]  /*28e50*/  PRMT R77, RZ, 0x7610, R77 ;  /* 0x00007610ff4d7816 */ /* 0x000fe2000000004d */
[----:B------:R-:W2:Y:S01]  /*28e60*/  @P2 LDG.E.U16 R71, desc[UR6][R68.64] ;  /* 0x0000000644472981 */ /* 0x000ea2000c1e1500 */
[----:B------:R-:W-:-:S03]  /*28e70*/  PRMT R54, RZ, 0x7610, R54 ;  /* 0x00007610ff367816 */ /* 0x000fc60000000036 */
[----:B------:R-:W2:Y:S01]  /*28e80*/  @P0 LDG.E.U16 R73, desc[UR6][R36.64] ;  /* 0x0000000624490981 */ /* 0x000ea2000c1e1500 */
[----:B------:R-:W-:-:S03]  /*28e90*/  PRMT R55, RZ, 0x7610, R55 ;  /* 0x00007610ff377816 */ /* 0x000fc60000000037 */
[----:B------:R-:W2:Y:S04]  /*28ea0*/  @P2 LDG.E.U16 R77, desc[UR6][R66.64] ;  /* 0x00000006424d2981 */ /* 0x000ea8000c1e1500 */
[----:B---3--:R-:W3:Y:S04]  /*28eb0*/  @P2 LDG.E.U16 R72, desc[UR6][R74.64] ;  /* 0x000000064a482981 */ /* 0x008ee8000c1e1500 */
[----:B------:R-:W3:Y:S04]  /*28ec0*/  @P0 LDG.E.U16 R70, desc[UR6][R56.64] ;  /* 0x0000000638460981 */ /* 0x000ee8000c1e1500 */
[----:B----4-:R-:W4:Y:S04]  /*28ed0*/  @P0 LDG.E.U16 R55, desc[UR6][R60.64] ;  /* 0x000000063c370981 */ /* 0x010f28000c1e1500 */
[----:B------:R-:W4:Y:S04]  /*28ee0*/  @P2 LDG.E.U16 R54, desc[UR6][R28.64] ;  /* 0x000000061c362981 */ /* 0x000f28000c1e1500 */
[----:B--2---:R-:W2:Y:S04]  /*28ef0*/  @P0 LDG.E.U16 R76, desc[UR6][R26.64] ;  /* 0x000000061a4c0981 */ /* 0x004ea8000c1e1500 */
[----:B------:R0:W-:Y:S04]  /*28f00*/  STL [R1+0x23c0], R51 ;  /* 0x0023c03301007387 */ /* 0x0001e80000100800 */
[----:B0-----:R-:W4:Y:S04]  /*28f10*/  LDL.LU R51, [R1+0x4114] ;  /* 0x0041140001337983 */ /* 0x001f280000300800 */
[----:B------:R0:W-:Y:S04]  /*28f20*/  STL [R1+0x23bc], R52 ;  /* 0x0023bc3401007387 */ /* 0x0001e80000100800 */
[----:B0-----:R-:W4:Y:S04]  /*28f30*/  LDL.LU R52, [R1+0x4110] ;  /* 0x0041100001347983 */ /* 0x001f280000300800 */
[----:B------:R0:W-:Y:S04]  /*28f40*/  STL [R1+0x23b8], R53 ;  /* 0x0023b83501007387 */ /* 0x0001e80000100800 */
[----:B0-----:R-:W4:Y:S04]  /*28f50*/  LDL.LU R53, [R1+0x410c] ;  /* 0x00410c0001357983 */ /* 0x001f280000300800 */
[----:B------:R0:W-:Y:S04]  /*28f60*/  STL [R1+0x23b4], R88 ;  /* 0x0023b45801007387 */ /* 0x0001e80000100800 */
[----:B0-----:R-:W4:Y:S04]  /*28f70*/  LDL.LU R88, [R1+0x4108] ;  /* 0x0041080001587983 */ /* 0x001f280000300800 */
[----:B------:R-:W4:Y:S04]  /*28f80*/  LDL.64 R30, [R1+0x288] ;  /* 0x00028800011e7983 */ /* 0x000f280000100a00 */
[----:B------:R-:W4:Y:S04]  /*28f90*/  LDL.64 R62, [R1+0x280] ;  /* 0x00028000013e7983 */ /* 0x000f280000100a00 */
[----:B------:R-:W4:Y:S04]  /*28fa0*/  LDL.64 R32, [R1+0x208] ;  /* 0x0002080001207983 */ /* 0x000f280000100a00 */
[----:B------:R-:W4:Y:S04]  /*28fb0*/  LDL.64 R64, [R1+0x200] ;  /* 0x0002000001407983 */ /* 0x000f280000100a00 */
[----:B------:R-:W4:Y:S04]  /*28fc0*/  LDL.64 R34, [R1+0x188] ;  /* 0x0001880001227983 */ /* 0x000f280000100a00 */
[----:B------:R-:W4:Y:S04]  /*28fd0*/  LDL.64 R66, [R1+0x180] ;  /* 0x0001800001427983 */ /* 0x000f280000100a00 */
[----:B------:R-:W4:Y:S04]  /*28fe0*/  LDL.64 R36, [R1+0x108] ;  /* 0x0001080001247983 */ /* 0x000f280000100a00 */
[----:B------:R-:W4:Y:S04]  /*28ff0*/  LDL.64 R68, [R1+0x100] ;  /* 0x0001000001447983 */ /* 0x000f280000100a00 */
[----:B------:R-:W4:Y:S04]  /*29000*/  LDL.LU R58, [R1+0x23d4] ;  /* 0x0023d400013a7983 */ /* 0x000f280000300800 */
[----:B------:R-:W4:Y:S04]  /*29010*/  LDL.LU.64 R56, [R1+0x4100] ;  /* 0x0041000001387983 */ /* 0x000f280000300a00 */
[----:B---3--:R-:W-:Y:S04]  /*29020*/  STL [R1+0x23a4], R70 ;  /* 0x0023a44601007387 */ /* 0x008fe80000100800 */
[----:B------:R0:W-:Y:S04]  /*29030*/  STL [R1+0x23a8], R71 ;  /* 0x0023a84701007387 */ /* 0x0001e80000100800 */
[----:B0-----:R-:W3:Y:S04]  /*29040*/  LDL.64 R70, [R1+0x88] ;  /* 0x0000880001467983 */ /* 0x001ee80000100a00 */
[----:B------:R-:W-:Y:S04]  /*29050*/  STL [R1+0x23a0], R72 ;  /* 0x0023a04801007387 */ /* 0x000fe80000100800 */
[----:B------:R0:W-:Y:S04]  /*29060*/  STL [R1+0x23ac], R73 ;  /* 0x0023ac4901007387 */ /* 0x0001e80000100800 */
[----:B------:R-:W3:Y:S04]  /*29070*/  LDL.64 R74, [R1+0x8] ;  /* 0x00000800014a7983 */ /* 0x000ee80000100a00 */
[----:B0-----:R-:W3:Y:S04]  /*29080*/  LDL.64 R72, [R1+0x80] ;  /* 0x0000800001487983 */ /* 0x001ee80000100a00 */
[----:B--2---:R-:W-:Y:S04]  /*29090*/  STL [R1+0x239c], R76 ;  /* 0x00239c4c01007387 */ /* 0x004fe80000100800 */
[----:B------:R0:W-:Y:S04]  /*290a0*/  STL [R1+0x23b0], R77 ;  /* 0x0023b04d01007387 */ /* 0x0001e80000100800 */
[----:B0-----:R-:W2:Y:S04]  /*290b0*/  LDL.64 R76, [R1] ;  /* 0x00000000014c7983 */ /* 0x001ea80000100a00 */
[----:B----4-:R0:W-:Y:S04]  /*290c0*/  STL [R1+0x2398], R54 ;  /* 0x0023983601007387 */ /* 0x0101e80000100800 */
[----:B0-----:R-:W4:Y:S04]  /*290d0*/  LDL.LU R54, [R1+0x40fc] ;  /* 0x0040fc0001367983 */ /* 0x001f280000300800 */
[----:B------:R0:W-:Y:S04]  /*290e0*/  STL [R1+0x2394], R55 ;  /* 0x0023943701007387 */ /* 0x0001e80000100800 */
[----:B0-----:R-:W4:Y:S01]  /*290f0*/  LDL.LU R55, [R1+0x40f8] ;  /* 0x0040f80001377983 */ /* 0x001f220000300800 */
[----:B------:R-:W-:-:S02]  /*29100*/  PRMT R78, RZ, 0x7610, R78 ;  /* 0x00007610ff4e7816 */ /* 0x000fc4000000004e */
[----:B------:R-:W-:Y:S02]  /*29110*/  PRMT R79, RZ, 0x7610, R79 ;  /* 0x00007610ff4f7816 */ /* 0x000fe4000000004f */
[----:B------:R-:W-:Y:S02]  /*29120*/  PRMT R80, RZ, 0x7610, R80 ;  /* 0x00007610ff507816 */ /* 0x000fe40000000050 */
[----:B------:R-:W-:Y:S02]  /*29130*/  PRMT R81, RZ, 0x7610, R81 ;  /* 0x00007610ff517816 */ /* 0x000fe40000000051 */
[----:B------:R-:W3:Y:S01]  /*29140*/  @P0 LDG.E.U16 R79, desc[UR6][R24.64] ;  /* 0x00000006184f0981 */ /* 0x000ee2000c1e1500 */
[----:B------:R-:W-:-:S03]  /*29150*/  PRMT R0, RZ, 0x7610, R0 ;  /* 0x00007610ff007816 */ /* 0x000fc60000000000 */
[----:B------:R-:W3:Y:S01]  /*29160*/  @P0 LDG.E.U16 R81, desc[UR6][R22.64] ;  /* 0x0000000616510981 */ /* 0x000ee2000c1e1500 */
[----:B------:R-:W-:Y:S02]  /*29170*/  PRMT R89, RZ, 0x7610, R89 ;  /* 0x00007610ff597816 */ /* 0x000fe40000000059 */
[----:B------:R-:W-:Y:S02]  /*29180*/  PRMT R92, RZ, 0x7610, R92 ;  /* 0x00007610ff5c7816 */ /* 0x000fe4000000005c */
[----:B------:R-:W-:Y:S02]  /*29190*/  PRMT R90, RZ, 0x7610, R90 ;  /* 0x00007610ff5a7816 */ /* 0x000fe4000000005a */
[----:B------:R-:W-:Y:S02]  /*291a0*/  PRMT R4, RZ, 0x7610, R4 ;  /* 0x00007610ff047816 */ /* 0x000fe40000000004 */
[----:B------:R-:W-:Y:S01]  /*291b0*/  PRMT R3, RZ, 0x7610, R3 ;  /* 0x00007610ff037816 */ /* 0x000fe20000000003 */
[----:B------:R-:W3:Y:S04]  /*291c0*/  @P2 LDG.E.U16 R0, desc[UR6][R30.64] ;  /* 0x000000061e002981 */ /* 0x000ee8000c1e1500 */
[----:B------:R-:W3:Y:S01]  /*291d0*/  @P0 LDG.E.U16 R89, desc[UR6][R62.64] ;  /* 0x000000063e590981 */ /* 0x000ee2000c1e1500 */
[----:B------:R-:W-:-:S03]  /*291e0*/  PRMT R44, RZ, 0x7610, R44 ;  /* 0x00007610ff2c7816 */ /* 0x000fc6000000002c */
[----:B------:R-:W3:Y:S01]  /*291f0*/  @P2 LDG.E.U16 R92, desc[UR6][R32.64] ;  /* 0x00000006205c2981 */ /* 0x000ee2000c1e1500 */
[----:B------:R-:W-:-:S03]  /*29200*/  PRMT R45, RZ, 0x7610, R45 ;  /* 0x00007610ff2d7816 */ /* 0x000fc6000000002d */
[----:B------:R-:W3:Y:S04]  /*29210*/  @P0 LDG.E.U16 R90, desc[UR6][R64.64] ;  /* 0x00000006405a0981 */ /* 0x000ee8000c1e1500 */
[----:B------:R-:W3:Y:S04]  /*29220*/  @P2 LDG.E.U16 R4, desc[UR6][R34.64] ;  /* 0x0000000622042981 */ /* 0x000ee8000c1e1500 */
[----:B------:R-:W3:Y:S04]  /*29230*/  @P2 LDG.E.U16 R78, desc[UR6][R56.64] ;  /* 0x00000006384e2981 */ /* 0x000ee8000c1e1500 */
[----:B------:R-:W3:Y:S04]  /*29240*/  @P0 LDG.E.U16 R3, desc[UR6][R66.64] ;  /* 0x0000000642030981 */ /* 0x000ee8000c1e1500 */
[----:B------:R-:W3:Y:S04]  /*29250*/  @P0 LDG.E.U16 R44, desc[UR6][R68.64] ;  /* 0x00000006442c0981 */ /* 0x000ee8000c1e1500 */
[----:B------:R-:W3:Y:S04]  /*29260*/  @P2 LDG.E.U16 R45, desc[UR6][R36.64] ;  /* 0x00000006242d2981 */ /* 0x000ee8000c1e1500 */
[----:B--2---:R-:W2:Y:S04]  /*29270*/  @P0 LDG.E.U16 R58, desc[UR6][R76.64] ;  /* 0x000000064c3a0981 */ /* 0x004ea8000c1e1500 */
[----:B----4-:R-:W4:Y:S01]  /*29280*/  @P2 LDG.E.U16 R80, desc[UR6][R54.64] ;  /* 0x0000000636502981 */ /* 0x010f22000c1e1500 */
[----:B------:R-:W-:-:S02]  /*29290*/  PRMT R43, RZ, 0x7610, R43 ;  /* 0x00007610ff2b7816 */ /* 0x000fc4000000002b */
[----:B------:R-:W-:Y:S02]  /*292a0*/  PRMT R42, RZ, 0x7610, R42 ;  /* 0x00007610ff2a7816 */ /* 0x000fe4000000002a */
[----:B------:R-:W-:Y:S02]  /*292b0*/  PRMT R41, RZ, 0x7610, R41 ;  /* 0x00007610ff297816 */ /* 0x000fe40000000029 */
[----:B------:R-:W-:Y:S01]  /*292c0*/  PRMT R40, RZ, 0x7610, R40 ;  /* 0x00007610ff287816 */ /* 0x000fe20000000028 */
[----:B---3--:R-:W3:Y:S04]  /*292d0*/  @P2 LDG.E.U16 R43, desc[UR6][R70.64] ;  /* 0x00000006462b2981 */ /* 0x008ee8000c1e1500 */
[----:B------:R-:W2:Y:S04]  /*292e0*/  @P0 LDG.E.U16 R42, desc[UR6][R72.64] ;  /* 0x00000006482a0981 */ /* 0x000ea8000c1e1500 */
[----:B------:R-:W2:Y:S01]  /*292f0*/  @P2 LDG.E.U16 R41, desc[UR6][R74.64] ;  /* 0x000000064a292981 */ /* 0x000ea2000c1e1500 */
[----:B------:R-:W-:-:S03]  /*29300*/  PRMT R39, RZ, 0x7610, R39 ;  /* 0x00007610ff277816 */ /* 0x000fc60000000027 */
[----:B------:R-:W2:Y:S01]  /*29310*/  @P2 LDG.E.U16 R40, desc[UR6][R52.64] ;  /* 0x0000000634282981 */ /* 0x000ea2000c1e1500 */
[----:B------:R-:W-:-:S03]  /*29320*/  PRMT R38, RZ, 0x7610, R38 ;  /* 0x00007610ff267816 */ /* 0x000fc60000000026 */
[----:B------:R-:W2:Y:S04]  /*29330*/  @P0 LDG.E.U16 R39, desc[UR6][R20.64] ;  /* 0x0000000614270981 */ /* 0x000ea8000c1e1500 */
[----:B------:R-:W2:Y:S04]  /*29340*/  @P2 LDG.E.U16 R38, desc[UR6][R50.64] ;  /* 0x0000000632262981 */ /* 0x000ea8000c1e1500 */
[----:B------:R0:W-:Y:S04]  /*29350*/  STL [R1+0x23d0], R78 ;  /* 0x0023d04e01007387 */ /* 0x0001e80000100800 */
[----:B0-----:R-:W2:Y:S04]  /*29360*/  LDL.LU R78, [R1+0x40f4] ;  /* 0x0040f400014e7983 */ /* 0x001ea80000300800 */
[----:B------:R-:W-:Y:S04]  /*29370*/  STL [R1+0x3ff4], R56 ;  /* 0x003ff43801007387 */ /* 0x000fe80000100800 */
[----:B------:R-:W-:Y:S04]  /*29380*/  STL [R1+0x3ff0], R57 ;  /* 0x003ff03901007387 */ /* 0x000fe80000100800 */
[----:B------:R0:W-:Y:S04]  /*29390*/  STL [R1+0x23cc], R79 ;  /* 0x0023cc4f01007387 */ /* 0x0001e80000100800 */
[----:B0-----:R-:W2:Y:S04]  /*293a0*/  LDL.LU R79, [R1+0x40f0] ;  /* 0x0040f000014f7983 */ /* 0x001ea80000300800 */
[----:B------:R-:W-:Y:S04]  /*293b0*/  STL [R1+0x3ffc], R24 ;  /* 0x003ffc1801007387 */ /* 0x000fe80000100800 */
[----:B------:R-:W-:Y:S04]  /*293c0*/  STL [R1+0x3ff8], R25 ;  /* 0x003ff81901007387 */ /* 0x000fe80000100800 */
[----:B----4-:R0:W-:Y:S04]  /*293d0*/  STL [R1+0x23c8], R80 ;  /* 0x0023c85001007387 */ /* 0x0101e80000100800 */
[----:B0-----:R-:W4:Y:S04]  /*293e0*/  LDL.LU R80, [R1+0x40ec] ;  /* 0x0040ec0001507983 */ /* 0x001f280000300800 */
[----:B------:R-:W-:Y:S04]  /*293f0*/  STL [R1+0x4004], R54 ;  /* 0x0040043601007387 */ /* 0x000fe80000100800 */
[----:B------:R-:W-:Y:S04]  /*29400*/  STL [R1+0x4000], R55 ;  /* 0x0040003701007387 */ /* 0x000fe80000100800 */
[----:B------:R0:W-:Y:S04]  /*29410*/  STL [R1+0x23c4], R81 ;  /* 0x0023c45101007387 */ /* 0x0001e80000100800 */
[----:B0-----:R-:W4:Y:S04]  /*29420*/  LDL.LU R81, [R1+0x40e8] ;  /* 0x0040e80001517983 */ /* 0x001f280000300800 */
[----:B------:R0:W-:Y:S04]  /*29430*/  STL [R1+0x400c], R22 ;  /* 0x00400c1601007387 */ /* 0x0001e80000100800 */
[----:B0-----:R-:W3:Y:S04]  /*29440*/  LDL.LU R22, [R1+0x2430] ;  /* 0x0024300001167983 */ /* 0x001ee80000300800 */
[----:B------:R-:W-:Y:S04]  /*29450*/  STL [R1+0x4008], R23 ;  /* 0x0040081701007387 */ /* 0x000fe80000100800 */
        /* <DEDUP_REMOVED lines=8> */
[----:B------:R-:W-:Y:S04]  /*294e0*/  STL [R1+0x23f0], R4 ;  /* 0x0023f00401007387 */ /* 0x000fe80000100800 */
[----:B------:R-:W-:Y:S04]  /*294f0*/  STL [R1+0x23ec], R3 ;  /* 0x0023ec0301007387 */ /* 0x000fe80000100800 */
[----:B------:R-:W-:Y:S04]  /*29500*/  STL [R1+0x23e4], R44 ;  /* 0x0023e42c01007387 */ /* 0x000fe80000100800 */
[----:B------:R0:W-:Y:S04]  /*29510*/  STL [R1+0x23e8], R45 ;  /* 0x0023e82d01007387 */ /* 0x0001e80000100800 */
[----:B------:R-:W3:Y:S04]  /*29520*/  LDL.64 R70, [R1+0x270] ;  /* 0x0002700001467983 */ /* 0x000ee80000100a00 */
[----:B------:R-:W3:Y:S04]  /*29530*/  LDL.64 R72, [R1+0x1f8] ;  /* 0x0001f80001487983 */ /* 0x000ee80000100a00 */
[----:B------:R-:W3:Y:S04]  /*29540*/  LDL.64 R74, [R1+0x1f0] ;  /* 0x0001f000014a7983 */ /* 0x000ee80000100a00 */
[----:B0-----:R-:W3:Y:S04]  /*29550*/  LDL.64 R44, [R1+0x278] ;  /* 0x00027800012c7983 */ /* 0x001ee80000100a00 */
[----:B--2---:R-:W-:Y:S04]  /*29560*/  STL [R1+0x4034], R58 ;  /* 0x0040343a01007387 */ /* 0x004fe80000100800 */
[----:B------:R-:W2:Y:S04]  /*29570*/  LDL.LU R23, [R1+0x242c] ;  /* 0x00242c0001177983 */ /* 0x000ea80000300800 */
[----:B------:R-:W2:Y:S04]  /*29580*/  LDL.LU R54, [R1+0x2428] ;  /* 0x0024280001367983 */ /* 0x000ea80000300800 */
[----:B------:R-:W3:Y:S04]  /*29590*/  LDL.64 R76, [R1+0x178] ;  /* 0x00017800014c7983 */ /* 0x000ee80000100a00 */
[----:B------:R0:W-:Y:S04]  /*295a0*/  STL [R1+0x4014], R52 ;  /* 0x0040143401007387 */ /* 0x0001e80000100800 */
[----:B0-----:R-:W2:Y:S04]  /*295b0*/  LDL.LU R52, [R1+0x2438] ;  /* 0x0024380001347983 */ /* 0x001ea80000300800 */
[----:B------:R0:W-:Y:S04]  /*295c0*/  STL [R1+0x4010], R53 ;  /* 0x0040103501007387 */ /* 0x0001e80000100800 */
[----:B0-----:R-:W4:Y:S04]  /*295d0*/  LDL.LU R53, [R1+0x2434] ;  /* 0x0024340001357983 */ /* 0x001f280000300800 */
[----:B------:R0:W-:Y:S04]  /*295e0*/  STL [R1+0x401c], R20 ;  /* 0x00401c1401007387 */ /* 0x0001e80000100800 */
[----:B0-----:R-:W4:Y:S04]  /*295f0*/  LDL.LU R20, [R1+0x2440] ;  /* 0x0024400001147983 */ /* 0x001f280000300800 */
[----:B------:R0:W-:Y:S04]  /*29600*/  STL [R1+0x4018], R21 ;  /* 0x0040181501007387 */ /* 0x0001e80000100800 */
[----:B0-----:R-:W4:Y:S04]  /*29610*/  LDL.LU R21, [R1+0x243c] ;  /* 0x00243c0001157983 */ /* 0x001f280000300800 */
[----:B------:R-:W-:Y:S04]  /*29620*/  STL [R1+0x4024], R50 ;  /* 0x0040243201007387 */ /* 0x000fe80000100800 */
[----:B------:R0:W-:Y:S04]  /*29630*/  STL [R1+0x4020], R51 ;  /* 0x0040203301007387 */ /* 0x0001e80000100800 */
[----:B0-----:R-:W4:Y:S04]  /*29640*/  LDL.LU R51, [R1+0x2404] ;  /* 0x0024040001337983 */ /* 0x001f280000300800 */
[----:B---3--:R-:W3:Y:S04]  /*29650*/  @P2 LDG.E.U16 R22, desc[UR6][R76.64] ;  /* 0x000000064c162981 */ /* 0x008ee8000c1e1500 */
[----:B--2---:R-:W2:Y:S04]  /*29660*/  @P2 LDG.E.U16 R52, desc[UR6][R72.64] ;  /* 0x0000000648342981 */ /* 0x004ea8000c1e1500 */
[----:B----4-:R-:W4:Y:S04]  /*29670*/  @P0 LDG.E.U16 R53, desc[UR6][R74.64] ;  /* 0x000000064a350981 */ /* 0x010f28000c1e1500 */
[----:B------:R-:W2:Y:S04]  /*29680*/  @P2 LDG.E.U16 R20, desc[UR6][R44.64] ;  /* 0x000000062c142981 */ /* 0x000ea8000c1e1500 */
[----:B------:R-:W2:Y:S04]  /*29690*/  @P0 LDG.E.U16 R21, desc[UR6][R70.64] ;  /* 0x0000000646150981 */ /* 0x000ea8000c1e1500 */
[----:B------:R-:W2:Y:S04]  /*296a0*/  @P0 LDG.E.U16 R51, desc[UR6][R18.64] ;  /* 0x0000000612330981 */ /* 0x000ea8000c1e1500 */
[----:B--2---:R-:W-:Y:S04]  /*296b0*/  STL [R1+0x4030], R51 ;  /* 0x0040303301007387 */ /* 0x004fe80000100800 */
[----:B------:R-:W-:Y:S04]  /*296c0*/  STL [R1+0x402c], R18 ;  /* 0x00402c1201007387 */ /* 0x000fe80000100800 */
[----:B------:R-:W-:Y:S04]  /*296d0*/  STL [R1+0x4028], R19 ;  /* 0x0040281301007387 */ /* 0x000fe80000100800 */
[----:B------:R-:W-:Y:S04]  /*296e0*/  STL [R1+0x4038], R20 ;  /* 0x0040381401007387 */ /* 0x000fe80000100800 */
[----:B------:R-:W-:Y:S04]  /*296f0*/  STL [R1+0x23e0], R43 ;  /* 0x0023e02b01007387 */ /* 0x000fe80000100800 */
[----:B------:R-:W2:Y:S04]  /*29700*/  LDL.64 R44, [R1+0x170] ;  /* 0x00017000012c7983 */ /* 0x000ea80000100a00 */
[----:B------:R-:W-:Y:S04]  /*29710*/  STL [R1+0x23dc], R42 ;  /* 0x0023dc2a01007387 */ /* 0x000fe80000100800 */
[----:B------:R-:W-:Y:S04]  /*29720*/  STL [R1+0x403c], R21 ;  /* 0x00403c1501007387 */ /* 0x000fe80000100800 */
[----:B------:R-:W-:Y:S04]  /*29730*/  STL [R1+0x23d8], R41 ;  /* 0x0023d82901007387 */ /* 0x000fe80000100800 */
[----:B------:R-:W2:Y:S04]  /*29740*/  LDL.64 R70, [R1+0xf8] ;  /* 0x0000f80001467983 */ /* 0x000ea80000100a00 */
[----:B------:R-:W-:Y:S04]  /*29750*/  STL [R1+0x4040], R52 ;  /* 0x0040403401007387 */ /* 0x000fe80000100800 */
[----:B----4-:R-:W-:Y:S04]  /*29760*/  STL [R1+0x4044], R53 ;  /* 0x0040443501007387 */ /* 0x010fe80000100800 */
[----:B------:R-:W4:Y:S04]  /*29770*/  LDL.LU R55, [R1+0x2424] ;  /* 0x0024240001377983 */ /* 0x000f280000300800 */
[----:B------:R-:W4:Y:S04]  /*29780*/  LDL.LU R24, [R1+0x2420] ;  /* 0x0024200001187983 */ /* 0x000f280000300800 */
[----:B------:R-:W4:Y:S04]  /*29790*/  LDL.LU R25, [R1+0x241c] ;  /* 0x00241c0001197983 */ /* 0x000f280000300800 */
[----:B------:R-:W-:Y:S04]  /*297a0*/  STL [R1+0x2410], R40 ;  /* 0x0024102801007387 */ /* 0x000fe80000100800 */
[----:B------:R-:W4:Y:S04]  /*297b0*/  LDL.LU R56, [R1+0x2418] ;  /* 0x0024180001387983 */ /* 0x000f280000300800 */
[----:B------:R-:W4:Y:S04]  /*297c0*/  LDL.LU R66, [R1+0x2414] ;  /* 0x0024140001427983 */ /* 0x000f280000300800 */
[----:B------:R-:W4:Y:S04]  /*297d0*/  LDL.64 R72, [R1+0xf0] ;  /* 0x0000f00001487983 */ /* 0x000f280000100a00 */
[----:B------:R-:W4:Y:S04]  /*297e0*/  LDL.64 R74, [R1+0x78] ;  /* 0x00007800014a7983 */ /* 0x000f280000100a00 */
[----:B------:R-:W4:Y:S04]  /*297f0*/  LDL.64 R76, [R1+0x70] ;  /* 0x00007000014c7983 */ /* 0x000f280000100a00 */
[----:B------:R-:W-:Y:S04]  /*29800*/  STL [R1+0x240c], R39 ;  /* 0x00240c2701007387 */ /* 0x000fe80000100800 */
[----:B---3--:R-:W-:Y:S04]  /*29810*/  STL [R1+0x4048], R22 ;  /* 0x0040481601007387 */ /* 0x008fe80000100800 */
[----:B------:R-:W3:Y:S04]  /*29820*/  LDL.LU R57, [R1+0x2450] ;  /* 0x0024500001397983 */ /* 0x000ee80000300800 */
[----:B------:R-:W3:Y:S04]  /*29830*/  LDL.LU R26, [R1+0x244c] ;  /* 0x00244c00011a7983 */ /* 0x000ee80000300800 */
[----:B------:R-:W3:Y:S04]  /*29840*/  LDL.LU R27, [R1+0x2448] ;  /* 0x00244800011b7983 */ /* 0x000ee80000300800 */
[----:B------:R-:W3:Y:S04]  /*29850*/  LDL.LU R59, [R1+0x2444] ;  /* 0x00244400013b7983 */ /* 0x000ee80000300800 */
[----:B--2---:R-:W2:Y:S04]  /*29860*/  @P0 LDG.E.U16 R23, desc[UR6][R44.64] ;  /* 0x000000062c170981 */ /* 0x004ea8000c1e1500 */
[----:B------:R-:W2:Y:S04]  /*29870*/  @P2 LDG.E.U16 R54, desc[UR6][R70.64] ;  /* 0x0000000646362981 */ /* 0x000ea8000c1e1500 */
[----:B----4-:R-:W4:Y:S04]  /*29880*/  @P2 LDG.E.U16 R56, desc[UR6][R80.64] ;  /* 0x0000000650382981 */ /* 0x010f28000c1e1500 */
[----:B------:R-:W4:Y:S04]  /*29890*/  @P0 LDG.E.U16 R55, desc[UR6][R72.64] ;  /* 0x0000000648370981 */ /* 0x000f28000c1e1500 */
[----:B------:R-:W4:Y:S04]  /*298a0*/  @P2 LDG.E.U16 R24, desc[UR6][R74.64] ;  /* 0x000000064a182981 */ /* 0x000f28000c1e1500 */
[----:B------:R0:W-:Y:S04]  /*298b0*/  STL [R1+0x2408], R38 ;  /* 0x0024082601007387 */ /* 0x0001e80000100800 */
[----:B------:R-:W4:Y:S04]  /*298c0*/  LDL.LU R28, [R1+0x2480] ;  /* 0x00248000011c7983 */ /* 0x000f280000300800 */
[----:B------:R-:W4:Y:S04]  /*298d0*/  LDL.LU R29, [R1+0x247c] ;  /* 0x00247c00011d7983 */ /* 0x000f280000300800 */
[----:B------:R-:W4:Y:S04]  /*298e0*/  LDL.LU R60, [R1+0x2478] ;  /* 0x00247800013c7983 */ /* 0x000f280000300800 */
[----:B------:R-:W4:Y:S04]  /*298f0*/  LDL.LU R61, [R1+0x2474] ;  /* 0x00247400013d7983 */ /* 0x000f280000300800 */
[----:B------:R-:W4:Y:S04]  /*29900*/  LDL.LU R30, [R1+0x2470] ;  /* 0x00247000011e7983 */ /* 0x000f280000300800 */
[----:B------:R-:W4:Y:S04]  /*29910*/  @P0 LDG.E.U16 R25, desc[UR6][R76.64] ;  /* 0x000000064c190981 */ /* 0x000f28000c1e1500 */
[----:B------:R-:W4:Y:S04]  /*29920*/  LDL.LU R31, [R1+0x246c] ;  /* 0x00246c00011f7983 */ /* 0x000f280000300800 */
[----:B------:R-:W4:Y:S04]  /*29930*/  LDL.LU R62, [R1+0x2468] ;  /* 0x00246800013e7983 */ /* 0x000f280000300800 */
[----:B------:R-:W4:Y:S04]  /*29940*/  LDL.LU R63, [R1+0x2464] ;  /* 0x00246400013f7983 */ /* 0x000f280000300800 */
[----:B------:R-:W4:Y:S04]  /*29950*/  LDL.LU R32, [R1+0x2460] ;  /* 0x0024600001207983 */ /* 0x000f280000300800 */
[----:B------:R-:W4:Y:S04]  /*29960*/  LDL.LU R33, [R1+0x245c] ;  /* 0x00245c0001217983 */ /* 0x000f280000300800 */
[----:B------:R-:W4:Y:S04]  /*29970*/  LDL.LU R64, [R1+0x2458] ;  /* 0x0024580001407983 */ /* 0x000f280000300800 */
[----:B------:R-:W4:Y:S04]  /*29980*/  @P0 LDG.E.U16 R66, desc[UR6][R78.64] ;  /* 0x000000064e420981 */ /* 0x000f28000c1e1500 */
[----:B---3--:R-:W3:Y:S04]  /*29990*/  @P2 LDG.E.U16 R57, desc[UR6][R48.64] ;  /* 0x0000000630392981 */ /* 0x008ee8000c1e1500 */
[----:B------:R-:W3:Y:S01]  /*299a0*/  @P0 LDG.E.U16 R26, desc[UR6][R16.64] ;  /* 0x00000006101a0981 */ /* 0x000ee2000c1e1500 */
        /* <DEDUP_REMOVED lines=8> */
[----:B------:R-:W-:Y:S01]  /*29a30*/  PRMT R92, RZ, 0x7610, R92 ;  /* 0x00007610ff5c7816 */ /* 0x000fe2000000005c */
[----:B------:R-:W3:Y:S01]  /*29a40*/  @P0 LDG.E.U16 R59, desc[UR6][R14.64] ;  /* 0x000000060e3b0981 */ /* 0x000ee2000c1e1500 */
[----:B------:R-:W1:Y:S03]  /*29a50*/  S2R R3, SR_TID.X ;  /* 0x0000000000037919 */ /* 0x000e660000002100 */
[----:B------:R-:W3:Y:S04]  /*29a60*/  @P0 LDG.E.U16 R90, desc[UR6][R8.64] ;  /* 0x00000006085a0981 */ /* 0x000ee8000c1e1500 */
[----:B------:R-:W3:Y:S01]  /*29a70*/  @P0 LDG.E.U16 R92, desc[UR6][R6.64] ;  /* 0x00000006065c0981 */ /* 0x000ee2000c1e1500 */
[----:B------:R-:W0:Y:S01]  /*29a80*/  S2R R4, SR_TID.X ;  /* 0x0000000000047919 */ /* 0x000e220000002100 */
[----:B------:R-:W-:-:S02]  /*29a90*/  PRMT R91, RZ, 0x7610, R91 ;  /* 0x00007610ff5b7816 */ /* 0x000fc4000000005b */
[----:B------:R-:W-:Y:S02]  /*29aa0*/  PRMT R2, RZ, 0x7610, R2 ;  /* 0x00007610ff027816 */ /* 0x000fe40000000002 */
[----:B------:R-:W-:Y:S02]  /*29ab0*/  PRMT R82, RZ, 0x7610, R82 ;  /* 0x00007610ff527816 */ /* 0x000fe40000000052 */
[----:B------:R-:W-:Y:S01]  /*29ac0*/  PRMT R83, RZ, 0x7610, R83 ;  /* 0x00007610ff537816 */ /* 0x000fe20000000053 */
[----:B------:R-:W3:Y:S04]  /*29ad0*/  @P2 LDG.E.U16 R27, desc[UR6][R46.64] ;  /* 0x000000062e1b2981 */ /* 0x000ee8000c1e1500 */
[----:B--2---:R-:W-:Y:S04]  /*29ae0*/  STL [R1+0x404c], R23 ;  /* 0x00404c1701007387 */ /* 0x004fe80000100800 */
[----:B------:R-:W-:Y:S04]  /*29af0*/  STL [R1+0x4050], R54 ;  /* 0x0040503601007387 */ /* 0x000fe80000100800 */
        /* <DEDUP_REMOVED lines=8> */
[----:B----4-:R4:W-:Y:S04]  /*29b80*/  STL [R1+0x4054], R55 ;  /* 0x0040543701007387 */ /* 0x0109e80000100800 */
[----:B------:R-:W-:Y:S04]  /*29b90*/  STL [R1+0x4058], R24 ;  /* 0x0040581801007387 */ /* 0x000fe80000100800 */
[----:B0-----:R-:W2:Y:S04]  /*29ba0*/  LDL.64 R38, [R1+0x268] ;  /* 0x0002680001267983 */ /* 0x001ea80000100a00 */
[----:B------:R-:W2:Y:S04]  /*29bb0*/  LDL.64 R40, [R1+0x260] ;  /* 0x0002600001287983 */ /* 0x000ea80000100a00 */
[----:B------:R-:W2:Y:S04]  /*29bc0*/  LDL.64 R42, [R1+0x1e8] ;  /* 0x0001e800012a7983 */ /* 0x000ea80000100a00 */
[----:B------:R-:W2:Y:S04]  /*29bd0*/  LDL.64 R44, [R1+0x1e0] ;  /* 0x0001e000012c7983 */ /* 0x000ea80000100a00 */
[----:B------:R-:W2:Y:S04]  /*29be0*/  LDL.64 R70, [R1+0x168] ;  /* 0x0001680001467983 */ /* 0x000ea80000100a00 */
[----:B------:R-:W2:Y:S04]  /*29bf0*/  LDL.64 R72, [R1+0x160] ;  /* 0x0001600001487983 */ /* 0x000ea80000100a00 */
[----:B------:R-:W2:Y:S04]  /*29c00*/  LDL.64 R74, [R1+0xe8] ;  /* 0x0000e800014a7983 */ /* 0x000ea80000100a00 */
[----:B------:R-:W2:Y:S04]  /*29c10*/  LDL.64 R76, [R1+0xe0] ;  /* 0x0000e000014c7983 */ /* 0x000ea80000100a00 */
[----:B----4-:R-:W4:Y:S04]  /*29c20*/  LDL.64 R54, [R1+0x58] ;  /* 0x0000580001367983 */ /* 0x010f280000100a00 */
[----:B------:R-:W4:Y:S04]  /*29c30*/  LDL.64 R22, [R1+0x250] ;  /* 0x0002500001167983 */ /* 0x000f280000100a00 */
[----:B------:R-:W4:Y:S04]  /*29c40*/  LDL.64 R52, [R1+0x1d0] ;  /* 0x0001d00001347983 */ /* 0x000f280000100a00 */
[----:B------:R-:W4:Y:S04]  /*29c50*/  LDL.64 R20, [R1+0x150] ;  /* 0x0001500001147983 */ /* 0x000f280000100a00 */
[----:B------:R-:W4:Y:S04]  /*29c60*/  LDL.64 R18, [R1+0xd0] ;  /* 0x0000d00001127983 */ /* 0x000f280000100a00 */
[----:B------:R-:W4:Y:S04]  /*29c70*/  LDL.64 R50, [R1+0x50] ;  /* 0x0000500001327983 */ /* 0x000f280000100a00 */
[----:B------:R0:W-:Y:S04]  /*29c80*/  STL [R1+0x405c], R25 ;  /* 0x00405c1901007387 */ /* 0x0001e80000100800 */
[----:B0-----:R-:W4:Y:S04]  /*29c90*/  LDL.64 R24, [R1+0xd8] ;  /* 0x0000d80001187983 */ /* 0x001f280000100a00 */
[----:B------:R-:W-:Y:S04]  /*29ca0*/  STL [R1+0x4068], R56 ;  /* 0x0040683801007387 */ /* 0x000fe80000100800 */
[----:B------:R-:W-:Y:S04]  /*29cb0*/  STL [R1+0x4064], R80 ;  /* 0x0040645001007387 */ /* 0x000fe80000100800 */
[----:B------:R0:W-:Y:S04]  /*29cc0*/  STL [R1+0x4060], R81 ;  /* 0x0040605101007387 */ /* 0x0001e80000100800 */
[----:B0-----:R-:W4:Y:S04]  /*29cd0*/  LDL.64 R80, [R1+0x158] ;  /* 0x0001580001507983 */ /* 0x001f280000100a00 */
[----:B------:R-:W-:Y:S04]  /*29ce0*/  STL [R1+0x4074], R66 ;  /* 0x0040744201007387 */ /* 0x000fe80000100800 */
[----:B------:R-:W-:Y:S04]  /*29cf0*/  STL [R1+0x4070], R78 ;  /* 0x0040704e01007387 */ /* 0x000fe80000100800 */
[----:B------:R0:W-:Y:S04]  /*29d00*/  STL [R1+0x406c], R79 ;  /* 0x00406c4f01007387 */ /* 0x0001e80000100800 */
[----:B0-----:R-:W4:Y:S04]  /*29d10*/  LDL.64 R78, [R1+0x1d8] ;  /* 0x0001d800014e7983 */ /* 0x001f280000100a00 */
[----:B---3--:R0:W-:Y:S04]  /*29d20*/  STL [R1+0x4080], R57 ;  /* 0x0040803901007387 */ /* 0x0081e80000100800 */
[----:B0-----:R-:W3:Y:S04]  /*29d30*/  LDL.64 R56, [R1+0x258] ;  /* 0x0002580001387983 */ /* 0x001ee80000100a00 */
[----:B------:R-:W-:Y:S04]  /*29d40*/  STL [R1+0x407c], R48 ;  /* 0x00407c3001007387 */ /* 0x000fe80000100800 */
[----:B------:R0:W-:Y:S04]  /*29d50*/  STL [R1+0x4078], R49 ;  /* 0x0040783101007387 */ /* 0x0001e80000100800 */
[----:B0-----:R-:W3:Y:S04]  /*29d60*/  LDL.64 R48, [R1+0x60] ;  /* 0x0000600001307983 */ /* 0x001ee80000100a00 */
[----:B------:R-:W-:Y:S04]  /*29d70*/  STL [R1+0x408c], R26 ;  /* 0x00408c1a01007387 */ /* 0x000fe80000100800 */
[----:B------:R-:W-:Y:S04]  /*29d80*/  STL [R1+0x4088], R16 ;  /* 0x0040881001007387 */ /* 0x000fe80000100800 */
[----:B------:R0:W-:Y:S04]  /*29d90*/  STL [R1+0x4084], R17 ;  /* 0x0040841101007387 */ /* 0x0001e80000100800 */
[----:B0-----:R-:W3:Y:S04]  /*29da0*/  LDL.64 R16, [R1+0x68] ;  /* 0x0000680001107983 */ /* 0x001ee80000100a00 */
[----:B------:R-:W-:Y:S04]  /*29db0*/  STL [R1+0x4090], R47 ;  /* 0x0040902f01007387 */ /* 0x000fe80000100800 */
[----:B--2---:R-:W2:Y:S04]  /*29dc0*/  @P0 LDG.E.U16 R34, desc[UR6][R12.64] ;  /* 0x000000060c220981 */ /* 0x004ea8000c1e1500 */
[----:B------:R-:W2:Y:S04]  /*29dd0*/  @P0 LDG.E.U16 R67, desc[UR6][R10.64] ;  /* 0x000000060a430981 */ /* 0x000ea8000c1e1500 */
        /* <DEDUP_REMOVED lines=8> */
[----:B------:R-:W2:Y:S04]  /*29e60*/  LDL.LU.64 R38, [R1+0x40d0] ;  /* 0x0040d00001267983 */ /* 0x000ea80000300a00 */
[----:B------:R-:W2:Y:S04]  /*29e70*/  LDL.LU.64 R40, [R1+0x40c8] ;  /* 0x0040c80001287983 */ /* 0x000ea80000300a00 */
[----:B----4-:R-:W4:Y:S04]  /*29e80*/  @P0 LDG.E.U16 R85, desc[UR6][R52.64] ;  /* 0x0000000634550981 */ /* 0x010f28000c1e1500 */
[----:B------:R-:W4:Y:S04]  /*29e90*/  LDL.LU.64 R42, [R1+0x40c0] ;  /* 0x0040c000012a7983 */ /* 0x000f280000300a00 */
[----:B------:R-:W4:Y:S04]  /*29ea0*/  LDL.LU.64 R44, [R1+0x40b8] ;  /* 0x0040b800012c7983 */ /* 0x000f280000300a00 */
[----:B------:R-:W4:Y:S04]  /*29eb0*/  LDL.LU.64 R70, [R1+0x40b0] ;  /* 0x0040b00001467983 */ /* 0x000f280000300a00 */
[----:B------:R-:W4:Y:S04]  /*29ec0*/  LDL R58, [R1+0x2b68] ;  /* 0x002b6800013a7983 */ /* 0x000f280000100800 */
[----:B------:R-:W4:Y:S04]  /*29ed0*/  LDL.LU.64 R72, [R1+0x40a8] ;  /* 0x0040a80001487983 */ /* 0x000f280000300a00 */
[----:B------:R-:W4:Y:S04]  /*29ee0*/  LDL.LU.64 R74, [R1+0x40a0] ;  /* 0x0040a000014a7983 */ /* 0x000f280000300a00 */
[----:B------:R-:W4:Y:S04]  /*29ef0*/  LDL.LU.64 R76, [R1+0x4098] ;  /* 0x00409800014c7983 */ /* 0x000f280000300a00 */
[----:B------:R0:W4:Y:S04]  /*29f00*/  @P0 LDG.E.U16 R88, desc[UR6][R50.64] ;  /* 0x0000000632580981 */ /* 0x000128000c1e1500 */
[----:B------:R-:W4:Y:S04]  /*29f10*/  LDL.LU R52, [R1+0x2a68] ;  /* 0x002a680001347983 */ /* 0x000f280000300800 */
[----:B------:R-:W4:Y:S04]  /*29f20*/  @P0 LDG.E.U16 R86, desc[UR6][R20.64] ;  /* 0x0000000614560981 */ /* 0x000f28000c1e1500 */
[----:B------:R-:W4:Y:S04]  /*29f30*/  @P0 LDG.E.U16 R87, desc[UR6][R18.64] ;  /* 0x0000000612570981 */ /* 0x000f28000c1e1500 */
[----:B------:R-:W4:Y:S01]  /*29f40*/  @P0 LDG.E.U16 R84, desc[UR6][R22.64] ;  /* 0x0000000616540981 */ /* 0x000f22000c1e1500 */
[----:B-1----:R-:W-:-:S03]  /*29f50*/  IMAD.SHL.U32 R3, R3, 0x2, RZ ;  /* 0x0000000203037824 */ /* 0x002fc600078e00ff */
[----:B------:R-:W4:Y:S04]  /*29f60*/  @P2 LDG.E.U16 R69, desc[UR6][R24.64] ;  /* 0x0000000618452981 */ /* 0x000f28000c1e1500 */
[----:B------:R-:W4:Y:S04]  /*29f70*/  @P2 LDG.E.U16 R91, desc[UR6][R54.64] ;  /* 0x00000006365b2981 */ /* 0x000f28000c1e1500 */
[----:B------:R-:W4:Y:S01]  /*29f80*/  LDL.LU R50, [R1+0x2a64] ;  /* 0x002a640001327983 */ /* 0x000f220000300800 */
[----:B0-----:R-:W0:Y:S03]  /*29f90*/  LDC R51, c[0x0][0x3a0] ;  /* 0x0000e800ff337b82 */ /* 0x001e260000000800 */
[----:B------:R-:W4:Y:S04]  /*29fa0*/  LDL.LU R20, [R1+0x2a60] ;  /* 0x002a600001147983 */ /* 0x000f280000300800 */
[----:B------:R-:W4:Y:S01]  /*29fb0*/  LDL.LU R19, [R1+0x2a5c] ;  /* 0x002a5c0001137983 */ /* 0x000f220000300800 */
[----:B------:R-:W-:-:S03]  /*29fc0*/  LOP3.LUT R4, R4, 0x40, RZ, 0xc0, !PT ;  /* 0x0000004004047812 */ /* 0x000fc600078ec0ff */
[----:B------:R-:W4:Y:S04]  /*29fd0*/  @P2 LDG.E.U16 R68, desc[UR6][R80.64] ;  /* 0x0000000650442981 */ /* 0x000f28000c1e1500 */
[----:B------:R-:W4:Y:S04]  /*29fe0*/  @P2 LDG.E.U16 R37, desc[UR6][R78.64] ;  /* 0x000000064e252981 */ /* 0x000f28000c1e1500 */
[----:B---3--:R-:W3:Y:S04]  /*29ff0*/  @P2 LDG.E.U16 R36, desc[UR6][R56.64] ;  /* 0x0000000638242981 */ /* 0x008ee8000c1e1500 */
[----:B------:R-:W3:Y:S04]  /*2a000*/  @P0 LDG.E.U16 R33, desc[UR6][R48.64] ;  /* 0x0000000630210981 */ /* 0x000ee8000c1e1500 */
[----:B------:R1:W3:Y:S04]  /*2a010*/  @P2 LDG.E.U16 R32, desc[UR6][R16.64] ;  /* 0x0000000610202981 */ /* 0x0002e8000c1e1500 */
[----:B--2---:R-:W2:Y:S04]  /*2a020*/  @P2 LDG.E.U16 R83, desc[UR6][R38.64] ;  /* 0x0000000626532981 */ /* 0x004ea8000c1e1500 */
[----:B----4-:R-:W4:Y:S04]  /*2a030*/  @P2 LDG.E.U16 R35, desc[UR6][R42.64] ;  /* 0x000000062a232981 */ /* 0x010f28000c1e1500 */
[----:B------:R-:W2:Y:S04]  /*2a040*/  @P2 LDG.E.U16 R65, desc[UR6][R44.64] ;  /* 0x000000062c412981 */ /* 0x000ea8000c1e1500 */
[----:B------:R-:W2:Y:S04]  /*2a050*/  @P0 LDG.E.U16 R89, desc[UR6][R70.64] ;  /* 0x0000000646590981 */ /* 0x000ea8000c1e1500 */
[----:B------:R-:W2:Y:S04]  /*2a060*/  @P2 LDG.E.U16 R82, desc[UR6][R40.64] ;  /* 0x0000000628522981 */ /* 0x000ea8000c1e1500 */
[----:B------:R-:W2:Y:S01]  /*2a070*/  @P2 LDG.E.U16 R2, desc[UR6][R72.64] ;  /* 0x0000000648022981 */ /* 0x000ea2000c1e1500 */
[----:B-1----:R-:W-:-:S02]  /*2a080*/  VIADD R17, R58, 0x40000 ;  /* 0x000400003a117836 */ /* 0x002fc40000000000 */
[----:B------:R-:W-:Y:S01]  /*2a090*/  VIADD R16, R58, 0x88000 ;  /* 0x000880003a107836 */ /* 0x000fe20000000000 */
[----:B------:R-:W2:Y:S01]  /*2a0a0*/  @P0 LDG.E.U16 R93, desc[UR6][R74.64] ;  /* 0x000000064a5d0981 */ /* 0x000ea2000c1e1500 */
[----:B------:R-:W1:Y:S03]  /*2a0b0*/  S2R R58, SR_TID.X ;  /* 0x00000000003a7919 */ /* 0x000e660000002100 */
[----:B------:R-:W2:Y:S01]  /*2a0c0*/  @P2 LDG.E.U16 R64, desc[UR6][R76.64] ;  /* 0x000000064c402981 */ /* 0x000ea2000c1e1500 */
[----:B------:R-:W-:-:S04]  /*2a0d0*/  SHF.R.U32.HI R17, RZ, 0x4, R17 ;  /* 0x00000004ff117819 */ /* 0x000fc80000011611 */
[----:B------:R-:W-:-:S05]  /*2a0e0*/  SGXT.U32 R18, R17, 0xe ;  /* 0x0000000e1112781a */ /* 0x000fca0000000000 */
[----:B------:R0:W-:Y:S01]  /*2a0f0*/  STL [R1+0x24d8], R18 ;  /* 0x0024d81201007387 */ /* 0x0001e20000100800 */
[----:B-1----:R-:W-:-:S04]  /*2a100*/  SHF.R.U32.HI R58, RZ, 0x5, R58 ;  /* 0x00000005ff3a7819 */ /* 0x002fc8000001163a */
[----:B------:R-:W-:Y:S02]  /*2a110*/  ISETP.NE.U32.AND P0, PT, R58, RZ, PT ;  /* 0x000000ff3a00720c */ /* 0x000fe40003f05070 */
[----:B------:R-:W2:Y:S01]  /*2a120*/  LDL.LU R58, [R1+0x2a58] ;  /* 0x002a5800013a7983 */ /* 0x000ea20000300800 */
[----:B------:R-:W-:Y:S02]  /*2a130*/  SHF.R.U32.HI R16, RZ, 0x4, R16 ;  /* 0x00000004ff107819 */ /* 0x000fe40000011610 */
[----:B------:R-:W-:Y:S02]  /*2a140*/  IADD3 R23, P2, PT, R18, 0x8000080, RZ ;  /* 0x0800008012177810 */ /* 0x000fe40007f5e0ff */
[----:B------:R-:W-:Y:S01]  /*2a150*/  SGXT.U32 R17, R16, 0xe ;  /* 0x0000000e1011781a */ /* 0x000fe20000000000 */
[----:B------:R-:W-:Y:S01]  /*2a160*/  IMAD.MOV.U32 R16, RZ, RZ, RZ ;  /* 0x000000ffff107224 */ /* 0x000fe200078e00ff */
[----:B------:R-:W-:Y:S01]  /*2a170*/  LOP3.LUT R3, R3, 0x7e, RZ, 0xc0, !PT ;  /* 0x0000007e03037812 */ /* 0x000fe200078ec0ff */
[----:B------:R-:W-:-:S02]  /*2a180*/  IMAD.MOV.U32 R21, RZ, RZ, RZ ;  /* 0x000000ffff157224 */ /* 0x000fc400078e00ff */
[----:B0-----:R-:W-:Y:S01]  /*2a190*/  VIADD R51, R51, 0xff ;  /* 0x000000ff33337836 */ /* 0x001fe20000000000 */
[----:B------:R0:W-:Y:S01]  /*2a1a0*/  STL [R1+0x24d4], R17 ;  /* 0x0024d41101007387 */ /* 0x0001e20000100800 */
[----:B------:R-:W-:-:S03]  /*2a1b0*/  IADD3.X R16, PT, PT, R16, 0x40004040, RZ, P2, !PT ;  /* 0x4000404010107810 */ /* 0x000fc600017fe4ff */
[----:B------:R-:W3:Y:S04]  /*2a1c0*/  LDL.LU R22, [R1+0x2a54] ;  /* 0x002a540001167983 */ /* 0x000ee80000300800 */
[----:B------:R-:W3:Y:S01]  /*2a1d0*/  LDL.LU R18, [R1+0x2a50] ;  /* 0x002a500001127983 */ /* 0x000ee20000300800 */
[----:B------:R-:W-:Y:S01]  /*2a1e0*/  IMAD R3, R4, 0x80, R3 ;  /* 0x0000008004037824 */ /* 0x000fe200078e0203 */
[----:B------:R-:W-:Y:S02]  /*2a1f0*/  R2UR UR9, R16 ;  /* 0x00000000100972ca */ /* 0x000fe400000e0000 */
[----:B0-----:R-:W-:Y:S02]  /*2a200*/  IADD3 R17, P3, PT, R17, 0x2, RZ ;  /* 0x0000000211117810 */ /* 0x001fe40007f7e0ff */
[----:B------:R-:W-:Y:S01]  /*2a210*/  SHF.R.S32.HI R16, RZ, 0x1f, R51 ;  /* 0x0000001fff107819 */ /* 0x000fe20000011433 */
[----:B------:R-:W4:Y:S01]  /*2a220*/  LDL.LU R53, [R1+0x2a4c] ;  /* 0x002a4c0001357983 */ /* 0x000f220000300800 */
[----:B------:R-:W-:-:S02]  /*2a230*/  IADD3.X R4, PT, PT, R21, 0x40004040, RZ, P3, !PT ;  /* 0x4000404015047810 */ /* 0x000fc40001ffe4ff */
[C---:B------:R-:W-:Y:S02]  /*2a240*/  ISETP.GE.AND P2, PT, R51.reuse, 0x100, PT ;  /* 0x000001003300780c */ /* 0x040fe40003f46270 */
[----:B------:R-:W-:Y:S01]  /*2a250*/  ISETP.LT.OR P3, PT, R51, 0x100, P0 ;  /* 0x000001003300780c */ /* 0x000fe20000761670 */
[----:B------:R-:W4:Y:S01]  /*2a260*/  LDL.LU R21, [R1+0x2a48] ;  /* 0x002a480001157983 */ /* 0x000f220000300800 */
[----:B------:R-:W-:Y:S02]  /*2a270*/  R2UR UR11, R4 ;  /* 0x00000000040b72ca */ /* 0x000fe400000e0000 */
[----:B------:R-:W-:Y:S02]  /*2a280*/  LEA.HI R4, R16, R51, RZ, 0x8 ;  /* 0x0000003310047211 */ /* 0x000fe400078f40ff */
[----:B------:R-:W4:Y:S04]  /*2a290*/  LDL.LU R51, [R1+0x2a44] ;  /* 0x002a440001337983 */ /* 0x000f280000300800 */
[----:B------:R0:W-:Y:S04]  /*2a2a0*/  STS.U16 [R0+UR76+0x16f80], R50 ;  /* 0x016f803200007988 */ /* 0x0001e8000800044c */
[----:B------:R1:W-:Y:S04]  /*2a2b0*/  STS.U16 [R0+UR76+0x26f80], R20 ;  /* 0x026f801400007988 */ /* 0x0003e8000800044c */
[----:B0-----:R-:W4:Y:S04]  /*2a2c0*/  LDL.LU R50, [R1+0x2a40] ;  /* 0x002a400001327983 */ /* 0x001f280000300800 */
[----:B------:R-:W4:Y:S04]  /*2a2d0*/  LDL.LU R48, [R1+0x2a3c] ;  /* 0x002a3c0001307983 */ /* 0x000f280000300800 */
[----:B------:R-:W4:Y:S04]  /*2a2e0*/  LDL.LU R57, [R1+0x2a38] ;  /* 0x002a380001397983 */ /* 0x000f280000300800 */
[----:B-1----:R-:W4:Y:S04]  /*2a2f0*/  LDL.LU R20, [R1+0x2a34] ;  /* 0x002a340001147983 */ /* 0x002f280000300800 */
[----:B------:R-:W4:Y:S04]  /*2a300*/  LDL.LU R79, [R1+0x2a30] ;  /* 0x002a3000014f7983 */ /* 0x000f280000300800 */
[----:B------:R-:W4:Y:S04]  /*2a310*/  LDL.LU R78, [R1+0x2a2c] ;  /* 0x002a2c00014e7983 */ /* 0x000f280000300800 */
[----:B------:R-:W4:Y:S04]  /*2a320*/  LDL.LU R66, [R1+0x24e8] ;  /* 0x0024e80001427983 */ /* 0x000f280000300800 */
[----:B------:R0:W-:Y:S04]  /*2a330*/  STS.U16 [R0+UR76+0x36f80], R19 ;  /* 0x036f801300007988 */ /* 0x0001e8000800044c */
[----:B------:R-:W4:Y:S04]  /*2a340*/  LDL.LU R81, [R1+0x24e4] ;  /* 0x0024e40001517983 */ /* 0x000f280000300800 */
[----:B------:R1:W-:Y:S04]  /*2a350*/  STS.U16 [R0+UR76+0x6f80], R52 ;  /* 0x006f803400007988 */ /* 0x0003e8000800044c */
[----:B0-----:R-:W4:Y:S04]  /*2a360*/  LDL.LU R19, [R1+0x24e0] ;  /* 0x0024e00001137983 */ /* 0x001f280000300800 */
[----:B------:R-:W4:Y:S04]  /*2a370*/  LDL.LU R80, [R1+0x24dc] ;  /* 0x0024dc0001507983 */ /* 0x000f280000300800 */
[----:B-1----:R-:W4:Y:S04]  /*2a380*/  LDL.LU R52, [R1+0x2300] ;  /* 0x0023000001347983 */ /* 0x002f280000300800 */
[----:B--2---:R0:W-:Y:S04]  /*2a390*/  STS.U16 [R0+UR76+0x7380], R58 ;  /* 0x0073803a00007988 */ /* 0x0041e8000800044c */
[----:B0-----:R-:W2:Y:S04]  /*2a3a0*/  LDL.LU R58, [R1+0x22fc] ;  /* 0x0022fc00013a7983 */ /* 0x001ea80000300800 */
[----:B------:R-:W2:Y:S04]  /*2a3b0*/  LDL.LU R56, [R1+0x22f8] ;  /* 0x0022f80001387983 */ /* 0x000ea80000300800 */
[----:B---3--:R0:W-:Y:S04]  /*2a3c0*/  STS.U16 [R0+UR76+0x27380], R18 ;  /* 0x0273801200007988 */ /* 0x0081e8000800044c */
[----:B------:R-:W3:Y:S01]  /*2a3d0*/  LDL.LU R25, [R1+0x22f4] ;  /* 0x0022f40001197983 */ /* 0x000ee20000300800 */
[----:B------:R-:W-:-:S03]  /*2a3e0*/  R2UR UR8, R23 ;  /* 0x00000000170872ca */ /* 0x000fc600000e0000 */
[----:B------:R1:W-:Y:S04]  /*2a3f0*/  STS.U16 [R0+UR76+0x17380], R22 ;  /* 0x0173801600007988 */ /* 0x0003e8000800044c */
[----:B0-----:R-:W3:Y:S04]  /*2a400*/  LDL.LU R18, [R1+0x22f0] ;  /* 0x0022f00001127983 */ /* 0x001ee80000300800 */
[----:B------:R-:W3:Y:S04]  /*2a410*/  LDL.LU R24, [R1+0x22ec] ;  /* 0x0022ec0001187983 */ /* 0x000ee80000300800 */
[----:B------:R-:W3:Y:S04]  /*2a420*/  LDL.LU R55, [R1+0x22e8] ;  /* 0x0022e80001377983 */ /* 0x000ee80000300800 */
[----:B------:R-:W3:Y:S04]  /*2a430*/  LDL.LU R54, [R1+0x22e4] ;  /* 0x0022e40001367983 */ /* 0x000ee80000300800 */
[----:B------:R-:W3:Y:S04]  /*2a440*/  LDL.LU R23, [R1+0x22d0] ;  /* 0x0022d00001177983 */ /* 0x000ee80000300800 */
[----:B----4-:R0:W-:Y:S04]  /*2a450*/  STS.U16 [R0+UR76+0x37380], R53 ;  /* 0x0373803500007988 */ /* 0x0101e8000800044c */
[----:B-1----:R-:W4:Y:S04]  /*2a460*/  LDL.LU R22, [R1+0x22b4] ;  /* 0x0022b40001167983 */ /* 0x002f280000300800 */
[----:B------:R1:W-:Y:S04]  /*2a470*/  STS.U16 [R0+UR76+0x7780], R21 ;  /* 0x0077801500007988 */ /* 0x0003e8000800044c */
[----:B------:R1:W-:Y:S04]  /*2a480*/  STS.U16 [R0+UR76+0x17780], R51 ;  /* 0x0177803300007988 */ /* 0x0003e8000800044c */
[----:B0-----:R-:W4:Y:S04]  /*2a490*/  LDL.LU R53, [R1+0x22b0] ;  /* 0x0022b00001357983 */ /* 0x001f280000300800 */
[----:B-1----:R-:W4:Y:S04]  /*2a4a0*/  LDL.LU R21, [R1+0x2310] ;  /* 0x0023100001157983 */ /* 0x002f280000300800 */
[----:B------:R-:W4:Y:S04]  /*2a4b0*/  LDL.LU R51, [R1+0x230c] ;  /* 0x00230c0001337983 */ /* 0x000f280000300800 */
[----:B------:R0:W-:Y:S04]  /*2a4c0*/  STS.U16 [R0+UR76+0x27780], R50 ;  /* 0x0277803200007988 */ /* 0x0001e8000800044c */
[----:B------:R1:W-:Y:S04]  /*2a4d0*/  STS.U16 [R0+UR76+0x17b80], R20 ;  /* 0x017b801400007988 */ /* 0x0003e8000800044c */
[----:B0-----:R-:W4:Y:S04]  /*2a4e0*/  LDL.LU R50, [R1+0x2308] ;  /* 0x0023080001327983 */ /* 0x001f280000300800 */
[----:B-1----:R-:W4:Y:S04]  /*2a4f0*/  LDL.LU R20, [R1+0x2304] ;  /* 0x0023040001147983 */ /* 0x002f280000300800 */
[----:B------:R-:W-:Y:S04]  /*2a500*/  STS.U16 [R0+UR76+0x37780], R48 ;  /* 0x0377803000007988 */ /* 0x000fe8000800044c */
[----:B------:R-:W-:Y:S04]  /*2a510*/  STS.U16 [R0+UR76+0x7b80], R57 ;  /* 0x007b803900007988 */ /* 0x000fe8000800044c */
[----:B------:R-:W-:Y:S04]  /*2a520*/  STS.U16 [R0+UR76+0x27b80], R79 ;  /* 0x027b804f00007988 */ /* 0x000fe8000800044c */
[----:B------:R0:W-:Y:S04]  /*2a530*/  STS.U16 [R0+UR76+0x27f80], R19 ;  /* 0x027f801300007988 */ /* 0x0001e8000800044c */
[----:B------:R-:W-:Y:S04]  /*2a540*/  STS.U16 [R0+UR76+0x37b80], R78 ;  /* 0x037b804e00007988 */ /* 0x000fe8000800044c */
[----:B------:R-:W-:Y:S04]  /*2a550*/  STS.U16 [R0+UR76+0x7f80], R66 ;  /* 0x007f804200007988 */ /* 0x000fe8000800044c */
[----:B------:R-:W-:Y:S04]  /*2a560*/  STS.U16 [R0+UR76+0x17f80], R81 ;  /* 0x017f805100007988 */ /* 0x000fe8000800044c */
[----:B------:R-:W-:Y:S04]  /*2a570*/  STS.U16 [R0+UR76+0x37f80], R80 ;  /* 0x037f805000007988 */ /* 0x000fe8000800044c */
        /* <DEDUP_REMOVED lines=11> */
[----:B-1----:R-:W4:Y:S01]  /*2a630*/  LDL.LU R21, [R1+0x232c] ;  /* 0x00232c0001157983 */ /* 0x002f220000300800 */
[----:B------:R-:W-:-:S03]  /*2a640*/  LOP3.LUT R16, R3, 0x10, RZ, 0x3c, !PT ;  /* 0x0000001003107812 */ /* 0x000fc600078e3cff */
[----:B0-----:R-:W4:Y:S04]  /*2a650*/  LDL.LU R50, [R1+0x2328] ;  /* 0x0023280001327983 */ /* 0x001f280000300800 */
[----:B------:R-:W4:Y:S04]  /*2a660*/  LDL.LU R49, [R1+0x2324] ;  /* 0x0023240001317983 */ /* 0x000f280000300800 */
[----:B------:R-:W4:Y:S04]  /*2a670*/  LDL.LU R48, [R1+0x2320] ;  /* 0x0023200001307983 */ /* 0x000f280000300800 */
[----:B------:R-:W4:Y:S04]  /*2a680*/  LDL.LU R57, [R1+0x231c] ;  /* 0x00231c0001397983 */ /* 0x000f280000300800 */
[----:B------:R0:W-:Y:S04]  /*2a690*/  STS.U16 [R3+UR76+0x85c00], R20 ;  /* 0x085c001403007988 */ /* 0x0001e8000800044c */
[----:B------:R-:W4:Y:S04]  /*2a6a0*/  LDL.LU R79, [R1+0x2318] ;  /* 0x00231800014f7983 */ /* 0x000f280000300800 */
[----:B------:R-:W-:Y:S04]  /*2a6b0*/  STS.U16 [R3+UR76+0x80400], R56 ;  /* 0x0804003803007988 */ /* 0x000fe8000800044c */
[----:B------:R-:W-:Y:S04]  /*2a6c0*/  STS.U16 [R3+UR76+0x84400], R25 ;  /* 0x0844001903007988 */ /* 0x000fe8000800044c */
[----:B------:R-:W-:Y:S04]  /*2a6d0*/  STS.U16 [R3+UR76+0x84800], R24 ;  /* 0x0848001803007988 */ /* 0x000fe8000800044c */
[----:B------:R-:W-:Y:S04]  /*2a6e0*/  STS.U16 [R3+UR76+0x80c00], R55 ;  /* 0x080c003703007988 */ /* 0x000fe8000800044c */
[----:B------:R-:W-:Y:S04]  /*2a6f0*/  STS.U16 [R3+UR76+0x84c00], R54 ;  /* 0x084c003603007988 */ /* 0x000fe8000800044c */
[----:B------:R-:W-:Y:S04]  /*2a700*/  STS.U16 [R3+UR76+0x81000], R23 ;  /* 0x0810001703007988 */ /* 0x000fe8000800044c */
[----:B0-----:R-:W4:Y:S04]  /*2a710*/  LDL.LU R20, [R1+0x2314] ;  /* 0x0023140001147983 */ /* 0x001f280000300800 */
[----:B------:R-:W-:Y:S04]  /*2a720*/  STS.U16 [R3+UR76+0x85000], R22 ;  /* 0x0850001603007988 */ /* 0x000fe8000800044c */
[----:B------:R-:W-:Y:S04]  /*2a730*/  STS.U16 [R3+UR76+0x81400], R53 ;  /* 0x0814003503007988 */ /* 0x000fe8000800044c */
[----:B------:R-:W-:Y:S04]  /*2a740*/  STS.U16 [R3+UR76+0x85400], R5 ;  /* 0x0854000503007988 */ /* 0x000fe8000800044c */
[----:B------:R-:W4:Y:S04]  /*2a750*/  LDL.LU R78, [R1+0x2350] ;  /* 0x00235000014e7983 */ /* 0x000f280000300800 */
[----:B------:R0:W-:Y:S04]  /*2a760*/  STS.U16 [R16+UR76+0x80080], R19 ;  /* 0x0800801310007988 */ /* 0x0001e8000800044c */
[----:B------:R-:W4:Y:S04]  /*2a770*/  LDL.LU R66, [R1+0x234c] ;  /* 0x00234c0001427983 */ /* 0x000f280000300800 */
[----:B------:R-:W-:Y:S04]  /*2a780*/  STS.U16 [R16+UR76+0x84080], R52 ;  /* 0x0840803410007988 */ /* 0x000fe8000800044c */
[----:B0-----:R-:W4:Y:S04]  /*2a790*/  LDL.LU R19, [R1+0x2348] ;  /* 0x0023480001137983 */ /* 0x001f280000300800 */
[----:B------:R-:W4:Y:S04]  /*2a7a0*/  LDL.LU R81, [R1+0x2344] ;  /* 0x0023440001517983 */ /* 0x000f280000300800 */
[----:B------:R-:W4:Y:S04]  /*2a7b0*/  LDL.LU R80, [R1+0x2380] ;  /* 0x0023800001507983 */ /* 0x000f280000300800 */
[----:B--2---:R0:W-:Y:S04]  /*2a7c0*/  STS.U16 [R16+UR76+0x80480], R58 ;  /* 0x0804803a10007988 */ /* 0x0041e8000800044c */
        /* <DEDUP_REMOVED lines=9> */
[----:B---3--:R0:W-:Y:S04]  /*2a860*/  STS.U16 [R16+UR76+0x84480], R18 ;  /* 0x0844801210007988 */ /* 0x0081e8000800044c */
[----:B------:R-:W3:Y:S04]  /*2a870*/  LDL.LU R52, [R1+0x2358] ;  /* 0x0023580001347983 */ /* 0x000ee80000300800 */
[----:B0-----:R-:W3:Y:S04]  /*2a880*/  LDL.LU R18, [R1+0x2354] ;  /* 0x0023540001127983 */ /* 0x001ee80000300800 */
[----:B----4-:R0:W-:Y:S04]  /*2a890*/  STS.U16 [R16+UR76+0x80880], R51 ;  /* 0x0808803310007988 */ /* 0x0101e8000800044c */
[----:B------:R1:W-:Y:S04]  /*2a8a0*/  STS.U16 [R16+UR76+0x84880], R21 ;  /* 0x0848801510007988 */ /* 0x0003e8000800044c */
[----:B0-----:R-:W4:Y:S04]  /*2a8b0*/  LDL.LU R51, [R1+0x2390] ;  /* 0x0023900001337983 */ /* 0x001f280000300800 */
[----:B------:R0:W-:Y:S04]  /*2a8c0*/  STS.U16 [R16+UR76+0x80c80], R50 ;  /* 0x080c803210007988 */ /* 0x0001e8000800044c */
[----:B-1----:R-:W4:Y:S04]  /*2a8d0*/  LDL.LU R21, [R1+0x238c] ;  /* 0x00238c0001157983 */ /* 0x002f280000300800 */
[----:B------:R-:W-:Y:S04]  /*2a8e0*/  STS.U16 [R16+UR76+0x84c80], R49 ;  /* 0x084c803110007988 */ /* 0x000fe8000800044c */
[----:B------:R-:W-:Y:S04]  /*2a8f0*/  STS.U16 [R16+UR76+0x81080], R48 ;  /* 0x0810803010007988 */ /* 0x000fe8000800044c */
[----:B------:R-:W-:Y:S04]  /*2a900*/  STS.U16 [R16+UR76+0x85080], R57 ;  /* 0x0850803910007988 */ /* 0x000fe8000800044c */
[----:B0-----:R-:W4:Y:S04]  /*2a910*/  LDL.LU R50, [R1+0x2388] ;  /* 0x0023880001327983 */ /* 0x001f280000300800 */
[----:B------:R-:W-:Y:S04]  /*2a920*/  STS.U16 [R16+UR76+0x81480], R79 ;  /* 0x0814804f10007988 */ /* 0x000fe8000800044c */
[----:B------:R0:W-:Y:S04]  /*2a930*/  STS.U16 [R16+UR76+0x85480], R20 ;  /* 0x0854801410007988 */ /* 0x0001e8000800044c */
[----:B------:R-:W-:Y:S04]  /*2a940*/  STS.U16 [R16+UR76+0x81880], R78 ;  /* 0x0818804e10007988 */ /* 0x000fe8000800044c */
[----:B------:R-:W-:Y:S01]  /*2a950*/  STS.U16 [R16+UR76+0x85880], R66 ;  /* 0x0858804210007988 */ /* 0x000fe2000800044c */
[----:B0-----:R-:W-:-:S03]  /*2a960*/  LOP3.LUT R20, R3, 0x20, RZ, 0x3c, !PT ;  /* 0x0000002003147812 */ /* 0x001fc600078e3cff */
[----:B------:R0:W-:Y:S04]  /*2a970*/  STS.U16 [R16+UR76+0x81c80], R19 ;  /* 0x081c801310007988 */ /* 0x0001e8000800044c */
[----:B------:R-:W-:Y:S04]  /*2a980*/  STS.U16 [R16+UR76+0x85c80], R81 ;  /* 0x085c805110007988 */ /* 0x000fe8000800044c */
[----:B------:R-:W-:Y:S04]  /*2a990*/  STS.U16 [R20+UR76+0x80100], R80 ;  /* 0x0801005014007988 */ /* 0x000fe8000800044c */
[----:B0-----:R-:W4:Y:S04]  /*2a9a0*/  LDL.LU R19, [R1+0x2384] ;  /* 0x0023840001137983 */ /* 0x001f280000300800 */
[----:B--2---:R0:W-:Y:S04]  /*2a9b0*/  STS.U16 [R20+UR76+0x84100], R58 ;  /* 0x0841003a14007988 */ /* 0x0041e8000800044c */
[----:B0-----:R-:W2:Y:S04]  /*2a9c0*/  LDL.LU R58, [R1+0x23c0] ;  /* 0x0023c000013a7983 */ /* 0x001ea80000300800 */
        /* <DEDUP_REMOVED lines=8> */
[----:B---3--:R-:W-:Y:S04]  /*2aa50*/  STS.U16 [R20+UR76+0x81500], R52 ;  /* 0x0815003414007988 */ /* 0x008fe8000800044c */
[----:B------:R0:W-:Y:S01]  /*2aa60*/  STS.U16 [R20+UR76+0x85500], R18 ;  /* 0x0855001214007988 */ /* 0x0001e2000800044c */
[----:B------:R-:W-:-:S03]  /*2aa70*/  R2UR UR10, R17 ;  /* 0x00000000110a72ca */ /* 0x000fc600000e0000 */
[----:B----4-:R1:W-:Y:S04]  /*2aa80*/  STS.U16 [R20+UR76+0x81900], R51 ;  /* 0x0819003314007988 */ /* 0x0103e8000800044c */
[----:B0-----:R-:W3:Y:S04]  /*2aa90*/  LDL.LU R18, [R1+0x23bc] ;  /* 0x0023bc0001127983 */ /* 0x001ee80000300800 */
[----:B------:R-:W-:Y:S04]  /*2aaa0*/  STS.U16 [R20+UR76+0x85900], R21 ;  /* 0x0859001514007988 */ /* 0x000fe8000800044c */
[----:B-1----:R-:W4:Y:S04]  /*2aab0*/  LDL.LU R51, [R1+0x23b8] ;  /* 0x0023b80001337983 */ /* 0x002f280000300800 */
        /* <DEDUP_REMOVED lines=18> */
[----:B------:R-:W-:-:S03]  /*2abe0*/  LOP3.LUT R80, R3, 0x30, RZ, 0x3c, !PT ;  /* 0x0000003003507812 */ /* 0x000fc600078e3cff */
[----:B------:R-:W4:Y:S04]  /*2abf0*/  LDL.LU R23, [R1+0x23f0] ;  /* 0x0023f00001177983 */ /* 0x000f280000300800 */
[----:B------:R-:W4:Y:S04]  /*2ac00*/  LDL.LU R22, [R1+0x23ec] ;  /* 0x0023ec0001167983 */ /* 0x000f280000300800 */
[----:B------:R-:W4:Y:S04]  /*2ac10*/  LDL.LU R53, [R1+0x23e8] ;  /* 0x0023e80001357983 */ /* 0x000f280000300800 */
[----:B------:R-:W4:Y:S04]  /*2ac20*/  LDL.LU R52, [R1+0x23e4] ;  /* 0x0023e40001347983 */ /* 0x000f280000300800 */
[----:B------:R0:W-:Y:S04]  /*2ac30*/  STS.U16 [R20+UR76+0x85d00], R19 ;  /* 0x085d001314007988 */ /* 0x0001e8000800044c */
[----:B------:R-:W4:Y:S04]  /*2ac40*/  LDL.LU R21, [R1+0x23e0] ;  /* 0x0023e00001157983 */ /* 0x000f280000300800 */
[----:B0-----:R-:W4:Y:S04]  /*2ac50*/  LDL.LU R20, [R1+0x23dc] ;  /* 0x0023dc0001147983 */ /* 0x001f280000300800 */
[----:B--2---:R0:W-:Y:S04]  /*2ac60*/  STS.U16 [R80+UR76+0x80180], R58 ;  /* 0x0801803a50007988 */ /* 0x0041e8000800044c */
[----:B0-----:R-:W2:Y:S04]  /*2ac70*/  LDL.LU R58, [R1+0x23d8] ;  /* 0x0023d800013a7983 */ /* 0x001ea80000300800 */
[----:B---3--:R-:W-:Y:S04]  /*2ac80*/  STS.U16 [R80+UR76+0x84180], R18 ;  /* 0x0841801250007988 */ /* 0x008fe8000800044c */
[----:B----4-:R0:W-:Y:S04]  /*2ac90*/  STS.U16 [R80+UR76+0x80580], R51 ;  /* 0x0805803350007988 */ /* 0x0101e8000800044c */
[----:B------:R1:W-:Y:S04]  /*2aca0*/  STS.U16 [R80+UR76+0x84580], R47 ;  /* 0x0845802f50007988 */ /* 0x0003e8000800044c */
[----:B------:R3:W-:Y:S04]  /*2acb0*/  STS.U16 [R80+UR76+0x80980], R26 ;  /* 0x0809801a50007988 */ /* 0x0007e8000800044c */
[----:B------:R4:W-:Y:S04]  /*2acc0*/  STS.U16 [R80+UR76+0x84980], R16 ;  /* 0x0849801050007988 */ /* 0x0009e8000800044c */
[----:B------:R1:W-:Y:S04]  /*2acd0*/  STS.U16 [R80+UR76+0x80d80], R17 ;  /* 0x080d801150007988 */ /* 0x0003e8000800044c */
[----:B------:R1:W-:Y:S04]  /*2ace0*/  STS.U16 [R80+UR76+0x84d80], R57 ;  /* 0x084d803950007988 */ /* 0x0003e8000800044c */
[----:B0-----:R-:W2:Y:S04]  /*2acf0*/  LDL.LU R51, [R1+0x2410] ;  /* 0x0024100001337983 */ /* 0x001ea80000300800 */
[----:B------:R-:W2:Y:S04]  /*2ad00*/  LDL.LU R18, [R1+0x240c] ;  /* 0x00240c0001127983 */ /* 0x000ea80000300800 */
[----:B------:R-:W2:Y:S04]  /*2ad10*/  LDL.LU R19, [R1+0x2408] ;  /* 0x0024080001137983 */ /* 0x000ea80000300800 */
[----:B-1----:R0:W5:Y:S04]  /*2ad20*/  LDL.LU R47, [R1+0x4090] ;  /* 0x00409000012f7983 */ /* 0x0021680000300800 */
[----:B---3--:R-:W3:Y:S04]  /*2ad30*/  LDL.LU R26, [R1+0x408c] ;  /* 0x00408c00011a7983 */ /* 0x008ee80000300800 */
[----:B----4-:R0:W5:Y:S04]  /*2ad40*/  LDL.LU R16, [R1+0x4088] ;  /* 0x0040880001107983 */ /* 0x0101680000300800 */
[----:B------:R0:W5:Y:S04]  /*2ad50*/  LDL.LU R17, [R1+0x4084] ;  /* 0x0040840001117983 */ /* 0x0001680000300800 */
[----:B------:R1:W-:Y:S04]  /*2ad60*/  STS.U16 [R80+UR76+0x81180], R48 ;  /* 0x0811803050007988 */ /* 0x0003e8000800044c */
[----:B------:R-:W4:Y:S04]  /*2ad70*/  LDL.LU R57, [R1+0x4080] ;  /* 0x0040800001397983 */ /* 0x000f280000300800 */
[----:B------:R0:W-:Y:S04]  /*2ad80*/  STS.U16 [R80+UR76+0x85180], R49 ;  /* 0x0851803150007988 */ /* 0x0001e8000800044c */
[----:B------:R0:W-:Y:S04]  /*2ad90*/  STS.U16 [R80+UR76+0x81580], R66 ;  /* 0x0815804250007988 */ /* 0x0001e8000800044c */
[----:B------:R0:W-:Y:S04]  /*2ada0*/  STS.U16 [R80+UR76+0x85580], R50 ;  /* 0x0855803250007988 */ /* 0x0001e8000800044c */
[----:B------:R0:W-:Y:S04]  /*2adb0*/  STS.U16 [R80+UR76+0x81980], R78 ;  /* 0x0819804e50007988 */ /* 0x0001e8000800044c */
[----:B------:R0:W-:Y:S04]  /*2adc0*/  STS.U16 [R80+UR76+0x85980], R79 ;  /* 0x0859804f50007988 */ /* 0x0001e8000800044c */
[----:B-1----:R1:W5:Y:S04]  /*2add0*/  LDL.LU R48, [R1+0x407c] ;  /* 0x00407c0001307983 */ /* 0x0023680000300800 */
[----:B0-----:R1:W5:Y:S04]  /*2ade0*/  LDL.LU R49, [R1+0x4078] ;  /* 0x0040780001317983 */ /* 0x0013680000300800 */
[----:B------:R-:W3:Y:S01]  /*2adf0*/  LDL.LU R66, [R1+0x4074] ;  /* 0x0040740001427983 */ /* 0x000ee20000300800 */
[----:B------:R-:W-:-:S03]  /*2ae00*/  LOP3.LUT R50, R3, 0x40, RZ, 0x3c, !PT ;  /* 0x0000004003327812 */ /* 0x000fc600078e3cff */
[----:B------:R1:W5:Y:S04]  /*2ae10*/  LDL.LU R78, [R1+0x4070] ;  /* 0x00407000014e7983 */ /* 0x0003680000300800 */
[----:B------:R1:W5:Y:S04]  /*2ae20*/  LDL.LU R79, [R1+0x406c] ;  /* 0x00406c00014f7983 */ /* 0x0003680000300800 */
[----:B------:R0:W-:Y:S04]  /*2ae30*/  STS.U16 [R80+UR76+0x81d80], R56 ;  /* 0x081d803850007988 */ /* 0x0001e8000800044c */
[----:B------:R0:W-:Y:S04]  /*2ae40*/  STS.U16 [R80+UR76+0x85d80], R81 ;  /* 0x085d805150007988 */ /* 0x0001e8000800044c */
[----:B------:R0:W-:Y:S04]  /*2ae50*/  STS.U16 [R50+UR76+0x80200], R25 ;  /* 0x0802001932007988 */ /* 0x0001e8000800044c */
[----:B------:R0:W-:Y:S04]  /*2ae60*/  STS.U16 [R50+UR76+0x84200], R24 ;  /* 0x0842001832007988 */ /* 0x0001e8000800044c */
[----:B------:R1:W-:Y:S04]  /*2ae70*/  STS.U16 [R50+UR76+0x80600], R55 ;  /* 0x0806003732007988 */ /* 0x0003e8000800044c */
[----:B------:R1:W-:Y:S04]  /*2ae80*/  STS.U16 [R50+UR76+0x84600], R54 ;  /* 0x0846003632007988 */ /* 0x0003e8000800044c */
[----:B0-----:R-:W3:Y:S04]  /*2ae90*/  LDL.LU R56, [R1+0x4068] ;  /* 0x0040680001387983 */ /* 0x001ee80000300800 */
[----:B------:R0:W5:Y:S04]  /*2aea0*/  LDL.LU R80, [R1+0x4064] ;  /* 0x0040640001507983 */ /* 0x0001680000300800 */
[----:B------:R0:W5:Y:S04]  /*2aeb0*/  LDL.LU R81, [R1+0x4060] ;  /* 0x0040600001517983 */ /* 0x0001680000300800 */
[----:B------:R-:W3:Y:S04]  /*2aec0*/  LDL.LU R25, [R1+0x405c] ;  /* 0x00405c0001197983 */ /* 0x000ee80000300800 */
[----:B------:R-:W3:Y:S04]  /*2aed0*/  LDL.LU R24, [R1+0x4058] ;  /* 0x0040580001187983 */ /* 0x000ee80000300800 */
[----:B-1----:R-:W3:Y:S04]  /*2aee0*/  LDL.LU R55, [R1+0x4054] ;  /* 0x0040540001377983 */ /* 0x002ee80000300800 */
[----:B------:R-:W3:Y:S04]  /*2aef0*/  LDL.LU R54, [R1+0x4050] ;  /* 0x0040500001367983 */ /* 0x000ee80000300800 */
[----:B------:R1:W-:Y:S04]  /*2af00*/  STS.U16 [R50+UR76+0x80a00], R23 ;  /* 0x080a001732007988 */ /* 0x0003e8000800044c */
[----:B------:R0:W-:Y:S04]  /*2af10*/  STS.U16 [R50+UR76+0x84a00], R22 ;  /* 0x084a001632007988 */ /* 0x0001e8000800044c */
[----:B------:R0:W-:Y:S04]  /*2af20*/  STS.U16 [R50+UR76+0x80e00], R53 ;  /* 0x080e003532007988 */ /* 0x0001e8000800044c */
[----:B------:R0:W-:Y:S04]  /*2af30*/  STS.U16 [R50+UR76+0x84e00], R52 ;  /* 0x084e003432007988 */ /* 0x0001e8000800044c */
[----:B------:R0:W-:Y:S04]  /*2af40*/  STS.U16 [R50+UR76+0x81200], R21 ;  /* 0x0812001532007988 */ /* 0x0001e8000800044c */
[----:B------:R0:W-:Y:S04]  /*2af50*/  STS.U16 [R50+UR76+0x85200], R20 ;  /* 0x0852001432007988 */ /* 0x0001e8000800044c */
[----:B-1----:R-:W3:Y:S04]  /*2af60*/  LDL.LU R23, [R1+0x404c] ;  /* 0x00404c0001177983 */ /* 0x002ee80000300800 */
[----:B0-----:R-:W3:Y:S04]  /*2af70*/  LDL.LU R22, [R1+0x4048] ;  /* 0x0040480001167983 */ /* 0x001ee80000300800 */
[----:B------:R-:W3:Y:S04]  /*2af80*/  LDL.LU R53, [R1+0x4044] ;  /* 0x0040440001357983 */ /* 0x000ee80000300800 */
[----:B------:R-:W3:Y:S04]  /*2af90*/  LDL.LU R52, [R1+0x4040] ;  /* 0x0040400001347983 */ /* 0x000ee80000300800 */
[----:B------:R-:W3:Y:S04]  /*2afa0*/  LDL.LU R21, [R1+0x403c] ;  /* 0x00403c0001157983 */ /* 0x000ee80000300800 */
[----:B------:R-:W3:Y:S04]  /*2afb0*/  LDL.LU R20, [R1+0x4038] ;  /* 0x0040380001147983 */ /* 0x000ee80000300800 */
[----:B--2---:R0:W-:Y:S04]  /*2afc0*/  STS.U16 [R50+UR76+0x81600], R58 ;  /* 0x0816003a32007988 */ /* 0x0041e8000800044c */
[----:B0-----:R-:W2:Y:S04]  /*2afd0*/  LDL.LU R58, [R1+0x4034] ;  /* 0x00403400013a7983 */ /* 0x001ea80000300800 */
[----:B--2---:R-:W-:Y:S04]  /*2afe0*/  STS.U16 [R50+UR76+0x85600], R58 ;  /* 0x0856003a32007988 */ /* 0x004fe8000800044c */
[----:B------:R0:W-:Y:S04]  /*2aff0*/  STS.U16 [R50+UR76+0x81a00], R51 ;  /* 0x081a003332007988 */ /* 0x0001e8000800044c */
[----:B0-----:R-:W2:Y:S01]  /*2b000*/  LDL.LU R51, [R1+0x4030] ;  /* 0x0040300001337983 */ /* 0x001ea20000300800 */
[----:B------:R-:W-:-:S03]  /*2b010*/  LOP3.LUT R58, R3, 0x50, RZ, 0x3c, !PT ;  /* 0x00000050033a7812 */ /* 0x000fc600078e3cff */
[----:B------:R0:W-:Y:S04]  /*2b020*/  STS.U16 [R50+UR76+0x85a00], R18 ;  /* 0x085a001232007988 */ /* 0x0001e8000800044c */
[----:B------:R1:W-:Y:S04]  /*2b030*/  STS.U16 [R50+UR76+0x81e00], R19 ;  /* 0x081e001332007988 */ /* 0x0003e8000800044c */
[----:B0-----:R0:W5:Y:S04]  /*2b040*/  LDL.LU R18, [R1+0x402c] ;  /* 0x00402c0001127983 */ /* 0x0011680000300800 */
[----:B-1----:R0:W5:Y:S04]  /*2b050*/  LDL.LU R19, [R1+0x4028] ;  /* 0x0040280001137983 */ /* 0x0021680000300800 */
[----:B--2---:R1:W-:Y:S04]  /*2b060*/  STS.U16 [R50+UR76+0x85e00], R51 ;  /* 0x085e003332007988 */ /* 0x0043e8000800044c */
[----:B---3--:R2:W-:Y:S04]  /*2b070*/  STS.U16 [R58+UR76+0x80280], R20 ;  /* 0x080280143a007988 */ /* 0x0085e8000800044c */
[----:B------:R3:W-:Y:S04]  /*2b080*/  STS.U16 [R58+UR76+0x84280], R21 ;  /* 0x084280153a007988 */ /* 0x0007e8000800044c */
[----:B------:R0:W-:Y:S04]  /*2b090*/  STS.U16 [R58+UR76+0x80680], R52 ;  /* 0x080680343a007988 */ /* 0x0001e8000800044c */
[----:B------:R0:W-:Y:S04]  /*2b0a0*/  STS.U16 [R58+UR76+0x84680], R53 ;  /* 0x084680353a007988 */ /* 0x0001e8000800044c */
[----:B------:R0:W-:Y:S04]  /*2b0b0*/  STS.U16 [R58+UR76+0x80a80], R22 ;  /* 0x080a80163a007988 */ /* 0x0001e8000800044c */
[----:B------:R0:W-:Y:S04]  /*2b0c0*/  STS.U16 [R58+UR76+0x84a80], R23 ;  /* 0x084a80173a007988 */ /* 0x0001e8000800044c */
[----:B-1----:R1:W5:Y:S04]  /*2b0d0*/  LDL.LU R50, [R1+0x4024] ;  /* 0x0040240001327983 */ /* 0x0023680000300800 */
[----:B------:R1:W5:Y:S04]  /*2b0e0*/  LDL.LU R51, [R1+0x4020] ;  /* 0x0040200001337983 */ /* 0x0003680000300800 */
[----:B--2---:R1:W5:Y:S04]  /*2b0f0*/  LDL.LU R20, [R1+0x401c] ;  /* 0x00401c0001147983 */ /* 0x0043680000300800 */
[----:B---3--:R1:W5:Y:S04]  /*2b100*/  LDL.LU R21, [R1+0x4018] ;  /* 0x0040180001157983 */ /* 0x0083680000300800 */
[----:B0-----:R1:W5:Y:S04]  /*2b110*/  LDL.LU R52, [R1+0x4014] ;  /* 0x0040140001347983 */ /* 0x0013680000300800 */
[----:B------:R1:W5:Y:S04]  /*2b120*/  LDL.LU R53, [R1+0x4010] ;  /* 0x0040100001357983 */ /* 0x0003680000300800 */
[----:B------:R0:W-:Y:S04]  /*2b130*/  STS.U16 [R58+UR76+0x80e80], R54 ;  /* 0x080e80363a007988 */ /* 0x0001e8000800044c */
[----:B------:R1:W5:Y:S04]  /*2b140*/  LDL.LU R22, [R1+0x400c] ;  /* 0x00400c0001167983 */ /* 0x0003680000300800 */
[----:B------:R2:W-:Y:S04]  /*2b150*/  STS.U16 [R58+UR76+0x84e80], R55 ;  /* 0x084e80373a007988 */ /* 0x0005e8000800044c */
[----:B------:R1:W5:Y:S04]  /*2b160*/  LDL.LU R23, [R1+0x4008] ;  /* 0x0040080001177983 */ /* 0x0003680000300800 */
[----:B------:R3:W-:Y:S04]  /*2b170*/  STS.U16 [R58+UR76+0x81280], R24 ;  /* 0x081280183a007988 */ /* 0x0007e8000800044c */
[----:B------:R0:W-:Y:S04]  /*2b180*/  STS.U16 [R58+UR76+0x85280], R25 ;  /* 0x085280193a007988 */ /* 0x0001e8000800044c */
[----:B------:R1:W-:Y:S04]  /*2b190*/  STS.U16 [R58+UR76+0x81680], R56 ;  /* 0x081680383a007988 */ /* 0x0003e8000800044c */
[----:B------:R1:W-:Y:S04]  /*2b1a0*/  STS.U16 [R58+UR76+0x85680], R66 ;  /* 0x085680423a007988 */ /* 0x0003e8000800044c */
[----:B0-----:R0:W5:Y:S04]  /*2b1b0*/  LDL.LU R54, [R1+0x4004] ;  /* 0x0040040001367983 */ /* 0x0011680000300800 */
[----:B--2---:R0:W5:Y:S04]  /*2b1c0*/  LDL.LU R55, [R1+0x4000] ;  /* 0x0040000001377983 */ /* 0x0041680000300800 */
[----:B----4-:R2:W-:Y:S04]  /*2b1d0*/  STS.U16 [R58+UR76+0x81a80], R57 ;  /* 0x081a80393a007988 */ /* 0x0105e8000800044c */
[----:B---3--:R0:W5:Y:S04]  /*2b1e0*/  LDL.LU R24, [R1+0x3ffc] ;  /* 0x003ffc0001187983 */ /* 0x0081680000300800 */
[----:B------:R0:W5:Y:S04]  /*2b1f0*/  LDL.LU R25, [R1+0x3ff8] ;  /* 0x003ff80001197983 */ /* 0x0001680000300800 */
[----:B-1----:R0:W5:Y:S01]  /*2b200*/  LDL.LU R56, [R1+0x3ff4] ;  /* 0x003ff40001387983 */ /* 0x0021620000300800 */
[----:B------:R-:W-:-:S03]  /*2b210*/  LOP3.LUT R66, R3, 0x60, RZ, 0x3c, !PT ;  /* 0x0000006003427812 */ /* 0x000fc600078e3cff */
[----:B------:R1:W-:Y:S04]  /*2b220*/  STS.U16 [R58+UR76+0x85a80], R26 ;  /* 0x085a801a3a007988 */ /* 0x0003e8000800044c */
[----:B------:R3:W-:Y:S04]  /*2b230*/  STS.U16 [R58+UR76+0x81e80], R27 ;  /* 0x081e801b3a007988 */ /* 0x0007e8000800044c */
[----:B------:R4:W-:Y:S04]  /*2b240*/  STS.U16 [R58+UR76+0x85e80], R59 ;  /* 0x085e803b3a007988 */ /* 0x0009e8000800044c */
[----:B--2---:R0:W5:Y:S04]  /*2b250*/  LDL.LU R57, [R1+0x3ff0] ;  /* 0x003ff00001397983 */ /* 0x0041680000300800 */
[----:B------:R2:W-:Y:S04]  /*2b260*/  STS.U16 [R66+UR76+0x80300], R28 ;  /* 0x0803001c42007988 */ /* 0x0005e8000800044c */
[----:B------:R0:W-:Y:S04]  /*2b270*/  STS.U16 [R66+UR76+0x84300], R29 ;  /* 0x0843001d42007988 */ /* 0x0001e8000800044c */
[----:B-1----:R1:W5:Y:S04]  /*2b280*/  LDL.LU R26, [R1+0x3fec] ;  /* 0x003fec00011a7983 */ /* 0x0023680000300800 */
[----:B---3--:R1:W5:Y:S04]  /*2b290*/  LDL.LU R27, [R1+0x3fe8] ;  /* 0x003fe800011b7983 */ /* 0x0083680000300800 */
[----:B----4-:R1:W5:Y:S04]  /*2b2a0*/  LDL.LU R58, [R1+0x3fe4] ;  /* 0x003fe400013a7983 */ /* 0x0103680000300800 */
[----:B------:R1:W5:Y:S04]  /*2b2b0*/  LDL.LU R59, [R1+0x3fe0] ;  /* 0x003fe000013b7983 */ /* 0x0003680000300800 */
[----:B------:R3:W-:Y:S04]  /*2b2c0*/  STS.U16 [R66+UR76+0x80700], R60 ;  /* 0x0807003c42007988 */ /* 0x0007e8000800044c */
[----:B--2---:R1:W5:Y:S04]  /*2b2d0*/  LDL.LU R28, [R1+0x3fdc] ;  /* 0x003fdc00011c7983 */ /* 0x0043680000300800 */
[----:B0-----:R1:W5:Y:S04]  /*2b2e0*/  LDL.LU R29, [R1+0x3fd8] ;  /* 0x003fd800011d7983 */ /* 0x0013680000300800 */
[----:B------:R0:W-:Y:S04]  /*2b2f0*/  STS.U16 [R66+UR76+0x84700], R61 ;  /* 0x0847003d42007988 */ /* 0x0001e8000800044c */
[----:B------:R2:W-:Y:S04]  /*2b300*/  STS.U16 [R66+UR76+0x80b00], R30 ;  /* 0x080b001e42007988 */ /* 0x0005e8000800044c */
[----:B------:R4:W-:Y:S04]  /*2b310*/  STS.U16 [R66+UR76+0x84b00], R31 ;  /* 0x084b001f42007988 */ /* 0x0009e8000800044c */
[----:B------:R0:W-:Y:S04]  /*2b320*/  STS.U16 [R66+UR76+0x80f00], R62 ;  /* 0x080f003e42007988 */ /* 0x0001e8000800044c */
[----:B------:R1:W-:Y:S04]  /*2b330*/  STS.U16 [R66+UR76+0x84f00], R63 ;  /* 0x084f003f42007988 */ /* 0x0003e8000800044c */
[----:B---3--:R3:W5:Y:S04]  /*2b340*/  LDL.LU R60, [R1+0x3fd4] ;  /* 0x003fd400013c7983 */ /* 0x0087680000300800 */
[----:B0-----:R3:W5:Y:S04]  /*2b350*/  LDL.LU R61, [R1+0x3fd0] ;  /* 0x003fd000013d7983 */ /* 0x0017680000300800 */
[----:B------:R0:W-:Y:S04]  /*2b360*/  STS.U16 [R66+UR76+0x81300], R32 ;  /* 0x0813002042007988 */ /* 0x0001e8000800044c */
[----:B--2---:R3:W5:Y:S04]  /*2b370*/  LDL.LU R30, [R1+0x3fcc] ;  /* 0x003fcc00011e7983 */ /* 0x0047680000300800 */
[----:B----4-:R3:W5:Y:S04]  /*2b380*/  LDL.LU R31, [R1+0x3fc8] ;  /* 0x003fc800011f7983 */ /* 0x0107680000300800 */
[----:B------:R3:W5:Y:S04]  /*2b390*/  LDL.LU R62, [R1+0x3fc4] ;  /* 0x003fc400013e7983 */ /* 0x0007680000300800 */
[----:B-1----:R3:W5:Y:S04]  /*2b3a0*/  LDL.LU R63, [R1+0x3fc0] ;  /* 0x003fc000013f7983 */ /* 0x0027680000300800 */
[----:B------:R1:W-:Y:S04]  /*2b3b0*/  STS.U16 [R66+UR76+0x85300], R33 ;  /* 0x0853002142007988 */ /* 0x0003e8000800044c */
[----:B------:R2:W-:Y:S04]  /*2b3c0*/  STS.U16 [R66+UR76+0x81700], R64 ;  /* 0x0817004042007988 */ /* 0x0005e8000800044c */
[----:B------:R4:W-:Y:S04]  /*2b3d0*/  STS.U16 [R66+UR76+0x85700], R93 ;  /* 0x0857005d42007988 */ /* 0x0009e8000800044c */
[----:B0-----:R3:W5:Y:S04]  /*2b3e0*/  LDL.LU R32, [R1+0x3fbc] ;  /* 0x003fbc0001207983 */ /* 0x0017680000300800 */
[----:B------:R0:W-:Y:S04]  /*2b3f0*/  STS.U16 [R66+UR76+0x81b00], R65 ;  /* 0x081b004142007988 */ /* 0x0001e8000800044c */
[----:B------:R0:W-:Y:S04]  /*2b400*/  STS.U16 [R66+UR76+0x85b00], R34 ;  /* 0x085b002242007988 */ /* 0x0001e8000800044c */
[----:B------:R0:W-:Y:S04]  /*2b410*/  STS.U16 [R66+UR76+0x81f00], R35 ;  /* 0x081f002342007988 */ /* 0x0001e8000800044c */
[----:B-1----:R3:W5:Y:S04]  /*2b420*/  LDL.LU R33, [R1+0x3fb8] ;  /* 0x003fb80001217983 */ /* 0x0027680000300800 */
[----:B--2---:R3:W5:Y:S01]  /*2b430*/  LDL.LU R64, [R1+0x3fb4] ;  /* 0x003fb40001407983 */ /* 0x0047620000300800 */
[----:B----4-:R-:W-:-:S03]  /*2b440*/  LOP3.LUT R93, R3, 0x70, RZ, 0x3c, !PT ;  /* 0x00000070035d7812 */ /* 0x010fc600078e3cff */
[----:B------:R1:W-:Y:S04]  /*2b450*/  STS.U16 [R66+UR76+0x85f00], R67 ;  /* 0x085f004342007988 */ /* 0x0003e8000800044c */
[----:B0-----:R3:W5:Y:S04]  /*2b460*/  LDL.LU R65, [R1+0x3fb0] ;  /* 0x003fb00001417983 */ /* 0x0017680000300800 */
[----:B------:R3:W5:Y:S04]  /*2b470*/  LDL.LU R34, [R1+0x3fac] ;  /* 0x003fac0001227983 */ /* 0x0007680000300800 */
[----:B------:R3:W5:Y:S04]  /*2b480*/  LDL.LU R35, [R1+0x3fa8] ;  /* 0x003fa80001237983 */ /* 0x0007680000300800 */
[----:B------:R0:W-:Y:S04]  /*2b490*/  STS.U16 [R93+UR76+0x80380], R36 ;  /* 0x080380245d007988 */ /* 0x0001e8000800044c */
[----:B------:R2:W-:Y:S04]  /*2b4a0*/  STS.U16 [R93+UR76+0x80780], R37 ;  /* 0x080780255d007988 */ /* 0x0005e8000800044c */
[----:B------:R4:W-:Y:S04]  /*2b4b0*/  STS.U16 [R93+UR76+0x80b80], R68 ;  /* 0x080b80445d007988 */ /* 0x0009e8000800044c */
[----:B-1----:R3:W5:Y:S04]  /*2b4c0*/  LDL.LU R66, [R1+0x3fa4] ;  /* 0x003fa40001427983 */ /* 0x0027680000300800 */
[----:B------:R3:W5:Y:S04]  /*2b4d0*/  LDL.LU R67, [R1+0x3fa0] ;  /* 0x003fa00001437983 */ /* 0x0007680000300800 */
[----:B------:R1:W-:Y:S04]  /*2b4e0*/  STS.U16 [R93+UR76+0x80f80], R69 ;  /* 0x080f80455d007988 */ /* 0x0003e8000800044c */
[----:B0-----:R3:W5:Y:S04]  /*2b4f0*/  LDL.LU R36, [R1+0x3f9c] ;  /* 0x003f9c0001247983 */ /* 0x0017680000300800 */
[----:B--2---:R3:W5:Y:S04]  /*2b500*/  LDL.LU R37, [R1+0x3f98] ;  /* 0x003f980001257983 */ /* 0x0047680000300800 */
[----:B----4-:R3:W5:Y:S04]  /*2b510*/  LDL.LU R68, [R1+0x3f94] ;  /* 0x003f940001447983 */ /* 0x0107680000300800 */
[----:B------:R0:W-:Y:S04]  /*2b520*/  STS.U16 [R93+UR76+0x81380], R91 ;  /* 0x0813805b5d007988 */ /* 0x0001e8000800044c */
[----:B------:R2:W-:Y:S04]  /*2b530*/  STS.U16 [R93+UR76+0x81780], R2 ;  /* 0x081780025d007988 */ /* 0x0005e8000800044c */
[----:B------:R4:W-:Y:S04]  /*2b540*/  STS.U16 [R93+UR76+0x81b80], R82 ;  /* 0x081b80525d007988 */ /* 0x0009e8000800044c */
[----:B-1----:R3:W5:Y:S04]  /*2b550*/  LDL.LU R69, [R1+0x3f90] ;  /* 0x003f900001457983 */ /* 0x0027680000300800 */
[----:B------:R1:W-:Y:S04]  /*2b560*/  STS.U16 [R93+UR76+0x81f80], R83 ;  /* 0x081f80535d007988 */ /* 0x0003e8000800044c */
[----:B------:R1:W-:Y:S04]  /*2b570*/  STS.U16 [R93+UR76+0x84380], R84 ;  /* 0x084380545d007988 */ /* 0x0003e8000800044c */
[----:B0-----:R3:W5:Y:S04]  /*2b580*/  LDL.LU R91, [R1+0x3f8c] ;  /* 0x003f8c00015b7983 */ /* 0x0017680000300800 */
[----:B--2---:R3:W5:Y:S04]  /*2b590*/  LDL.LU R2, [R1+0x3f88] ;  /* 0x003f880001027983 */ /* 0x0047680000300800 */
[----:B----4-:R3:W5:Y:S04]  /*2b5a0*/  LDL.LU R82, [R1+0x3f84] ;  /* 0x003f840001527983 */ /* 0x0107680000300800 */
[----:B------:R0:W-:Y:S04]  /*2b5b0*/  STS.U16 [R93+UR76+0x84780], R85 ;  /* 0x084780555d007988 */ /* 0x0001e8000800044c */
[----:B------:R2:W-:Y:S04]  /*2b5c0*/  STS.U16 [R93+UR76+0x84b80], R86 ;  /* 0x084b80565d007988 */ /* 0x0005e8000800044c */
[----:B-1----:R3:W5:Y:S04]  /*2b5d0*/  LDL.LU R83, [R1+0x3f80] ;  /* 0x003f800001537983 */ /* 0x0027680000300800 */
[----:B------:R3:W5:Y:S04]  /*2b5e0*/  LDL.LU R84, [R1+0x3f7c] ;  /* 0x003f7c0001547983 */ /* 0x0007680000300800 */
[----:B------:R1:W-:Y:S04]  /*2b5f0*/  STS.U16 [R93+UR76+0x84f80], R87 ;  /* 0x084f80575d007988 */ /* 0x0003e8000800044c */
[----:B------:R4:W-:Y:S04]  /*2b600*/  STS.U16 [R93+UR76+0x85380], R88 ;  /* 0x085380585d007988 */ /* 0x0009e8000800044c */
[----:B------:R1:W-:Y:S04]  /*2b610*/  STS.U16 [R93+UR76+0x85780], R89 ;  /* 0x085780595d007988 */ /* 0x0003e8000800044c */
[----:B0-----:R3:W5:Y:S04]  /*2b620*/  LDL.LU R85, [R1+0x3f78] ;  /* 0x003f780001557983 */ /* 0x0017680000300800 */
[----:B--2---:R3:W5:Y:S04]  /*2b630*/  LDL.LU R86, [R1+0x3f74] ;  /* 0x003f740001567983 */ /* 0x0047680000300800 */
[----:B------:R0:W-:Y:S04]  /*2b640*/  STS.U16 [R93+UR76+0x85b80], R90 ;  /* 0x085b805a5d007988 */ /* 0x0001e8000800044c */
[----:B-1----:R3:W5:Y:S04]  /*2b650*/  LDL.LU R87, [R1+0x3f70] ;  /* 0x003f700001577983 */ /* 0x0027680000300800 */
[----:B----4-:R3:W5:Y:S04]  /*2b660*/  LDL.LU R88, [R1+0x3f6c] ;  /* 0x003f6c0001587983 */ /* 0x0107680000300800 */
[----:B------:R3:W5:Y:S04]  /*2b670*/  LDL.LU R89, [R1+0x3f68] ;  /* 0x003f680001597983 */ /* 0x0007680000300800 */
[----:B------:R1:W-:Y:S01]  /*2b680*/  STS.U16 [R93+UR76+0x85f80], R92 ;  /* 0x085f805c5d007988 */ /* 0x0003e2000800044c */
[----:B------:R2:W-:Y:S06]  /*2b690*/  MEMBAR.ALL.CTA ;  /* 0x0000000000007992 */ /* 0x0005ec0000008000 */
[----:B--2---:R-:W2:Y:S04]  /*2b6a0*/  FENCE.VIEW.ASYNC.S ;  /* 0x00000000000073c6 */ /* 0x004ea80000000000 */
[----:B0-----:R3:W5:Y:S04]  /*2b6b0*/  LDL.LU R90, [R1+0x3f64] ;  /* 0x003f6400015a7983 */ /* 0x0017680000300800 */
[----:B-1----:R3:W5:Y:S01]  /*2b6c0*/  LDL.LU R93, [R1+0x3f60] ;  /* 0x003f6000015d7983 */ /* 0x0027620000300800 */
[----:B------:R-:W0:Y:S01]  /*2b6d0*/  LDC R92, c[0x0][0x3a8] ;  /* 0x0000ea00ff5c7b82 */ /* 0x000e220000000800 */
[----:B------:R-:W-:-:S04]  /*2b6e0*/  SHF.R.S32.HI R4, RZ, 0x8, R4 ;  /* 0x00000008ff047819 */ /* 0x000fc80000011404 */
[----:B------:R-:W-:-:S05]  /*2b6f0*/  VIMNMX R4, PT, PT, R4, 0x1, !PT ;  /* 0x0000000104047848 */ /* 0x000fca0007fe0100 */
[----:B------:R-:W-:Y:S01]  /*2b700*/  VIADD R4, R4, 0xffffffff ;  /* 0xffffffff04047836 */ /* 0x000fe20000000000 */
[----:B--2---:R-:W-:Y:S06]  /*2b710*/  BAR.SYNC.DEFER_BLOCKING 0x0 ;  /* 0x0000000000007b1d */ /* 0x004fec0000010000 */
[----:B---3--:R-:W-:Y:S05]  /*2b720*/  @P3 BRA `(.L_x_6) ;  /* 0x0000001000a03947 */ /* 0x008fea0003800000 */
[----:B------:R-:W-:Y:S01]  /*2b730*/  ELECT P3, URZ, PT ;  /* 0x0000000000ff782f */ /* 0x000fe20003860000 */
[----:B------:R-:W-:-:S05]  /*2b740*/  IMAD.U32 R4, RZ, RZ, UR76 ;  /* 0x0000004cff047e24 */ /* 0x000fca000f8e00ff */
[----:B------:R-:W-:-:S04]  /*2b750*/  SHF.R.U32.HI R4, RZ, 0x4, R4 ;  /* 0x00000004ff047819 */ /* 0x000fc80000011604 */
[----:B0-----:R-:W-:-:S03]  /*2b760*/  SGXT.U32 R92, R4, 0xe ;  /* 0x0000000e045c781a */ /* 0x001fc60000000000 */
[----:B------:R-:W-:Y:S01]  /*2b770*/  @P3 IMAD.MOV.U32 R5, RZ, RZ, 0x40004040 ;  /* 0x40004040ff053424 */ /* 0x000fe200078e00ff */
[----:B------:R-:W-:-:S04]  /*2b780*/  LOP3.LUT R4, R92, 0x8000000, RZ, 0xfc, !PT ;  /* 0x080000005c047812 */ /* 0x000fc800078efcff */
[----:B------:R-:W-:Y:S02]  /*2b790*/  @P3 R2UR UR25, R5 ;  /* 0x00000000051932ca */ /* 0x000fe400000e0000 */
[----:B------:R-:W2:Y:S01]  /*2b7a0*/  LDL.LU R5, [R1+0x2b68] ;  /* 0x002b680001057983 */ /* 0x000ea20000300800 */
[----:B------:R-:W-:Y:S01]  /*2b7b0*/  R2UR UR12, R4 ;  /* 0x00000000040c72ca */ /* 0x000fe200000e0000 */
[----:B-----5:R-:W-:-:S12]  /*2b7c0*/  IMAD.MOV.U32 R91, RZ, RZ, RZ ;  /* 0x000000ffff5b7224 */ /* 0x020fd800078e00ff */
[----:B------:R-:W-:-:S04]  /*2b7d0*/  MOV R4, UR12 ;  /* 0x0000000c00047c02 */ /* 0x000fc80008000f00 */
[----:B------:R-:W-:Y:S02]  /*2b7e0*/  @P3 R2UR UR24, R4 ;  /* 0x00000000041832ca */ /* 0x000fe400000e0000 */
[----:B------:R-:W-:-:S04]  /*2b7f0*/  @P3 MOV R90, R90 ;  /* 0x0000005a005a3202 */ /* 0x000fc80000000f00 */
[----:B------:R-:W-:Y:S01]  /*2b800*/  @P3 R2UR UR12, R90 ;  /* 0x000000005a0c32ca */ /* 0x000fe200000e0000 */
[----:B------:R-:W-:Y:S01]  /*2b810*/  UMOV UR54, 0x0 ;  /* 0x0000000000367882 */ /* 0x000fe20000000000 */
        /* <DEDUP_REMOVED lines=28> */
[----:B------:R-:W-:-:S02]  /*2b9e0*/  UIADD3 UR23, UPT, UPT, UR5, 0x40, URZ ;  /* 0x0000004005177890 */ /* 0x000fc4000fffe0ff */
[----:B------:R-:W-:Y:S02]  /*2b9f0*/  UIADD3 UR16, UPT, UPT, UR5, 0x40, URZ ;  /* 0x0000004005107890 */ /* 0x000fe4000fffe0ff */
[----:B------:R-:W-:Y:S02]  /*2ba00*/  UIADD3 UR67, UPT, UPT, UR5, 0x40, URZ ;  /* 0x0000004005437890 */ /* 0x000fe4000fffe0ff */
[----:B------:R-:W-:Y:S02]  /*2ba10*/  UIADD3 UR66, UPT, UPT, UR5, 0x40, URZ ;  /* 0x0000004005427890 */ /* 0x000fe4000fffe0ff */
[----:B------:R-:W-:Y:S02]  /*2ba20*/  UIADD3 UR22, UPT, UPT, UR5, 0x40, URZ ;  /* 0x0000004005167890 */ /* 0x000fe4000fffe0ff */
[----:B------:R-:W-:Y:S02]  /*2ba30*/  UIADD3 UR77, UPT, UPT, UR5, 0x40, URZ ;  /* 0x00000040054d7890 */ /* 0x000fe4000fffe0ff */
[----:B------:R-:W-:-:S02]  /*2ba40*/  UIADD3 UR13, UPT, UPT, UR5, 0x40, URZ ;  /* 0x00000040050d7890 */ /* 0x000fc4000fffe0ff */
[----:B------:R-:W-:Y:S01]  /*2ba50*/  UIADD3 UR17, UPT, UPT, UR5, 0x40, URZ ;  /* 0x0000004005117890 */ /* 0x000fe2000fffe0ff */
[----:B--2---:R-:W-:-:S05]  /*2ba60*/  VIADD R4, R5, 0x80000 ;  /* 0x0008000005047836 */ /* 0x004fca0000000000 */
[----:B------:R-:W-:-:S04]  /*2ba70*/  SHF.R.U32.HI R4, RZ, 0x4, R4 ;  /* 0x00000004ff047819 */ /* 0x000fc80000011604 */
[----:B------:R-:W-:-:S04]  /*2ba80*/  SGXT.U32 R4, R4, 0xe ;  /* 0x0000000e0404781a */ /* 0x000fc80000000000 */
[C---:B------:R-:W-:Y:S02]  /*2ba90*/  R2UR UR18, R4.reuse ;  /* 0x00000000041272ca */ /* 0x040fe400000e0000 */
[----:B------:R-:W-:Y:S02]  /*2baa0*/  IADD3 R5, P5, PT, R4, 0x2, RZ ;  /* 0x0000000204057810 */ /* 0x000fe40007fbe0ff */
[----:B------:R-:W-:Y:S02]  /*2bab0*/  IADD3 R4, P3, PT, R92, 0x8000080, RZ ;  /* 0x080000805c047810 */ /* 0x000fe40007f7e0ff */
[----:B------:R-:W-:Y:S01]  /*2bac0*/  R2UR UR28, R5 ;  /* 0x00000000051c72ca */ /* 0x000fe200000e0000 */
[----:B------:R-:W1:Y:S01]  /*2bad0*/  LDC R92, c[0x0][0x3a8] ;  /* 0x0000ea00ff5c7b82 */ /* 0x000e620000000800 */
[----:B------:R-:W-:Y:S02]  /*2bae0*/  R2UR UR60, R4 ;  /* 0x00000000043c72ca */ /* 0x000fe400000e0000 */
[----:B------:R-:W-:-:S03]  /*2baf0*/  CS2R R4, SRZ ;  /* 0x0000000000047805 */ /* 0x000fc6000001ff00 */
[----:B------:R0:W-:Y:S03]  /*2bb00*/  UTCHMMA gdesc[UR24], gdesc[UR18], tmem[UR5], tmem[UR54], idesc[UR55], !UPT ;  /* 0x00ff3612180075ea */ /* 0x0001e6000f800005 */
[----:B------:R-:W-:Y:S02]  /*2bb10*/  IADD3.X R5, PT, PT, R5, 0x40004040, RZ, P3, !PT ;  /* 0x4000404005057810 */ /* 0x000fe40001ffe4ff */
[----:B------:R-:W-:Y:S02]  /*2bb20*/  IADD3.X R4, PT, PT, R4, 0x40004040, RZ, P5, !PT ;  /* 0x4000404004047810 */ /* 0x000fe40002ffe4ff */
[----:B------:R-:W-:Y:S02]  /*2bb30*/  R2UR UR61, R5 ;  /* 0x00000000053d72ca */ /* 0x000fe400000e0000 */
[----:B------:R-:W-:-:S11]  /*2bb40*/  R2UR UR29, R4 ;  /* 0x00000000041d72ca */ /* 0x000fd600000e0000 */
[----:B------:R-:W-:Y:S02]  /*2bb50*/  UIADD3.64 UR56, UPT, UPT, UR60, 0x80, URZ ;  /* 0x000000803c387897 */ /* 0x000fe4000fffe0ff */
[----:B------:R-:W-:Y:S02]  /*2bb60*/  UIADD3.64 UR48, UPT, UPT, UR28, 0x2, URZ ;  /* 0x000000021c307897 */ /* 0x000fe4000fffe0ff */
[----:B------:R2:W-:Y:S01]  /*2bb70*/  UTCHMMA gdesc[UR60], gdesc[UR28], tmem[UR5], tmem[UR62], idesc[UR63], UPT ;  /* 0x00ff3e1c3c0075ea */ /* 0x0005e2000b800005 */
[----:B------:R-:W-:Y:S02]  /*2bb80*/  UIADD3.64 UR40, UPT, UPT, UR28, 0x4, URZ ;  /* 0x000000041c287897 */ /* 0x000fe4000fffe0ff */
[----:B------:R-:W-:Y:S02]  /*2bb90*/  UIADD3.64 UR74, UPT, UPT, UR60, 0x100, URZ ;  /* 0x000001003c4a7897 */ /* 0x000fe4000fffe0ff */
[----:B0-----:R-:W-:Y:S02]  /*2bba0*/  UIADD3.64 UR24, UPT, UPT, UR28, 0x1fe, URZ ;  /* 0x000001fe1c187897 */ /* 0x001fe4000fffe0ff */
[----:B------:R-:W-:Y:S01]  /*2bbb0*/  UIADD3.64 UR32, UPT, UPT, UR60, 0x180, URZ ;  /* 0x000001803c207897 */ /* 0x000fe2000fffe0ff */
[----:B------:R0:W-:Y:S01]  /*2bbc0*/  UTCHMMA gdesc[UR56], gdesc[UR48], tmem[UR5], tmem[UR50], idesc[UR51], UPT ;  /* 0x00ff3230380075ea */ /* 0x0001e2000b800005 */
[----:B------:R-:W-:-:S02]  /*2bbd0*/  UIADD3.64 UR68, UPT, UPT, UR28, 0x200, URZ ;  /* 0x000002001c447897 */ /* 0x000fc4000fffe0ff */
[----:B------:R-:W-:Y:S01]  /*2bbe0*/  UIADD3.64 UR42, UPT, UPT, UR60, 0x200, URZ ;  /* 0x000002003c2a7897 */ /* 0x000fe2000fffe0ff */
[----:B------:R-:W-:Y:S01]  /*2bbf0*/  UTCHMMA gdesc[UR74], gdesc[UR40], tmem[UR5], tmem[UR46], idesc[UR47], UPT ;  /* 0x00ff2e284a0075ea */ /* 0x000fe2000b800005 */
[----:B------:R-:W-:Y:S02]  /*2bc00*/  UIADD3.64 UR64, UPT, UPT, UR28, 0x202, URZ ;  /* 0x000002021c407897 */ /* 0x000fe4000fffe0ff */
[----:B------:R-:W-:Y:S01]  /*2bc10*/  UIADD3.64 UR38, UPT, UPT, UR60, 0x280, URZ ;  /* 0x000002803c267897 */ /* 0x000fe2000fffe0ff */
[----:B------:R3:W-:Y:S01]  /*2bc20*/  UTCHMMA gdesc[UR32], gdesc[UR24], tmem[UR5], tmem[UR44], idesc[UR45], UPT ;  /* 0x00ff2c18200075ea */ /* 0x0007e2000b800005 */
[----:B------:R-:W-:Y:S02]  /*2bc30*/  UIADD3.64 UR58, UPT, UPT, UR28, 0x204, URZ ;  /* 0x000002041c3a7897 */ /* 0x000fe4000fffe0ff */
[----:B------:R-:W-:Y:S01]  /*2bc40*/  UIADD3.64 UR54, UPT, UPT, UR28, 0x3fe, URZ ;  /* 0x000003fe1c367897 */ /* 0x000fe2000fffe0ff */
[----:B------:R4:W-:Y:S01]  /*2bc50*/  UTCHMMA gdesc[UR42], gdesc[UR68], tmem[UR5], tmem[UR72], idesc[UR73], UPT ;  /* 0x00ff48442a0075ea */ /* 0x0009e2000b800005 */
[----:B--2---:R-:W-:-:S02]  /*2bc60*/  UIADD3.64 UR62, UPT, UPT, UR60, 0x380, URZ ;  /* 0x000003803c3e7897 */ /* 0x004fc4000fffe0ff */
[----:B0-----:R-:W-:Y:S01]  /*2bc70*/  UIADD3.64 UR50, UPT, UPT, UR28, 0x400, URZ ;  /* 0x000004001c327897 */ /* 0x001fe2000fffe0ff */
[----:B------:R0:W-:Y:S01]  /*2bc80*/  UTCHMMA gdesc[UR38], gdesc[UR64], tmem[UR5], tmem[UR34], idesc[UR35], UPT ;  /* 0x00ff2240260075ea */ /* 0x0001e2000b800005 */
[----:B---3--:R-:W-:Y:S02]  /*2bc90*/  UIADD3.64 UR32, UPT, UPT, UR60, 0x300, URZ ;  /* 0x000003003c207897 */ /* 0x008fe4000fffe0ff */
[----:B------:R-:W-:Y:S02]  /*2bca0*/  UIADD3.64 UR56, UPT, UPT, UR60, 0x400, URZ ;  /* 0x000004003c387897 */ /* 0x000fe4000fffe0ff */
[----:B------:R-:W-:Y:S02]  /*2bcb0*/  UIADD3.64 UR46, UPT, UPT, UR28, 0x402, URZ ;  /* 0x000004021c2e7897 */ /* 0x000fe4000fffe0ff */
[----:B------:R-:W-:Y:S02]  /*2bcc0*/  UIADD3.64 UR74, UPT, UPT, UR60, 0x480, URZ ;  /* 0x000004803c4a7897 */ /* 0x000fe4000fffe0ff */
[----:B----4-:R-:W-:Y:S01]  /*2bcd0*/  UIADD3.64 UR42, UPT, UPT, UR28, 0x404, URZ ;  /* 0x000004041c2a7897 */ /* 0x010fe2000fffe0ff */
[----:B------:R2:W-:Y:S01]  /*2bce0*/  UTCHMMA gdesc[UR32], gdesc[UR58], tmem[UR5], tmem[UR26], idesc[UR27], UPT ;  /* 0x00ff1a3a200075ea */ /* 0x0005e2000b800005 */
[----:B------:R-:W-:Y:S01]  /*2bcf0*/  UIADD3.64 UR44, UPT, UPT, UR60, 0x500, URZ ;  /* 0x000005003c2c7897 */ /* 0x000fe2000fffe0ff */
[----:B------:R3:W-:Y:S01]  /*2bd00*/  UTCHMMA gdesc[UR62], gdesc[UR54], tmem[UR5], tmem[UR20], idesc[UR21], UPT ;  /* 0x00ff14363e0075ea */ /* 0x0007e2000b800005 */
[----:B0-----:R-:W-:Y:S01]  /*2bd10*/  UIADD3.64 UR38, UPT, UPT, UR28, 0x5fe, URZ ;  /* 0x000005fe1c267897 */ /* 0x001fe2000fffe0ff */
[----:B------:R0:W-:Y:S01]  /*2bd20*/  UTCHMMA gdesc[UR56], gdesc[UR50], tmem[UR5], tmem[UR52], idesc[UR53], UPT ;  /* 0x00ff3432380075ea */ /* 0x0001e2000b800005 */
[----:B------:R-:W-:Y:S01]  /*2bd30*/  UIADD3.64 UR72, UPT, UPT, UR60, 0x580, URZ ;  /* 0x000005803c487897 */ /* 0x000fe2000fffe0ff */
[----:B------:R4:W-:Y:S01]  /*2bd40*/  UTCHMMA gdesc[UR74], gdesc[UR46], tmem[UR5], tmem[UR70], idesc[UR71], UPT ;  /* 0x00ff462e4a0075ea */ /* 0x0009e2000b800005 */
[----:B------:R-:W-:-:S02]  /*2bd50*/  UIADD3.64 UR34, UPT, UPT, UR60, 0x600, URZ ;  /* 0x000006003c227897 */ /* 0x000fc4000fffe0ff */
[----:B--2---:R-:W-:Y:S01]  /*2bd60*/  UIADD3.64 UR32, UPT, UPT, UR28, 0x600, URZ ;  /* 0x000006001c207897 */ /* 0x004fe2000fffe0ff */
[----:B------:R2:W-:Y:S01]  /*2bd70*/  UTCHMMA gdesc[UR44], gdesc[UR42], tmem[UR5], tmem[UR36], idesc[UR37], UPT ;  /* 0x00ff242a2c0075ea */ /* 0x0005e2000b800005 */
[----:B------:R-:W-:Y:S02]  /*2bd80*/  UIADD3.64 UR26, UPT, UPT, UR28, 0x602, URZ ;  /* 0x000006021c1a7897 */ /* 0x000fe4000fffe0ff */
[----:B---3--:R-:W-:Y:S01]  /*2bd90*/  UIADD3.64 UR62, UPT, UPT, UR60, 0x680, URZ ;  /* 0x000006803c3e7897 */ /* 0x008fe2000fffe0ff */
[----:B------:R-:W-:Y:S01]  /*2bda0*/  UTCHMMA gdesc[UR72], gdesc[UR38], tmem[UR5], tmem[UR14], idesc[UR15], UPT ;  /* 0x00ff0e26480075ea */ /* 0x000fe2000b800005 */
[----:B------:R-:W-:Y:S02]  /*2bdb0*/  UIADD3.64 UR20, UPT, UPT, UR28, 0x604, URZ ;  /* 0x000006041c147897 */ /* 0x000fe4000fffe0ff */
[----:B0-----:R-:W-:Y:S01]  /*2bdc0*/  UIADD3.64 UR56, UPT, UPT, UR60, 0x700, URZ ;  /* 0x000007003c387897 */ /* 0x001fe2000fffe0ff */
[----:B------:R0:W-:Y:S01]  /*2bdd0*/  UTCHMMA gdesc[UR34], gdesc[UR32], tmem[UR5], tmem[UR30], idesc[UR31], UPT ;  /* 0x00ff1e20220075ea */ /* 0x0001e2000b800005 */
[----:B----4-:R-:W-:Y:S01]  /*2bde0*/  UMOV UR74, 0x0 ;  /* 0x00000000004a7882 */ /* 0x010fe20000000000 */
[----:B------:R-:W-:Y:S01]  /*2bdf0*/  UMOV UR75, 0x8108490 ;  /* 0x08108490004b7882 */ /* 0x000fe20000000000 */
[----:B------:R-:W-:Y:S01]  /*2be00*/  UIADD3.64 UR70, UPT, UPT, UR60, 0xf80, URZ ;  /* 0x00000f803c467897 */ /* 0x000fe2000fffe0ff */
[----:B------:R3:W-:Y:S01]  /*2be10*/  UTCHMMA gdesc[UR62], gdesc[UR26], tmem[UR5], tmem[UR74], idesc[UR75], UPT ;  /* 0x00ff4a1a3e0075ea */ /* 0x0007e2000b800005 */
[----:B--2---:R-:W-:-:S03]  /*2be20*/  UIADD3.64 UR36, UPT, UPT, UR60, 0x1000, URZ ;  /* 0x000010003c247897 */ /* 0x004fc6000fffe0ff */
[----:B------:R2:W-:Y:S01]  /*2be30*/  UTCHMMA gdesc[UR56], gdesc[UR20], tmem[UR5], tmem[UR74], idesc[UR75], UPT ;  /* 0x00ff4a14380075ea */ /* 0x0005e2000b800005 */
[----:B0-----:R-:W-:Y:S02]  /*2be40*/  UIADD3.64 UR30, UPT, UPT, UR60, 0x1080, URZ ;  /* 0x000010803c1e7897 */ /* 0x001fe4000fffe0ff */
[----:B---3--:R-:W-:Y:S02]  /*2be50*/  UIADD3.64 UR62, UPT, UPT, UR60, 0x1100, URZ ;  /* 0x000011003c3e7897 */ /* 0x008fe4000fffe0ff */
[----:B--2---:R-:W-:Y:S01]  /*2be60*/  UIADD3.64 UR56, UPT, UPT, UR60, 0x1180, URZ ;  /* 0x000011803c387897 */ /* 0x004fe2000fffe0ff */
[----:B------:R-:W-:Y:S01]  /*2be70*/  UMOV UR72, 0x0 ;  /* 0x0000000000487882 */ /* 0x000fe20000000000 */
[----:B------:R-:W-:Y:S02]  /*2be80*/  UMOV UR73, 0x8108490 ;  /* 0x0810849000497882 */ /* 0x000fe40000000000 */
[----:B------:R0:W-:Y:S01]  /*2be90*/  UTCHMMA gdesc[UR70], gdesc[UR18], tmem[UR23], tmem[UR72], idesc[UR73], !UPT ;  /* 0x00ff4812460075ea */ /* 0x0001e2000f800017 */
[----:B------:R-:W-:Y:S01]  /*2bea0*/  UTCHMMA gdesc[UR36], gdesc[UR28], tmem[UR16], tmem[UR72], idesc[UR73], UPT ;  /* 0x00ff481c240075ea */ /* 0x000fe2000b800010 */
[----:B------:R-:W-:Y:S01]  /*2beb0*/  UTCHMMA gdesc[UR30], gdesc[UR48], tmem[UR67], tmem[UR72], idesc[UR73], UPT ;  /* 0x00ff48301e0075ea */ /* 0x000fe2000b800043 */
[----:B------:R2:W-:Y:S01]  /*2bec0*/  UTCHMMA gdesc[UR62], gdesc[UR40], tmem[UR66], tmem[UR72], idesc[UR73], UPT ;  /* 0x00ff48283e0075ea */ /* 0x0005e2000b800042 */
[----:B0-----:R-:W-:Y:S01]  /*2bed0*/  UMOV UR70, 0x0 ;  /* 0x0000000000467882 */ /* 0x001fe20000000000 */
[----:B------:R-:W-:Y:S01]  /*2bee0*/  UMOV UR71, 0x8108490 ;  /* 0x0810849000477882 */ /* 0x000fe20000000000 */
[----:B--2---:R-:W-:Y:S01]  /*2bef0*/  UIADD3.64 UR72, UPT, UPT, UR60, 0x1200, URZ ;  /* 0x000012003c487897 */ /* 0x004fe2000fffe0ff */
[----:B------:R0:W-:Y:S01]  /*2bf00*/  UTCHMMA gdesc[UR56], gdesc[UR24], tmem[UR22], tmem[UR70], idesc[UR71], UPT ;  /* 0x00ff4618380075ea */ /* 0x0001e2000b800016 */
[----:B------:R-:W-:-:S02]  /*2bf10*/  UIADD3 UR75, UPT, UPT, UR5, 0x40, URZ ;  /* 0x00000040054b7890 */ /* 0x000fc4000fffe0ff */
[----:B------:R-:W-:Y:S01]  /*2bf20*/  UIADD3.64 UR30, UPT, UPT, UR60, 0x1300, URZ ;  /* 0x000013003c1e7897 */ /* 0x000fe2000fffe0ff */
[----:B------:R-:W-:Y:S01]  /*2bf30*/  UMOV UR44, 0x0 ;  /* 0x00000000002c7882 */ /* 0x000fe20000000000 */
[----:B------:R-:W-:Y:S01]  /*2bf40*/  UMOV UR45, 0x8108490 ;  /* 0x08108490002d7882 */ /* 0x000fe20000000000 */
[----:B------:R-:W-:Y:S02]  /*2bf50*/  UIADD3 UR74, UPT, UPT, UR5, 0x40, URZ ;  /* 0x00000040054a7890 */ /* 0x000fe4000fffe0ff */
[----:B------:R2:W-:Y:S01]  /*2bf60*/  UTCHMMA gdesc[UR72], gdesc[UR68], tmem[UR77], tmem[UR52], idesc[UR53], UPT ;  /* 0x00ff3444480075ea */ /* 0x0005e2000b80004d */
[----:B0-----:R-:W-:Y:S02]  /*2bf70*/  UIADD3.64 UR70, UPT, UPT, UR60, 0x1280, URZ ;  /* 0x000012803c467897 */ /* 0x001fe4000fffe0ff */
[----:B------:R-:W-:Y:S02]  /*2bf80*/  UIADD3.64 UR66, UPT, UPT, UR60, 0x1380, URZ ;  /* 0x000013803c427897 */ /* 0x000fe4000fffe0ff */
[----:B------:R-:W-:-:S02]  /*2bf90*/  UIADD3.64 UR56, UPT, UPT, UR60, 0x1400, URZ ;  /* 0x000014003c387897 */ /* 0x000fc4000fffe0ff */
[----:B--2---:R-:W-:-:S03]  /*2bfa0*/  UIADD3.64 UR52, UPT, UPT, UR60, 0x1480, URZ ;  /* 0x000014803c347897 */ /* 0x004fc6000fffe0ff */
[----:B------:R0:W-:Y:S01]  /*2bfb0*/  UTCHMMA gdesc[UR70], gdesc[UR64], tmem[UR13], tmem[UR44], idesc[UR45], UPT ;  /* 0x00ff2c40460075ea */ /* 0x0001e2000b80000d */
[----:B------:R-:W-:Y:S01]  /*2bfc0*/  UMOV UR34, 0x0 ;  /* 0x0000000000227882 */ /* 0x000fe20000000000 */
[----:B------:R-:W-:Y:S01]  /*2bfd0*/  UMOV UR35, 0x8108490 ;  /* 0x0810849000237882 */ /* 0x000fe20000000000 */
[----:B------:R2:W-:Y:S01]  /*2bfe0*/  UTCHMMA gdesc[UR30], gdesc[UR58], tmem[UR75], tmem[UR14], idesc[UR15], UPT ;  /* 0x00ff0e3a1e0075ea */ /* 0x0005e2000b80004b */
[----:B------:R-:W-:Y:S01]  /*2bff0*/  UMOV UR72, 0x0 ;  /* 0x0000000000487882 */ /* 0x000fe20000000000 */
[----:B------:R-:W-:Y:S01]  /*2c000*/  UMOV UR73, 0x8108490 ;  /* 0x0810849000497882 */ /* 0x000fe20000000000 */
[----:B------:R3:W-:Y:S01]  /*2c010*/  UTCHMMA gdesc[UR66], gdesc[UR54], tmem[UR74], tmem[UR34], idesc[UR35], UPT ;  /* 0x00ff2236420075ea */ /* 0x0007e2000b80004a */
[----:B------:R-:W-:Y:S01]  /*2c020*/  UTCHMMA gdesc[UR56], gdesc[UR50], tmem[UR17], tmem[UR72], idesc[UR73], UPT ;  /* 0x00ff4832380075ea */ /* 0x000fe2000b800011 */
[----:B0-----:R-:W-:Y:S01]  /*2c030*/  UIADD3.64 UR44, UPT, UPT, UR60, 0x1500, URZ ;  /* 0x000015003c2c7897 */ /* 0x001fe2000fffe0ff */
[----:B------:R-:W-:Y:S01]  /*2c040*/  UMOV UR70, 0x0 ;  /* 0x0000000000467882 */ /* 0x000fe20000000000 */
[----:B------:R-:W-:Y:S01]  /*2c050*/  UMOV UR71, 0x8108490 ;  /* 0x0810849000477882 */ /* 0x000fe20000000000 */
[----:B--2---:R-:W-:Y:S01]  /*2c060*/  UIADD3.64 UR30, UPT, UPT, UR60, 0x1580, URZ ;  /* 0x000015803c1e7897 */ /* 0x004fe2000fffe0ff */
[----:B------:R-:W-:Y:S01]  /*2c070*/  UTCHMMA gdesc[UR52], gdesc[UR46], tmem[UR16], tmem[UR70], idesc[UR71], UPT ;  /* 0x00ff462e340075ea */ /* 0x000fe2000b800010 */
[----:B------:R-:W-:-:S04]  /*2c080*/  UIADD3 UR37, UPT, UPT, UR5, 0x40, URZ ;  /* 0x0000004005257890 */ /* 0x000fc8000fffe0ff */
[----:B------:R0:W-:Y:S01]  /*2c090*/  UTCHMMA gdesc[UR44], gdesc[UR42], tmem[UR23], tmem[UR34], idesc[UR35], UPT ;  /* 0x00ff222a2c0075ea */ /* 0x0001e2000b800017 */
[----:B---3--:R-:W-:Y:S01]  /*2c0a0*/  UMOV UR66, 0x0 ;  /* 0x0000000000427882 */ /* 0x008fe20000000000 */
[----:B------:R-:W-:Y:S01]  /*2c0b0*/  UMOV UR67, 0x8108490 ;  /* 0x0810849000437882 */ /* 0x000fe20000000000 */
[----:B------:R-:W-:Y:S01]  /*2c0c0*/  UIADD3 UR36, UPT, UPT, UR5, 0x40, URZ ;  /* 0x0000004005247890 */ /* 0x000fe2000fffe0ff */
[----:B------:R2:W-:Y:S01]  /*2c0d0*/  UTCHMMA gdesc[UR30], gdesc[UR38], tmem[UR22], tmem[UR66], idesc[UR67], UPT ;  /* 0x00ff42261e0075ea */ /* 0x0005e2000b800016 */
[----:B0-----:R-:W-:Y:S01]  /*2c0e0*/  UIADD3.64 UR34, UPT, UPT, UR60, 0x1600, URZ ;  /* 0x000016003c227897 */ /* 0x001fe2000fffe0ff */
[----:B------:R-:W-:Y:S01]  /*2c0f0*/  UMOV UR52, 0x0 ;  /* 0x0000000000347882 */ /* 0x000fe20000000000 */
[----:B------:R-:W-:Y:S01]  /*2c100*/  UMOV UR53, 0x8108490 ;  /* 0x0810849000357882 */ /* 0x000fe20000000000 */
[----:B--2---:R-:W-:Y:S02]  /*2c110*/  UIADD3.64 UR66, UPT, UPT, UR60, 0x1680, URZ ;  /* 0x000016803c427897 */ /* 0x004fe4000fffe0ff */
[----:B------:R-:W-:-:S04]  /*2c120*/  UIADD3 UR63, UPT, UPT, UR5, 0x40, URZ ;  /* 0x00000040053f7890 */ /* 0x000fc8000fffe0ff */
[----:B------:R0:W-:Y:S01]  /*2c130*/  UTCHMMA gdesc[UR34], gdesc[UR32], tmem[UR37], tmem[UR52], idesc[UR53], UPT ;  /* 0x00ff3420220075ea */ /* 0x0001e2000b800025 */
[----:B------:R-:W-:Y:S01]  /*2c140*/  UMOV UR44, 0x0 ;  /* 0x00000000002c7882 */ /* 0x000fe20000000000 */
[----:B------:R-:W-:Y:S01]  /*2c150*/  UMOV UR45, 0x8108490 ;  /* 0x08108490002d7882 */ /* 0x000fe20000000000 */
[----:B------:R-:W-:Y:S01]  /*2c160*/  UMOV UR30, 0x0 ;  /* 0x00000000001e7882 */ /* 0x000fe20000000000 */
[----:B------:R-:W-:Y:S01]  /*2c170*/  UMOV UR31, 0x8108490 ;  /* 0x08108490001f7882 */ /* 0x000fe20000000000 */
[----:B------:R2:W-:Y:S01]  /*2c180*/  UTCHMMA gdesc[UR66], gdesc[UR26], tmem[UR36], tmem[UR44], idesc[UR45], UPT ;  /* 0x00ff2c1a420075ea */ /* 0x0005e2000b800024 */
[----:B0-----:R-:W-:Y:S02]  /*2c190*/  UIADD3.64 UR52, UPT, UPT, UR60, 0x1700, URZ ;  /* 0x000017003c347897 */ /* 0x001fe4000fffe0ff */
[----:B------:R-:W-:Y:S02]  /*2c1a0*/  UIADD3 UR62, UPT, UPT, UR5, 0x80, URZ ;  /* 0x00000080053e7890 */ /* 0x000fe4000fffe0ff */
[----:B------:R-:W-:-:S02]  /*2c1b0*/  UIADD3 UR13, UPT, UPT, UR5, 0x80, URZ ;  /* 0x00000080050d7890 */ /* 0x000fc4000fffe0ff */
[----:B--2---:R-:W-:-:S03]  /*2c1c0*/  UIADD3.64 UR44, UPT, UPT, UR60, 0x1f80, URZ ;  /* 0x00001f803c2c7897 */ /* 0x004fc6000fffe0ff */
[----:B------:R0:W-:Y:S01]  /*2c1d0*/  UTCHMMA gdesc[UR52], gdesc[UR20], tmem[UR63], tmem[UR30], idesc[UR31], UPT ;  /* 0x00ff1e14340075ea */ /* 0x0001e2000b80003f */
[----:B------:R-:W-:Y:S02]  /*2c1e0*/  UIADD3 UR14, UPT, UPT, UR5, 0x80, URZ ;  /* 0x00000080050e7890 */ /* 0x000fe4000fffe0ff */
[----:B------:R-:W-:Y:S02]  /*2c1f0*/  UIADD3.64 UR34, UPT, UPT, UR60, 0x2080, URZ ;  /* 0x000020803c227897 */ /* 0x000fe4000fffe0ff */
[----:B------:R-:W-:Y:S02]  /*2c200*/  UIADD3 UR15, UPT, UPT, UR5, 0x80, URZ ;  /* 0x00000080050f7890 */ /* 0x000fe4000fffe0ff */
[----:B------:R-:W-:Y:S02]  /*2c210*/  UIADD3.64 UR66, UPT, UPT, UR60, 0x2100, URZ ;  /* 0x000021003c427897 */ /* 0x000fe4000fffe0ff */
[----:B0-----:R-:W-:Y:S02]  /*2c220*/  UIADD3.64 UR30, UPT, UPT, UR60, 0x2000, URZ ;  /* 0x000020003c1e7897 */ /* 0x001fe4000fffe0ff */
[----:B------:R-:W-:-:S02]  /*2c230*/  UIADD3 UR17, UPT, UPT, UR5, 0x80, URZ ;  /* 0x0000008005117890 */ /* 0x000fc4000fffe0ff */
[----:B------:R-:W-:Y:S01]  /*2c240*/  UIADD3.64 UR52, UPT, UPT, UR60, 0x2180, URZ ;  /* 0x000021803c347897 */ /* 0x000fe2000fffe0ff */
[----:B------:R-:W-:Y:S01]  /*2c250*/  UMOV UR74, 0x0 ;  /* 0x00000000004a7882 */ /* 0x000fe20000000000 */
[----:B------:R-:W-:Y:S01]  /*2c260*/  UMOV UR75, 0x8108490 ;  /* 0x08108490004b7882 */ /* 0x000fe20000000000 */
[----:B------:R-:W-:Y:S01]  /*2c270*/  UMOV UR56, 0x0 ;  /* 0x0000000000387882 */ /* 0x000fe20000000000 */
[----:B------:R0:W-:Y:S01]  /*2c280*/  UTCHMMA gdesc[UR44], gdesc[UR18], tmem[UR62], tmem[UR74], idesc[UR75], !UPT ;  /* 0x00ff4a122c0075ea */ /* 0x0001e2000f80003e */
[----:B------:R-:W-:Y:S01]  /*2c290*/  UMOV UR57, 0x8108490 ;  /* 0x0810849000397882 */ /* 0x000fe20000000000 */
[----:B------:R-:W-:Y:S01]  /*2c2a0*/  UIADD3 UR16, UPT, UPT, UR5, 0x80, URZ ;  /* 0x0000008005107890 */ /* 0x000fe2000fffe0ff */
[----:B------:R2:W-:Y:S01]  /*2c2b0*/  UTCHMMA gdesc[UR30], gdesc[UR28], tmem[UR13], tmem[UR72], idesc[UR73], UPT ;  /* 0x00ff481c1e0075ea */ /* 0x0005e2000b80000d */
[----:B------:R-:W-:Y:S01]  /*2c2c0*/  UIADD3 UR23, UPT, UPT, UR5, 0x80, URZ ;  /* 0x0000008005177890 */ /* 0x000fe2000fffe0ff */
[----:B------:R3:W-:Y:S01]  /*2c2d0*/  UTCHMMA gdesc[UR34], gdesc[UR48], tmem[UR14], tmem[UR70], idesc[UR71], UPT ;  /* 0x00ff4630220075ea */ /* 0x0007e2000b80000e */
[----:B------:R-:W-:Y:S01]  /*2c2e0*/  UIADD3 UR22, UPT, UPT, UR5, 0x80, URZ ;  /* 0x0000008005167890 */ /* 0x000fe2000fffe0ff */
[----:B------:R4:W-:Y:S01]  /*2c2f0*/  UTCHMMA gdesc[UR66], gdesc[UR40], tmem[UR15], tmem[UR56], idesc[UR57], UPT ;  /* 0x00ff3828420075ea */ /* 0x0009e2000b80000f */
[----:B------:R-:W-:Y:S01]  /*2c300*/  UIADD3 UR37, UPT, UPT, UR5, 0x80, URZ ;  /* 0x0000008005257890 */ /* 0x000fe2000fffe0ff */
[----:B------:R1:W-:Y:S01]  /*2c310*/  UTCHMMA gdesc[UR52], gdesc[UR24], tmem[UR17], tmem[UR74], idesc[UR75], UPT ;  /* 0x00ff4a18340075ea */ /* 0x0003e2000b800011 */
[----:B0-----:R-:W-:-:S02]  /*2c320*/  UIADD3.64 UR44, UPT, UPT, UR60, 0x2200, URZ ;  /* 0x000022003c2c7897 */ /* 0x001fc4000fffe0ff */
[----:B--2---:R-:W-:Y:S02]  /*2c330*/  UIADD3.64 UR30, UPT, UPT, UR60, 0x2280, URZ ;  /* 0x000022803c1e7897 */ /* 0x004fe4000fffe0ff */
[----:B---3--:R-:W-:Y:S02]  /*2c340*/  UIADD3.64 UR34, UPT, UPT, UR60, 0x2300, URZ ;  /* 0x000023003c227897 */ /* 0x008fe4000fffe0ff */
[----:B----4-:R-:W-:Y:S02]  /*2c350*/  UIADD3.64 UR66, UPT, UPT, UR60, 0x2380, URZ ;  /* 0x000023803c427897 */ /* 0x010fe4000fffe0ff */
[----:B------:R-:W-:Y:S01]  /*2c360*/  UIADD3 UR36, UPT, UPT, UR5, 0x80, URZ ;  /* 0x0000008005247890 */ /* 0x000fe2000fffe0ff */
[----:B------:R0:W-:Y:S01]  /*2c370*/  UTCHMMA gdesc[UR44], gdesc[UR68], tmem[UR16], tmem[UR74], idesc[UR75], UPT ;  /* 0x00ff4a442c0075ea */ /* 0x0001e2000b800010 */
[----:B-1----:R-:W-:Y:S01]  /*2c380*/  UIADD3.64 UR52, UPT, UPT, UR60, 0x2400, URZ ;  /* 0x000024003c347897 */ /* 0x002fe2000fffe0ff */
[----:B------:R1:W-:Y:S02]  /*2c390*/  UTCHMMA gdesc[UR30], gdesc[UR64], tmem[UR23], tmem[UR70], idesc[UR71], UPT ;  /* 0x00ff46401e0075ea */ /* 0x0003e4000b800017 */
[----:B------:R2:W-:Y:S01]  /*2c3a0*/  UTCHMMA gdesc[UR34], gdesc[UR58], tmem[UR22], tmem[UR56], idesc[UR57], UPT ;  /* 0x00ff383a220075ea */ /* 0x0005e2000b800016 */
[----:B------:R-:W-:Y:S01]  /*2c3b0*/  UIADD3 UR63, UPT, UPT, UR5, 0x80, URZ ;  /* 0x00000080053f7890 */ /* 0x000fe2000fffe0ff */
[----:B0-----:R-:W-:Y:S01]  /*2c3c0*/  UMOV UR44, 0x0 ;  /* 0x00000000002c7882 */ /* 0x001fe20000000000 */
[----:B------:R-:W-:Y:S01]  /*2c3d0*/  UMOV UR45, 0x8108490 ;  /* 0x08108490002d7882 */ /* 0x000fe20000000000 */
[----:B-1----:R-:W-:Y:S01]  /*2c3e0*/  UMOV UR30, 0x0 ;  /* 0x00000000001e7882 */ /* 0x002fe20000000000 */
[----:B------:R-:W-:Y:S01]  /*2c3f0*/  UMOV UR31, 0x8108490 ;  /* 0x08108490001f7882 */ /* 0x000fe20000000000 */
[----:B------:R0:W-:Y:S01]  /*2c400*/  UTCHMMA gdesc[UR66], gdesc[UR54], tmem[UR37], tmem[UR44], idesc[UR45], UPT ;  /* 0x00ff2c36420075ea */ /* 0x0001e2000b800025 */
[----:B------:R1:W-:Y:S01]  /*2c410*/  UTCHMMA gdesc[UR52], gdesc[UR50], tmem[UR36], tmem[UR30], idesc[UR31], UPT ;  /* 0x00ff1e32340075ea */ /* 0x0003e2000b800024 */
[----:B--2---:R-:W-:Y:S01]  /*2c420*/  UMOV UR34, 0x0 ;  /* 0x0000000000227882 */ /* 0x004fe20000000000 */
[----:B------:R-:W-:Y:S01]  /*2c430*/  UMOV UR35, 0x8108490 ;  /* 0x0810849000237882 */ /* 0x000fe20000000000 */
[----:B0-----:R-:W-:-:S02]  /*2c440*/  UIADD3.64 UR44, UPT, UPT, UR60, 0x2480, URZ ;  /* 0x000024803c2c7897 */ /* 0x001fc4000fffe0ff */
[----:B-1----:R-:W-:Y:S01]  /*2c450*/  UIADD3.64 UR30, UPT, UPT, UR60, 0x2500, URZ ;  /* 0x000025003c1e7897 */ /* 0x002fe2000fffe0ff */
[----:B------:R-:W-:Y:S01]  /*2c460*/  UMOV UR66, 0x0 ;  /* 0x0000000000427882 */ /* 0x000fe20000000000 */
[----:B------:R-:W-:Y:S01]  /*2c470*/  UMOV UR67, 0x8108490 ;  /* 0x0810849000437882 */ /* 0x000fe20000000000 */
[----:B------:R-:W-:-:S04]  /*2c480*/  UIADD3.64 UR52, UPT, UPT, UR60, 0x2680, URZ ;  /* 0x000026803c347897 */ /* 0x000fc8000fffe0ff */
[----:B------:R0:W-:Y:S02]  /*2c490*/  UTCHMMA gdesc[UR44], gdesc[UR46], tmem[UR63], tmem[UR34], idesc[UR35], UPT ;  /* 0x00ff222e2c0075ea */ /* 0x0001e4000b80003f */
[----:B------:R1:W-:Y:S01]  /*2c4a0*/  UTCHMMA gdesc[UR30], gdesc[UR42], tmem[UR62], tmem[UR66], idesc[UR67], UPT ;  /* 0x00ff422a1e0075ea */ /* 0x0003e2000b80003e */
[----:B------:R-:W-:Y:S02]  /*2c4b0*/  UIADD3 UR57, UPT, UPT, UR5, 0x80, URZ ;  /* 0x0000008005397890 */ /* 0x000fe4000fffe0ff */
[----:B------:R-:W-:Y:S02]  /*2c4c0*/  UIADD3 UR56, UPT, UPT, UR5, 0xc0, URZ ;  /* 0x000000c005387890 */ /* 0x000fe4000fffe0ff */
[----:B0-----:R-:W-:Y:S02]  /*2c4d0*/  UIADD3.64 UR34, UPT, UPT, UR60, 0x2580, URZ ;  /* 0x000025803c227897 */ /* 0x001fe4000fffe0ff */
[----:B-1----:R-:W-:Y:S02]  /*2c4e0*/  UIADD3.64 UR66, UPT, UPT, UR60, 0x2600, URZ ;  /* 0x000026003c427897 */ /* 0x002fe4000fffe0ff */
[----:B------:R-:W-:-:S02]  /*2c4f0*/  UIADD3.64 UR44, UPT, UPT, UR60, 0x2700, URZ ;  /* 0x000027003c2c7897 */ /* 0x000fc4000fffe0ff */
[----:B------:R-:W-:Y:S01]  /*2c500*/  UIADD3.64 UR30, UPT, UPT, UR60, 0x2f80, URZ ;  /* 0x00002f803c1e7897 */ /* 0x000fe2000fffe0ff */
[----:B------:R-:W-:Y:S02]  /*2c510*/  UMOV UR16, 0x0 ;  /* 0x0000000000107882 */ /* 0x000fe40000000000 */
[----:B------:R0:W-:Y:S01]  /*2c520*/  UTCHMMA gdesc[UR34], gdesc[UR38], tmem[UR13], tmem[UR72], idesc[UR73], UPT ;  /* 0x00ff4826220075ea */ /* 0x0001e2000b80000d */
[----:B------:R-:W-:Y:S01]  /*2c530*/  UMOV UR17, 0x8108490 ;  /* 0x0810849000117882 */ /* 0x000fe20000000000 */
[----:B------:R-:W-:Y:S01]  /*2c540*/  UTCHMMA gdesc[UR66], gdesc[UR32], tmem[UR14], tmem[UR74], idesc[UR75], UPT ;  /* 0x00ff4a20420075ea */ /* 0x000fe2000b80000e */
[----:B------:R-:W-:Y:S01]  /*2c550*/  UIADD3 UR23, UPT, UPT, UR5, 0xc0, URZ ;  /* 0x000000c005177890 */ /* 0x000fe2000fffe0ff */
[----:B------:R1:W-:Y:S01]  /*2c560*/  UTCHMMA gdesc[UR52], gdesc[UR26], tmem[UR15], tmem[UR70], idesc[UR71], UPT ;  /* 0x00ff461a340075ea */ /* 0x0003e2000b80000f */
[----:B------:R-:W-:Y:S01]  /*2c570*/  UIADD3 UR22, UPT, UPT, UR5, 0xc0, URZ ;  /* 0x000000c005167890 */ /* 0x000fe2000fffe0ff */
[----:B------:R2:W-:Y:S01]  /*2c580*/  UTCHMMA gdesc[UR44], gdesc[UR20], tmem[UR57], tmem[UR16], idesc[UR17], UPT ;  /* 0x00ff10142c0075ea */ /* 0x0005e2000b800039 */
[----:B------:R-:W-:Y:S01]  /*2c590*/  UIADD3 UR37, UPT, UPT, UR5, 0xc0, URZ ;  /* 0x000000c005257890 */ /* 0x000fe2000fffe0ff */
[----:B------:R3:W-:Y:S01]  /*2c5a0*/  UTCHMMA gdesc[UR30], gdesc[UR18], tmem[UR56], tmem[UR74], idesc[UR75], !UPT ;  /* 0x00ff4a121e0075ea */ /* 0x0007e2000f800038 */
[----:B0-----:R-:W-:-:S02]  /*2c5b0*/  UIADD3.64 UR34, UPT, UPT, UR60, 0x3000, URZ ;  /* 0x000030003c227897 */ /* 0x001fc4000fffe0ff */
[----:B------:R-:W-:Y:S02]  /*2c5c0*/  UIADD3 UR36, UPT, UPT, UR5, 0xc0, URZ ;  /* 0x000000c005247890 */ /* 0x000fe4000fffe0ff */
[----:B-1----:R-:W-:Y:S02]  /*2c5d0*/  UIADD3.64 UR52, UPT, UPT, UR60, 0x3080, URZ ;  /* 0x000030803c347897 */ /* 0x002fe4000fffe0ff */
[----:B--2---:R-:W-:Y:S02]  /*2c5e0*/  UIADD3.64 UR44, UPT, UPT, UR60, 0x3100, URZ ;  /* 0x000031003c2c7897 */ /* 0x004fe4000fffe0ff */
[----:B---3--:R-:W-:Y:S01]  /*2c5f0*/  UIADD3.64 UR30, UPT, UPT, UR60, 0x3180, URZ ;  /* 0x000031803c1e7897 */ /* 0x008fe2000fffe0ff */
[----:B------:R-:W-:Y:S01]  /*2c600*/  UTCHMMA gdesc[UR34], gdesc[UR28], tmem[UR23], tmem[UR74], idesc[UR75], UPT ;  /* 0x00ff4a1c220075ea */ /* 0x000fe2000b800017 */
[----:B------:R-:W-:Y:S01]  /*2c610*/  UMOV UR66, 0x0 ;  /* 0x0000000000427882 */ /* 0x000fe20000000000 */
[----:B------:R-:W-:Y:S01]  /*2c620*/  UMOV UR67, 0x8108490 ;  /* 0x0810849000437882 */ /* 0x000fe20000000000 */
[----:B------:R-:W-:Y:S01]  /*2c630*/  UIADD3 UR72, UPT, UPT, UR5, 0xc0, URZ ;  /* 0x000000c005487890 */ /* 0x000fe2000fffe0ff */
[----:B------:R-:W-:Y:S01]  /*2c640*/  UTCHMMA gdesc[UR52], gdesc[UR48], tmem[UR22], tmem[UR74], idesc[UR75], UPT ;  /* 0x00ff4a30340075ea */ /* 0x000fe2000b800016 */
[----:B------:R-:W-:Y:S01]  /*2c650*/  UIADD3.64 UR70, UPT, UPT, UR60, 0x3200, URZ ;  /* 0x000032003c467897 */ /* 0x000fe2000fffe0ff */
[----:B------:R-:W-:Y:S01]  /*2c660*/  UTCHMMA gdesc[UR44], gdesc[UR40], tmem[UR37], tmem[UR66], idesc[UR67], UPT ;  /* 0x00ff42282c0075ea */ /* 0x000fe2000b800025 */
[----:B------:R-:W-:Y:S01]  /*2c670*/  UIADD3 UR63, UPT, UPT, UR5, 0xc0, URZ ;  /* 0x000000c0053f7890 */ /* 0x000fe2000fffe0ff */
[----:B------:R0:W-:Y:S01]  /*2c680*/  UTCHMMA gdesc[UR30], gdesc[UR24], tmem[UR36], tmem[UR66], idesc[UR67], UPT ;  /* 0x00ff42181e0075ea */ /* 0x0001e2000b800024 */
[----:B------:R-:W-:-:S02]  /*2c690*/  UIADD3 UR13, UPT, UPT, UR5, 0xc0, URZ ;  /* 0x000000c0050d7890 */ /* 0x000fc4000fffe0ff */
[----:B------:R-:W-:Y:S02]  /*2c6a0*/  UIADD3.64 UR56, UPT, UPT, UR60, 0x3300, URZ ;  /* 0x000033003c387897 */ /* 0x000fe4000fffe0ff */
[----:B0-----:R-:W-:Y:S01]  /*2c6b0*/  UIADD3.64 UR66, UPT, UPT, UR60, 0x3280, URZ ;  /* 0x000032803c427897 */ /* 0x001fe2000fffe0ff */
[----:B------:R-:W-:Y:S01]  /*2c6c0*/  UMOV UR48, 0x0 ;  /* 0x0000000000307882 */ /* 0x000fe20000000000 */
[----:B------:R-:W-:Y:S01]  /*2c6d0*/  UMOV UR49, 0x8108490 ;  /* 0x0810849000317882 */ /* 0x000fe20000000000 */
[----:B------:R-:W-:Y:S01]  /*2c6e0*/  UIADD3 UR14, UPT, UPT, UR5, 0xc0, URZ ;  /* 0x000000c0050e7890 */ /* 0x000fe2000fffe0ff */
[----:B------:R0:W-:Y:S01]  /*2c6f0*/  UTCHMMA gdesc[UR70], gdesc[UR68], tmem[UR72], tmem[UR48], idesc[UR49], UPT ;  /* 0x00ff3044460075ea */ /* 0x0001e2000b800048 */
[----:B------:R-:W-:Y:S01]  /*2c700*/  UMOV UR40, 0x0 ;  /* 0x0000000000287882 */ /* 0x000fe20000000000 */
[----:B------:R-:W-:Y:S01]  /*2c710*/  UMOV UR41, 0x8108490 ;  /* 0x0810849000297882 */ /* 0x000fe20000000000 */
[----:B------:R-:W-:Y:S02]  /*2c720*/  UIADD3.64 UR52, UPT, UPT, UR60, 0x3380, URZ ;  /* 0x000033803c347897 */ /* 0x000fe4000fffe0ff */
[----:B------:R1:W-:Y:S01]  /*2c730*/  UTCHMMA gdesc[UR66], gdesc[UR64], tmem[UR63], tmem[UR40], idesc[UR41], UPT ;  /* 0x00ff2840420075ea */ /* 0x0003e2000b80003f */
[----:B------:R-:W-:-:S02]  /*2c740*/  UIADD3 UR15, UPT, UPT, UR5, 0xc0, URZ ;  /* 0x000000c0050f7890 */ /* 0x000fc4000fffe0ff */
[----:B------:R-:W-:Y:S02]  /*2c750*/  UIADD3 UR16, UPT, UPT, UR5, 0xc0, URZ ;  /* 0x000000c005107890 */ /* 0x000fe4000fffe0ff */
[----:B------:R-:W-:Y:S02]  /*2c760*/  UIADD3.64 UR44, UPT, UPT, UR60, 0x3480, URZ ;  /* 0x000034803c2c7897 */ /* 0x000fe4000fffe0ff */
[----:B0-----:R-:W-:Y:S02]  /*2c770*/  UIADD3.64 UR48, UPT, UPT, UR60, 0x3400, URZ ;  /* 0x000034003c307897 */ /* 0x001fe4000fffe0ff */
[----:B------:R-:W-:Y:S02]  /*2c780*/  UIADD3 UR17, UPT, UPT, UR5, 0xc0, URZ ;  /* 0x000000c005117890 */ /* 0x000fe4000fffe0ff */
[----:B-1----:R-:W-:Y:S02]  /*2c790*/  UIADD3.64 UR40, UPT, UPT, UR60, 0x3500, URZ ;  /* 0x000035003c287897 */ /* 0x002fe4000fffe0ff */
[----:B------:R-:W-:-:S02]  /*2c7a0*/  UIADD3 UR18, UPT, UPT, UR5, 0xc0, URZ ;  /* 0x000000c005127890 */ /* 0x000fc4000fffe0ff */
[----:B------:R-:W-:Y:S02]  /*2c7b0*/  UIADD3.64 UR36, UPT, UPT, UR60, 0x3580, URZ ;  /* 0x000035803c247897 */ /* 0x000fe4000fffe0ff */
[----:B------:R-:W-:Y:S02]  /*2c7c0*/  UIADD3 UR19, UPT, UPT, UR5, 0xc0, URZ ;  /* 0x000000c005137890 */ /* 0x000fe4000fffe0ff */
[----:B------:R-:W-:Y:S02]  /*2c7d0*/  UIADD3.64 UR30, UPT, UPT, UR60, 0x3600, URZ ;  /* 0x000036003c1e7897 */ /* 0x000fe4000fffe0ff */
[----:B------:R-:W-:Y:S01]  /*2c7e0*/  UIADD3 UR62, UPT, UPT, UR5, 0xc0, URZ ;  /* 0x000000c0053e7890 */ /* 0x000fe2000fffe0ff */
[----:B------:R-:W-:Y:S01]  /*2c7f0*/  UMOV UR68, 0x0 ;  /* 0x0000000000447882 */ /* 0x000fe20000000000 */
[----:B------:R-:W-:Y:S01]  /*2c800*/  UMOV UR69, 0x8108490 ;  /* 0x0810849000457882 */ /* 0x000fe20000000000 */
[----:B------:R-:W-:Y:S01]  /*2c810*/  UIADD3.64 UR24, UPT, UPT, UR60, 0x3680, URZ ;  /* 0x000036803c187897 */ /* 0x000fe2000fffe0ff */
[----:B------:R1:W-:Y:S01]  /*2c820*/  UTCHMMA gdesc[UR56], gdesc[UR58], tmem[UR13], tmem[UR68], idesc[UR69], UPT ;  /* 0x00ff443a380075ea */ /* 0x0003e2000b80000d */
[----:B------:R-:W-:-:S02]  /*2c830*/  UIADD3 UR73, UPT, UPT, UR5, 0xc0, URZ ;  /* 0x000000c005497890 */ /* 0x000fc4000fffe0ff */
[----:B------:R-:W-:Y:S01]  /*2c840*/  UIADD3.64 UR60, UPT, UPT, UR60, 0x3700, URZ ;  /* 0x000037003c3c7897 */ /* 0x000fe2000fffe0ff */
[----:B------:R-:W-:Y:S01]  /*2c850*/  UMOV UR66, 0x0 ;  /* 0x0000000000427882 */ /* 0x000fe20000000000 */
[----:B------:R-:W-:Y:S01]  /*2c860*/  UMOV UR67, 0x8108490 ;  /* 0x0810849000437882 */ /* 0x000fe20000000000 */
[----:B------:R-:W-:Y:S01]  /*2c870*/  UMOV UR64, 0x0 ;  /* 0x0000000000407882 */ /* 0x000fe20000000000 */
[----:B------:R-:W-:Y:S01]  /*2c880*/  UMOV UR65, 0x8108490 ;  /* 0x0810849000417882 */ /* 0x000fe20000000000 */
[----:B------:R-:W-:Y:S01]  /*2c890*/  UMOV UR70, 0x0 ;  /* 0x0000000000467882 */ /* 0x000fe20000000000 */
[----:B------:R-:W-:Y:S01]  /*2c8a0*/  UMOV UR71, 0x8108490 ;  /* 0x0810849000477882 */ /* 0x000fe20000000000 */
[----:B------:R1:W-:Y:S01]  /*2c8b0*/  UTCHMMA gdesc[UR52], gdesc[UR54], tmem[UR14], tmem[UR66], idesc[UR67], UPT ;  /* 0x00ff4236340075ea */ /* 0x0003e2000b80000e */
[----:B------:R1:W-:Y:S01]  /*2c8c0*/  UTCHMMA gdesc[UR48], gdesc[UR50], tmem[UR15], tmem[UR64], idesc[UR65], UPT ;  /* 0x00ff4032300075ea */ /* 0x0003e2000b80000f */
[----:B------:R1:W-:Y:S01]  /*2c8d0*/  UTCHMMA gdesc[UR44], gdesc[UR46], tmem[UR16], tmem[UR70], idesc[UR71], UPT ;  /* 0x00ff462e2c0075ea */ /* 0x0003e2000b800010 */
[----:B------:R-:W-:Y:S01]  /*2c8e0*/  UMOV UR34, 0x0 ;  /* 0x0000000000227882 */ /* 0x000fe20000000000 */
[----:B------:R-:W-:Y:S01]  /*2c8f0*/  UMOV UR35, 0x8108490 ;  /* 0x0810849000237882 */ /* 0x000fe20000000000 */
[----:B------:R1:W-:Y:S01]  /*2c900*/  UTCHMMA gdesc[UR40], gdesc[UR42], tmem[UR17], tmem[UR68], idesc[UR69], UPT ;  /* 0x00ff442a280075ea */ /* 0x0003e2000b800011 */
[----:B------:R-:W-:Y:S01]  /*2c910*/  UMOV UR28, 0x0 ;  /* 0x00000000001c7882 */ /* 0x000fe20000000000 */
[----:B------:R-:W-:Y:S01]  /*2c920*/  UMOV UR29, 0x8108490 ;  /* 0x08108490001d7882 */ /* 0x000fe20000000000 */
[----:B------:R1:W-:Y:S01]  /*2c930*/  UTCHMMA gdesc[UR36], gdesc[UR38], tmem[UR18], tmem[UR74], idesc[UR75], UPT ;  /* 0x00ff4a26240075ea */ /* 0x0003e2000b800012 */
[----:B------:R-:W-:Y:S01]  /*2c940*/  UMOV UR22, 0x0 ;  /* 0x0000000000167882 */ /* 0x000fe20000000000 */
[----:B------:R-:W-:Y:S01]  /*2c950*/  UMOV UR23, 0x8108490 ;  /* 0x0810849000177882 */ /* 0x000fe20000000000 */
[----:B------:R1:W-:Y:S01]  /*2c960*/  UTCHMMA gdesc[UR30], gdesc[UR32], tmem[UR19], tmem[UR34], idesc[UR35], UPT ;  /* 0x00ff22201e0075ea */ /* 0x0003e2000b800013 */
[----:B------:R1:W-:Y:S01]  /*2c970*/  UTCHMMA gdesc[UR24], gdesc[UR26], tmem[UR62], tmem[UR28], idesc[UR29], UPT ;  /* 0x00ff1c1a180075ea */ /* 0x0003e2000b80003e */
[----:B------:R1:W-:Y:S01]  /*2c980*/  UTCHMMA gdesc[UR60], gdesc[UR20], tmem[UR73], tmem[UR22], idesc[UR23], UPT ;  /* 0x00ff16143c0075ea */ /* 0x0003e2000b800049 */
[----:B------:R1:W-:Y:S01]  /*2c990*/  UTCBAR [UR12], URZ ;  /* 0x000000ff0c0073e9 */ /* 0x0003e200080000ff */
[----:B------:R-:W-:Y:S01]  /*2c9a0*/  NOP ;  /* 0x0000000000007918 */ /* 0x000fe20000000000 */
.L_x_6:
[----:B------:R-:W2:Y:S01]  /*2c9b0*/  LDC R5, c[0x0][0x3a0] ;  /* 0x0000e800ff057b82 */ /* 0x000ea20000000800 */
[----:B------:R3:W-:Y:S04]  /*2c9c0*/  STL [R1+0x22d0], RZ ;  /* 0x0022d0ff01007387 */ /* 0x0007e80000100800 */
[----:B------:R3:W-:Y:S01]  /*2c9d0*/  STL [R1+0x22b0], RZ ;  /* 0x0022b0ff01007387 */ /* 0x0007e20000100800 */
[----:B--2---:R-:W-:-:S05]  /*2c9e0*/  VIADD R5, R5, 0xff ;  /* 0x000000ff05057836 */ /* 0x004fca0000000000 */
[----:B------:R-:W-:-:S04]  /*2c9f0*/  SHF.R.S32.HI R4, RZ, 0x1f, R5 ;  /* 0x0000001fff047819 */ /* 0x000fc80000011405 */
[----:B------:R-:W-:-:S04]  /*2ca00*/  LEA.HI R4, R4, R5, RZ, 0x8 ;  /* 0x0000000504047211 */ /* 0x000fc800078f40ff */
[----:B------:R-:W-:-:S04]  /*2ca10*/  SHF.R.S32.HI R4, RZ, 0x8, R4 ;  /* 0x00000008ff047819 */ /* 0x000fc80000011404 */
[----:B------:R-:W-:-:S05]  /*2ca20*/  VIMNMX R4, PT, PT, R4, 0x1, !PT ;  /* 0x0000000104047848 */ /* 0x000fca0007fe0100 */
[----:B------:R-:W-:-:S05]  /*2ca30*/  VIADD R4, R4, 0xffffffff ;  /* 0xffffffff04047836 */ /* 0x000fca0000000000 */
[----:B------:R-:W-:Y:S02]  /*2ca40*/  ISETP.NE.U32.AND P3, PT, R4, RZ, PT ;  /* 0x000000ff0400720c */ /* 0x000fe40003f65070 */
[----:B------:R-:W2:Y:S02]  /*2ca50*/  LDC R4, c[0x0][0x3ac] ;  /* 0x0000eb00ff047b82 */ /* 0x000ea40000000800 */
[----:B0-2---:R-:W-:-:S09]  /*2ca60*/  IMAD.SHL.U32 R92, R4, 0x100, RZ ;  /* 0x00000100045c7824 */ /* 0x005fd200078e00ff */
[----:B---3--:R-:W-:Y:S05]  /*2ca70*/  @!P3 BRA `(.L_x_7) ;  /* 0x000005a00060b947 */ /* 0x008fea0003800000 */
[----:B------:R-:W2:Y:S01]  /*2ca80*/  LDL.LU R4, [R1+0x24d4] ;  /* 0x0024d40001047983 */ /* 0x000ea20000300800 */
[----:B------:R-:W0:Y:S03]  /*2ca90*/  LDC R5, c[0x0][0x3a8] ;  /* 0x0000ea00ff057b82 */ /* 0x000e260000000800 */
[----:B-----5:R-:W3:Y:S01]  /*2caa0*/  LDL.LU R91, [R1+0x24d8] ;  /* 0x0024d800015b7983 */ /* 0x020ee20000300800 */
[----:B------:R-:W-:Y:S01]  /*2cab0*/  SHF.R.S32.HI R90, RZ, 0x1f, R92 ;  /* 0x0000001fff5a7819 */ /* 0x000fe2000001145c */
[----:B0-----:R-:W-:Y:S01]  /*2cac0*/  IMAD.SHL.U32 R5, R5, 0x100, RZ ;  /* 0x0000010005057824 */ /* 0x001fe200078e00ff */
[----:B-1----:R-:W-:Y:S02]  /*2cad0*/  UIADD3.64 UR42, UPT, UPT, UR8, 0x700, URZ ;  /* 0x00000700082a7897 */ /* 0x002fe4000fffe0ff */
[----:B------:R-:W-:Y:S02]  /*2cae0*/  UIADD3.64 UR42, UPT, UPT, UR8, 0xf80, URZ ;  /* 0x00000f80082a7897 */ /* 0x000fe4000fffe0ff */
[----:B------:R-:W-:-:S02]  /*2caf0*/  UIADD3.64 UR42, UPT, UPT, UR8, 0x1000, URZ ;  /* 0x00001000082a7897 */ /* 0x000fc4000fffe0ff */
[----:B------:R-:W-:Y:S02]  /*2cb00*/  UIADD3.64 UR42, UPT, UPT, UR8, 0x1080, URZ ;  /* 0x00001080082a7897 */ /* 0x000fe4000fffe0ff */
[----:B------:R-:W-:Y:S02]  /*2cb10*/  UIADD3.64 UR44, UPT, UPT, UR8, 0x1100, URZ ;  /* 0x00001100082c7897 */ /* 0x000fe4000fffe0ff */
[----:B------:R-:W-:Y:S02]  /*2cb20*/  UIADD3.64 UR46, UPT, UPT, UR8, 0x1180, URZ ;  /* 0x00001180082e7897 */ /* 0x000fe4000fffe0ff */
[----:B------:R-:W-:Y:S02]  /*2cb30*/  UIADD3.64 UR42, UPT, UPT, UR8, 0x1200, URZ ;  /* 0x00001200082a7897 */ /* 0x000fe4000fffe0ff */
        /* <DEDUP_REMOVED lines=52> */
[----:B------:R-:W-:Y:S01]  /*2ce80*/  UIADD3.64 UR40, UPT, UPT, UR10, 0x604, URZ ;  /* 0x000006040a287897 */ /* 0x000fe2000fffe0ff */
[----:B------:R-:W-:Y:S01]  /*2ce90*/  UMOV UR13, 0x40004040 ;  /* 0x40004040000d7882 */ /* 0x000fe20000000000 */
        /* <DEDUP_REMOVED lines=15> */
[----:B------:R-:W-:Y:S01]  /*2cf90*/  UIADD3.64 UR72, UPT, UPT, UR8, 0x3700, URZ ;  /* 0x0000370008487897 */ /* 0x000fe2000fffe0ff */
[----:B--2---:R-:W-:Y:S02]  /*2cfa0*/  R2UR UR12, R4 ;  /* 0x00000000040c72ca */ /* 0x004fe400000e0000 */
[----:B---3--:R-:W-:Y:S02]  /*2cfb0*/  LOP3.LUT R91, R91, 0x8000000, RZ, 0xfc, !PT ;  /* 0x080000005b5b7812 */ /* 0x008fe400078efcff */
[----:B------:R-:W-:-:S03]  /*2cfc0*/  SHF.L.U64.HI R4, R92, 0x1, R90 ;  /* 0x000000015c047819 */ /* 0x000fc6000001025a */
[----:B------:R0:W-:Y:S01]  /*2cfd0*/  STL [R1+0x3f38], R91 ;  /* 0x003f385b01007387 */ /* 0x0001e20000100800 */
[----:B------:R-:W-:Y:S01]  /*2cfe0*/  SHF.R.S32.HI R90, RZ, 0x1f, R5 ;  /* 0x0000001fff5a7819 */ /* 0x000fe20000011405 */
[----:B------:R-:W-:Y:S02]  /*2cff0*/  IMAD.SHL.U32 R5, R92, 0x2, RZ ;  /* 0x000000025c057824 */ /* 0x000fe400078e00ff */
[----:B------:R-:W-:Y:S01]  /*2d000*/  IMAD.MOV.U32 R92, RZ, RZ, 0x1 ;  /* 0x00000001ff5c7424 */ /* 0x000fe200078e00ff */
[----:B0-----:R-:W0:Y:S01]  /*2d010*/  LDC R91, c[0x0][0x3a8] ;  /* 0x0000ea00ff5b7b82 */ /* 0x001e220000000800 */
[----:B------:R1:W-:Y:S04]  /*2d020*/  STL [R1+0x3290], RZ ;  /* 0x003290ff01007387 */ /* 0x0003e80000100800 */
[----:B------:R1:W-:Y:S01]  /*2d030*/  STL [R1+0x2e6c], R92 ;  /* 0x002e6c5c01007387 */ /* 0x0003e20000100800 */
[----:B0-----:R-:W-:-:S05]  /*2d040*/  IMAD.SHL.U32 R91, R91, 0x100, RZ ;  /* 0x000001005b5b7824 */ /* 0x001fca00078e00ff */
[C---:B------:R-:W-:Y:S01]  /*2d050*/  SHF.L.U64.HI R90, R91.reuse, 0x1, R90 ;  /* 0x000000015b5a7819 */ /* 0x040fe2000001025a */
[----:B-1----:R-:W-:-:S07]  /*2d060*/  IMAD.SHL.U32 R91, R91, 0x2, RZ ;  /* 0x000000025b5b7824 */ /* 0x002fce00078e00ff */
.L_x_10:
[----:B------:R-:W2:Y:S02]  /*2d070*/  LDL.LU R92, [R1+0x22b0] ;  /* 0x0022b000015c7983 */ /* 0x000ea40000300800 */
[----:B--2---:R-:W-:-:S04]  /*2d080*/  IMAD.U32 R92, R92, -0x80000000, RZ ;  /* 0x800000005c5c7824 */ /* 0x004fc800078e00ff */
[----:B0-----:R-:W0:Y:S02]  /*2d090*/  SYNCS.PHASECHK.TRANS64.TRYWAIT P3, [UR4], R92 ;  /* 0x0000005cff0075a7 */ /* 0x001e240008061104 */
[----:B0----5:R-:W-:Y:S05]  /*2d0a0*/  @!P3 BRA `(.L_x_8) ;  /* 0x000006340054b947 */ /* 0x021fea0003800000 */
.L_x_16:
[----:B------:R0:W-:Y:S04]  /*2d0b0*/  STL.64 [R1+0x6850], R82 ;  /* 0x0068505201007387 */ /* 0x0001e80000100a00 */
[----:B0-----:R-:W2:Y:S04]  /*2d0c0*/  LDL.LU.64 R82, [R1+0x2f0] ;  /* 0x0002f00001527983 */ /* 0x001ea80000300a00 */
[----:B------:R0:W-:Y:S04]  /*2d0d0*/  STL.64 [R1+0x6848], R84 ;  /* 0x0068485401007387 */ /* 0x0001e80000100a00 */
[----:B0-----:R-:W3:Y:S04]  /*2d0e0*/  LDL.LU.64 R84, [R1+0x2e8] ;  /* 0x0002e80001547983 */ /* 0x001ee80000300a00 */
[----:B------:R0:W-:Y:S04]  /*2d0f0*/  STL.64 [R1+0x6840], R86 ;  /* 0x0068405601007387 */ /* 0x0001e80000100a00 */
[----:B0-----:R-:W4:Y:S04]  /*2d100*/  LDL.LU.64 R86, [R1+0x2e0] ;  /* 0x0002e00001567983 */ /* 0x001f280000300a00 */
[----:B------:R0:W-:Y:S04]  /*2d110*/  STL.64 [R1+0x6838], R88 ;  /* 0x0068385801007387 */ /* 0x0001e80000100a00 */
[----:B0-----:R-:W2:Y:S04]  /*2d120*/  LDL.LU.64 R88, [R1+0x2d8] ;  /* 0x0002d80001587983 */ /* 0x001ea80000300a00 */
        /* <DEDUP_REMOVED lines=672> */
[----:B------:R0:W-:Y:S04]  /*2fb30*/  STL.64 [R1+0x4910], R6 ;  /* 0x0049100601007387 */ /* 0x0001e80000100a00 */
[----:B0-----:R-:W2:Y:S04]  /*2fb40*/  LDL.LU.64 R6, [R1+0x2d0] ;  /* 0x0002d00001067983 */ /* 0x001ea80000300a00 */
[----:B------:R-:W-:Y:S04]  /*2fb50*/  STL [R1+0x46d0], R38 ;  /* 0x0046d02601007387 */ /* 0x000fe80000100800 */
[----:B------:R-:W-:Y:S04]  /*2fb60*/  STL [R1+0x46cc], R39 ;  /* 0x0046cc2701007387 */ /* 0x000fe80000100800 */
[----:B------:R0:W-:Y:S04]  /*2fb70*/  STL.64 [R1+0x6858], R38 ;  /* 0x0068582601007387 */ /* 0x0001e80000100a00 */
[----:B0-----:R-:W2:Y:S04]  /*2fb80*/  LDL.LU.64 R38, [R1+0x9c8] ;  /* 0x0009c80001267983 */ /* 0x001ea80000300a00 */
[----:B------:R-:W-:Y:S04]  /*2fb90*/  STL [R1+0x46c8], R4 ;  /* 0x0046c80401007387 */ /* 0x000fe80000100800 */
[----:B------:R0:W-:Y:S04]  /*2fba0*/  STL [R1+0x6860], R4 ;  /* 0x0068600401007387 */ /* 0x0001e80000100800 */
[----:B0-----:R-:W3:Y:S04]  /*2fbb0*/  LDL.LU.64 R4, [R1+0x9d0] ;  /* 0x0009d00001047983 */ /* 0x001ee80000300a00 */
[----:B------:R-:W-:Y:S04]  /*2fbc0*/  STL [R1+0x46c4], R10 ;  /* 0x0046c40a01007387 */ /* 0x000fe80000100800 */
[----:B------:R-:W-:Y:S04]  /*2fbd0*/  STL [R1+0x46c0], R11 ;  /* 0x0046c00b01007387 */ /* 0x000fe80000100800 */
[----:B------:R2:W-:Y:S04]  /*2fbe0*/  STL.64 [R1+0x6868], R10 ;  /* 0x0068680a01007387 */ /* 0x0005e80000100a00 */
        /* <DEDUP_REMOVED lines=66> */
[----:B------:R-:W-:Y:S01]  /*30010*/  STL [R1+0x45c0], R75 ;  /* 0x0045c04b01007387 */ /* 0x000fe20000100800 */
[----:B--2---:R-:W-:-:S03]  /*30020*/  IADD3 R10, P3, PT, R38, R91, RZ ;  /* 0x0000005b260a7210 */ /* 0x004fc60007f7e0ff */
        /* <DEDUP_REMOVED lines=23> */
[----:B------:R-:W-:Y:S04]  /*301a0*/  STL [R1+0x3f60], R93 ;  /* 0x003f605d01007387 */ /* 0x000fe80000100800 */
[----:B------:R-:W-:Y:S04]  /*301b0*/  STL [R1+0x4388], R93 ;  /* 0x0043885d01007387 */ /* 0x000fe80000100800 */
[----:B------:R-:W-:Y:S01]  /*301c0*/  STL [R1+0x438c], R93 ;  /* 0x00438c5d01007387 */ /* 0x000fe20000100800 */
[----:B---3--:R-:W-:-:S03]  /*301d0*/  IADD3 R2, P5, PT, R4, R91, RZ ;  /* 0x0000005b04027210 */ /* 0x008fc60007fbe0ff */
[----:B------:R-:W-:Y:S02]  /*301e0*/  STL [R1+0x4390], R93 ;  /* 0x0043905d01007387 */ /* 0x000fe40000100800 */
[----:B------:R-:W-:Y:S02]  /*301f0*/  IMAD.X R3, R5, 0x1, R90, P5 ;  /* 0x0000000105037824 */ /* 0x000fe400028e065a */
        /* <DEDUP_REMOVED lines=70> */
[----:B------:R0:W-:Y:S04]  /*30660*/  STL [R1+0x9d0], R2 ;  /* 0x0009d00201007387 */ /* 0x0001e80000100800 */
[----:B------:R-:W-:Y:S04]  /*30670*/  STL [R1+0x3c30], R10 ;  /* 0x003c300a01007387 */ /* 0x000fe80000100800 */
[----:B------:R-:W2:Y:S01]  /*30680*/  LDL.LU.64 R4, [R1+0x2f8] ;  /* 0x0002f80001047983 */ /* 0x000ea20000300a00 */
[----:B0-----:R-:W-:-:S03]  /*30690*/  IADD3 R2, P5, PT, R6, R91, RZ ;  /* 0x0000005b06027210 */ /* 0x001fc60007fbe0ff */
[----:B------:R-:W-:Y:S04]  /*306a0*/  STL [R1+0x9c8], R3 ;  /* 0x0009c80301007387 */ /* 0x000fe80000100800 */
[----:B------:R-:W3:Y:S04]  /*306b0*/  LDL.LU.64 R46, [R1+0x9b0] ;  /* 0x0009b000012e7983 */ /* 0x000ee80000300a00 */
[----:B------:R0:W-:Y:S04]  /*306c0*/  STL [R1+0x3c34], R2 ;  /* 0x003c340201007387 */ /* 0x0001e80000100800 */
[----:B0-----:R-:W3:Y:S01]  /*306d0*/  LDL.LU.64 R2, [R1+0x9a8] ;  /* 0x0009a80001027983 */ /* 0x001ee20000300a00 */
[----:B------:R-:W-:Y:S01]  /*306e0*/  IADD3 R11, P6, PT, R88, R91, RZ ;  /* 0x0000005b580b7210 */ /* 0x000fe20007fde0ff */
[----:B------:R-:W-:Y:S01]  /*306f0*/  IMAD.X R10, R39, 0x1, R90, P3 ;  /* 0x00000001270a7824 */ /* 0x000fe200018e065a */
[----:B------:R-:W-:-:S03]  /*30700*/  IADD3.X R6, PT, PT, R7, R90, RZ, P5, !PT ;  /* 0x0000005a07067210 */ /* 0x000fc60002ffe4ff */
[----:B------:R-:W-:Y:S01]  /*30710*/  STL [R1+0x3c38], R11 ;  /* 0x003c380b01007387 */ /* 0x000fe20000100800 */
[----:B----4-:R-:W-:-:S03]  /*30720*/  IADD3 R7, P3, PT, R86, R91, RZ ;  /* 0x0000005b56077210 */ /* 0x010fc60007f7e0ff */
[----:B------:R0:W-:Y:S04]  /*30730*/  STL [R1+0x2d0], R10 ;  /* 0x0002d00a01007387 */ /* 0x0001e80000100800 */
[----:B------:R1:W-:Y:S01]  /*30740*/  STL [R1+0x2d4], R6 ;  /* 0x0002d40601007387 */ /* 0x0003e20000100800 */
[----:B0-----:R-:W-:-:S05]  /*30750*/  IMAD.X R10, R89, 0x1, R90, P6 ;  /* 0x00000001590a7824 */ /* 0x001fca00030e065a */
[----:B------:R-:W-:Y:S04]  /*30760*/  STL [R1+0x2d8], R10 ;  /* 0x0002d80a01007387 */ /* 0x000fe80000100800 */
[----:B------:R-:W4:Y:S04]  /*30770*/  LDL.LU.64 R14, [R1+0x300] ;  /* 0x00030000010e7983 */ /* 0x000f280000300a00 */
[----:B------:R0:W-:Y:S04]  /*30780*/  STL [R1+0x3c3c], R7 ;  /* 0x003c3c0701007387 */ /* 0x0001e80000100800 */
[----:B------:R-:W4:Y:S01]  /*30790*/  LDL.LU.64 R42, [R1+0x308] ;  /* 0x00030800012a7983 */ /* 0x000f220000300a00 */
[----:B-1----:R-:W-:-:S05]  /*307a0*/  IADD3 R6, P5, PT, R84, R91, RZ ;  /* 0x0000005b54067210 */ /* 0x002fca0007fbe0ff */
[----:B------:R1:W-:Y:S01]  /*307b0*/  STL [R1+0x3c40], R6 ;  /* 0x003c400601007387 */ /* 0x0003e20000100800 */
[----:B0-----:R-:W-:-:S03]  /*307c0*/  IADD3 R7, P6, PT, R82, R91, RZ ;  /* 0x0000005b52077210 */ /* 0x001fc60007fde0ff */
[----:B------:R-:W4:Y:S01]  /*307d0*/  LDL.LU.64 R10, [R1+0x310] ;  /* 0x00031000010a7983 */ /* 0x000f220000300a00 */
[----:B-1----:R-:W-:-:S03]  /*307e0*/  IMAD.X R6, R87, 0x1, R90, P3 ;  /* 0x0000000157067824 */ /* 0x002fc600018e065a */
[----:B------:R0:W-:Y:S04]  /*307f0*/  STL [R1+0x3c44], R7 ;  /* 0x003c440701007387 */ /* 0x0001e80000100800 */
[----:B------:R1:W-:Y:S01]  /*30800*/  STL [R1+0x2e0], R6 ;  /* 0x0002e00601007387 */ /* 0x0003e20000100800 */
[--C-:B0-----:R-:W-:Y:S02]  /*30810*/  IMAD.X R7, R85, 0x1, R90.reuse, P5 ;  /* 0x0000000155077824 */ /* 0x101fe400028e065a */
[----:B-1----:R-:W-:-:S03]  /*30820*/  IMAD.X R6, R83, 0x1, R90, P6 ;  /* 0x0000000153067824 */ /* 0x002fc600030e065a */
[----:B------:R-:W-:Y:S04]  /*30830*/  STL [R1+0x2e8], R7 ;  /* 0x0002e80701007387 */ /* 0x000fe80000100800 */
[----:B------:R0:W-:Y:S04]  /*30840*/  STL [R1+0x2f0], R6 ;  /* 0x0002f00601007387 */ /* 0x0001e80000100800 */
[----:B0-----:R-:W4:Y:S01]  /*30850*/  LDL.LU.64 R6, [R1+0x318] ;  /* 0x0003180001067983 */ /* 0x001f220000300a00 */
[----:B--2---:R-:W-:-:S05]  /*30860*/  IADD3 R38, P3, PT, R4, R91, RZ ;  /* 0x0000005b04267210 */ /* 0x004fca0007f7e0ff */
[----:B------:R0:W-:Y:S01]  /*30870*/  STL [R1+0x3c48], R38 ;  /* 0x003c482601007387 */ /* 0x0001e20000100800 */
[----:B---3--:R-:W-:-:S03]  /*30880*/  IADD3 R82, P5, PT, R46, R91, RZ ;  /* 0x0000005b2e527210 */ /* 0x008fc60007fbe0ff */
[----:B0-----:R-:W2:Y:S02]  /*30890*/  LDL.LU.64 R38, [R1+0x320] ;  /* 0x0003200001267983 */ /* 0x001ea40000300a00 */
[----:B------:R-:W-:Y:S02]  /*308a0*/  IMAD.X R47, R47, 0x1, R90, P5 ;  /* 0x000000012f2f7824 */ /* 0x000fe400028e065a */
[----:B------:R0:W-:Y:S01]  /*308b0*/  STL [R1+0x9b0], R82 ;  /* 0x0009b05201007387 */ /* 0x0001e20000100800 */
[----:B------:R-:W-:-:S05]  /*308c0*/  IADD3 R83, P6, PT, R2, R91, RZ ;  /* 0x0000005b02537210 */ /* 0x000fca0007fde0ff */
[--C-:B------:R-:W-:Y:S02]  /*308d0*/  IMAD.X R2, R3, 0x1, R90.reuse, P6 ;  /* 0x0000000103027824 */ /* 0x100fe400030e065a */
[----:B0-----:R-:W-:Y:S02]  /*308e0*/  IMAD.X R82, R5, 0x1, R90, P3 ;  /* 0x0000000105527824 */ /* 0x001fe400018e065a */
[----:B------:R-:W3:Y:S04]  /*308f0*/  LDL.LU.64 R4, [R1+0x328] ;  /* 0x0003280001047983 */ /* 0x000ee80000300a00 */
[----:B------:R-:W-:Y:S04]  /*30900*/  STL [R1+0x3c4c], R83 ;  /* 0x003c4c5301007387 */ /* 0x000fe80000100800 */
[----:B------:R-:W-:Y:S04]  /*30910*/  STL [R1+0x2f8], R82 ;  /* 0x0002f85201007387 */ /* 0x000fe80000100800 */
[----:B------:R-:W-:Y:S04]  /*30920*/  STL [R1+0x9a8], R47 ;  /* 0x0009a82f01007387 */ /* 0x000fe80000100800 */
[----:B------:R0:W-:Y:S04]  /*30930*/  STL [R1+0x9ac], R2 ;  /* 0x0009ac0201007387 */ /* 0x0001e80000100800 */
[----:B0-----:R-:W3:Y:S01]  /*30940*/  LDL.LU.64 R2, [R1+0x998] ;  /* 0x0009980001027983 */ /* 0x001ee20000300a00 */
[----:B----4-:R-:W-:-:S02]  /*30950*/  IADD3 R46, P3, PT, R14, R91, RZ ;  /* 0x0000005b0e2e7210 */ /* 0x010fc40007f7e0ff */
[----:B------:R-:W-:-:S03]  /*30960*/  IADD3 R82, P5, PT, R42, R91, RZ ;  /* 0x0000005b2a527210 */ /* 0x000fc60007fbe0ff */
[----:B------:R0:W-:Y:S04]  /*30970*/  STL [R1+0x3c50], R46 ;  /* 0x003c502e01007387 */ /* 0x0001e80000100800 */
[----:B0-----:R-:W4:Y:S04]  /*30980*/  LDL.LU.64 R46, [R1+0x990] ;  /* 0x00099000012e7983 */ /* 0x001f280000300a00 */
[----:B------:R0:W-:Y:S01]  /*30990*/  STL [R1+0x3c54], R82 ;  /* 0x003c545201007387 */ /* 0x0001e20000100800 */
[----:B------:R-:W-:Y:S01]  /*309a0*/  IADD3 R83, P6, PT, R10, R91, RZ ;  /* 0x0000005b0a537210 */ /* 0x000fe20007fde0ff */
[----:B0-----:R-:W-:-:S02]  /*309b0*/  IMAD.X R82, R15, 0x1, R90, P3 ;  /* 0x000000010f527824 */ /* 0x001fc400018e065a */
[----:B------:R-:W4:Y:S01]  /*309c0*/  LDL.LU.64 R14, [R1+0x330] ;  /* 0x00033000010e7983 */ /* 0x000f220000300a00 */
[--C-:B------:R-:W-:Y:S02]  /*309d0*/  IMAD.X R43, R43, 0x1, R90.reuse, P5 ;  /* 0x000000012b2b7824 */ /* 0x100fe400028e065a */
[----:B------:R-:W-:Y:S01]  /*309e0*/  IMAD.X R10, R11, 0x1, R90, P6 ;  /* 0x000000010b0a7824 */ /* 0x000fe200030e065a */
[----:B------:R-:W-:Y:S04]  /*309f0*/  STL [R1+0x3c58], R83 ;  /* 0x003c585301007387 */ /* 0x000fe80000100800 */
[----:B------:R-:W-:Y:S04]  /*30a00*/  STL [R1+0x300], R82 ;  /* 0x0003005201007387 */ /* 0x000fe80000100800 */
[----:B------:R-:W-:Y:S01]  /*30a10*/  STL [R1+0x308], R43 ;  /* 0x0003082b01007387 */ /* 0x000fe20000100800 */
[----:B------:R-:W-:-:S03]  /*30a20*/  IADD3 R42, P3, PT, R6, R91, RZ ;  /* 0x0000005b062a7210 */ /* 0x000fc60007f7e0ff */
[----:B------:R0:W-:Y:S04]  /*30a30*/  STL [R1+0x310], R10 ;  /* 0x0003100a01007387 */ /* 0x0001e80000100800 */
[----:B0-----:R-:W4:Y:S04]  /*30a40*/  LDL.LU.64 R10, [R1+0x338] ;  /* 0x00033800010a7983 */ /* 0x001f280000300a00 */
[----:B------:R0:W-:Y:S04]  /*30a50*/  STL [R1+0x3c5c], R42 ;  /* 0x003c5c2a01007387 */ /* 0x0001e80000100800 */
[----:B0-----:R-:W4:Y:S01]  /*30a60*/  LDL.LU.64 R42, [R1+0x340] ;  /* 0x00034000012a7983 */ /* 0x001f220000300a00 */
[----:B--2---:R-:W-:-:S05]  /*30a70*/  IADD3 R82, P5, PT, R38, R91, RZ ;  /* 0x0000005b26527210 */ /* 0x004fca0007fbe0ff */
[----:B------:R0:W-:Y:S01]  /*30a80*/  STL [R1+0x3c60], R82 ;  /* 0x003c605201007387 */ /* 0x0001e20000100800 */
[--C-:B------:R-:W-:Y:S01]  /*30a90*/  IMAD.X R39, R39, 0x1, R90.reuse, P5 ;  /* 0x0000000127277824 */ /* 0x100fe200028e065a */
[-C--:B---3--:R-:W-:Y:S01]  /*30aa0*/  IADD3 R83, P6, PT, R4, R91.reuse, RZ ;  /* 0x0000005b04537210 */ /* 0x088fe20007fde0ff */
[--C-:B0-----:R-:W-:Y:S02]  /*30ab0*/  IMAD.X R82, R7, 0x1, R90.reuse, P3 ;  /* 0x0000000107527824 */ /* 0x101fe400018e065a */
[----:B------:R-:W2:Y:S02]  /*30ac0*/  LDL.LU.64 R6, [R1+0x348] ;  /* 0x0003480001067983 */ /* 0x000ea40000300a00 */
[----:B------:R-:W-:Y:S02]  /*30ad0*/  IMAD.X R4, R5, 0x1, R90, P6 ;  /* 0x0000000105047824 */ /* 0x000fe400030e065a */
[----:B------:R-:W-:Y:S04]  /*30ae0*/  STL [R1+0x3c64], R83 ;  /* 0x003c645301007387 */ /* 0x000fe80000100800 */
[----:B------:R-:W-:Y:S04]  /*30af0*/  STL [R1+0x318], R82 ;  /* 0x0003185201007387 */ /* 0x000fe80000100800 */
[----:B------:R-:W-:Y:S04]  /*30b00*/  STL [R1+0x320], R39 ;  /* 0x0003202701007387 */ /* 0x000fe80000100800 */
[----:B------:R0:W-:Y:S01]  /*30b10*/  STL [R1+0x328], R4 ;  /* 0x0003280401007387 */ /* 0x0001e20000100800 */
[----:B------:R-:W-:-:S03]  /*30b20*/  IADD3 R38, P3, PT, R2, R91, RZ ;  /* 0x0000005b02267210 */ /* 0x000fc60007f7e0ff */
[----:B0-----:R-:W3:Y:S04]  /*30b30*/  LDL.LU.64 R4, [R1+0x350] ;  /* 0x0003500001047983 */ /* 0x001ee80000300a00 */
[----:B------:R0:W-:Y:S04]  /*30b40*/  STL [R1+0x998], R38 ;  /* 0x0009982601007387 */ /* 0x0001e80000100800 */
[----:B0-----:R-:W3:Y:S01]  /*30b50*/  LDL.LU.64 R38, [R1+0x358] ;  /* 0x0003580001267983 */ /* 0x001ee20000300a00 */
[----:B----4-:R-:W-:-:S05]  /*30b60*/  IADD3 R82, P5, PT, R46, R91, RZ ;  /* 0x0000005b2e527210 */ /* 0x010fca0007fbe0ff */
[----:B------:R0:W-:Y:S01]  /*30b70*/  STL [R1+0x3c68], R82 ;  /* 0x003c685201007387 */ /* 0x0001e20000100800 */
[----:B------:R-:W-:Y:S02]  /*30b80*/  IADD3.X R47, PT, PT, R47, R90, RZ, P5, !PT ;  /* 0x0000005a2f2f7210 */ /* 0x000fe40002ffe4ff */
[-C--:B------:R-:W-:Y:S01]  /*30b90*/  IADD3 R83, P6, PT, R14, R91.reuse, RZ ;  /* 0x0000005b0e537210 */ /* 0x080fe20007fde0ff */
[--C-:B0-----:R-:W-:Y:S02]  /*30ba0*/  IMAD.X R82, R3, 0x1, R90.reuse, P3 ;  /* 0x0000000103527824 */ /* 0x101fe400018e065a */
[----:B------:R-:W4:Y:S02]  /*30bb0*/  LDL.LU.64 R2, [R1+0x980] ;  /* 0x0009800001027983 */ /* 0x000f240000300a00 */
[----:B------:R-:W-:Y:S02]  /*30bc0*/  IMAD.X R14, R15, 0x1, R90, P6 ;  /* 0x000000010f0e7824 */ /* 0x000fe400030e065a */
[----:B------:R-:W-:Y:S04]  /*30bd0*/  STL [R1+0x3c6c], R83 ;  /* 0x003c6c5301007387 */ /* 0x000fe80000100800 */
[----:B------:R-:W-:Y:S04]  /*30be0*/  STL [R1+0x330], R82 ;  /* 0x0003305201007387 */ /* 0x000fe80000100800 */
[----:B------:R-:W-:Y:S04]  /*30bf0*/  STL [R1+0x990], R47 ;  /* 0x0009902f01007387 */ /* 0x000fe80000100800 */
[----:B------:R0:W-:Y:S04]  /*30c00*/  STL [R1+0x334], R14 ;  /* 0x0003340e01007387 */ /* 0x0001e80000100800 */
[----:B0-----:R-:W4:Y:S01]  /*30c10*/  LDL.LU.64 R14, [R1+0x978] ;  /* 0x00097800010e7983 */ /* 0x001f220000300a00 */
[----:B------:R-:W-:-:S05]  /*30c20*/  IADD3 R46, P3, PT, R10, R91, RZ ;  /* 0x0000005b0a2e7210 */ /* 0x000fca0007f7e0ff */
[----:B------:R0:W-:Y:S01]  /*30c30*/  STL [R1+0x3c70], R46 ;  /* 0x003c702e01007387 */ /* 0x0001e20000100800 */
[----:B------:R-:W-:-:S03]  /*30c40*/  IADD3 R82, P5, PT, R42, R91, RZ ;  /* 0x0000005b2a527210 */ /* 0x000fc60007fbe0ff */
[----:B0-----:R-:W4:Y:S04]  /*30c50*/  LDL.LU.64 R46, [R1+0x360] ;  /* 0x00036000012e7983 */ /* 0x001f280000300a00 */
[----:B------:R0:W-:Y:S02]  /*30c60*/  STL [R1+0x3c74], R82 ;  /* 0x003c745201007387 */ /* 0x0001e40000100800 */
[--C-:B0-----:R-:W-:Y:S02]  /*30c70*/  IMAD.X R82, R11, 0x1, R90.reuse, P3 ;  /* 0x000000010b527824 */ /* 0x101fe400018e065a */
[----:B------:R-:W4:Y:S01]  /*30c80*/  LDL.LU.64 R10, [R1+0x368] ;  /* 0x00036800010a7983 */ /* 0x000f220000300a00 */
[----:B------:R-:W-:Y:S01]  /*30c90*/  IMAD.X R43, R43, 0x1, R90, P5 ;  /* 0x000000012b2b7824 */ /* 0x000fe200028e065a */
[----:B--2---:R-:W-:-:S05]  /*30ca0*/  IADD3 R83, P6, PT, R6, R91, RZ ;  /* 0x0000005b06537210 */ /* 0x004fca0007fde0ff */
[----:B------:R-:W-:Y:S01]  /*30cb0*/  IMAD.X R6, R7, 0x1, R90, P6 ;  /* 0x0000000107067824 */ /* 0x000fe200030e065a */
[----:B------:R-:W-:Y:S04]  /*30cc0*/  STL [R1+0x3c78], R83 ;  /* 0x003c785301007387 */ /* 0x000fe80000100800 */
[----:B------:R-:W-:Y:S04]  /*30cd0*/  STL [R1+0x338], R82 ;  /* 0x0003385201007387 */ /* 0x000fe80000100800 */
[----:B------:R-:W-:Y:S04]  /*30ce0*/  STL [R1+0x340], R43 ;  /* 0x0003402b01007387 */ /* 0x000fe80000100800 */
[----:B------:R0:W-:Y:S01]  /*30cf0*/  STL [R1+0x348], R6 ;  /* 0x0003480601007387 */ /* 0x0001e20000100800 */
[----:B---3--:R-:W-:-:S03]  /*30d00*/  IADD3 R42, P3, PT, R4, R91, RZ ;  /* 0x0000005b042a7210 */ /* 0x008fc60007f7e0ff */
[----:B0-----:R-:W2:Y:S04]  /*30d10*/  LDL.LU.64 R6, [R1+0x370] ;  /* 0x0003700001067983 */ /* 0x001ea80000300a00 */
[----:B------:R0:W-:Y:S01]  /*30d20*/  STL [R1+0x3c7c], R42 ;  /* 0x003c7c2a01007387 */ /* 0x0001e20000100800 */
[----:B------:R-:W-:-:S03]  /*30d30*/  IADD3 R82, P5, PT, R38, R91, RZ ;  /* 0x0000005b26527210 */ /* 0x000fc60007fbe0ff */
[----:B0-----:R-:W3:Y:S04]  /*30d40*/  LDL.LU.64 R42, [R1+0x378] ;  /* 0x00037800012a7983 */ /* 0x001ee80000300a00 */
[----:B------:R0:W-:Y:S02]  /*30d50*/  STL [R1+0x3c80], R82 ;  /* 0x003c805201007387 */ /* 0x0001e40000100800 */
[--C-:B0-----:R-:W-:Y:S02]  /*30d60*/  IMAD.X R82, R5, 0x1, R90.reuse, P3 ;  /* 0x0000000105527824 */ /* 0x101fe400018e065a */
[----:B------:R-:W3:Y:S01]  /*30d70*/  LDL.LU.64 R4, [R1+0x380] ;  /* 0x0003800001047983 */ /* 0x000ee20000300a00 */
[----:B----4-:R-:W-:Y:S01]  /*30d80*/  IADD3 R83, P6, PT, R2, R91, RZ ;  /* 0x0000005b02537210 */ /* 0x010fe20007fde0ff */
[----:B------:R-:W-:-:S04]  /*30d90*/  IMAD.X R39, R39, 0x1, R90, P5 ;  /* 0x0000000127277824 */ /* 0x000fc800028e065a */
[----:B------:R-:W-:Y:S01]  /*30da0*/  IMAD.X R2, R3, 0x1, R90, P6 ;  /* 0x0000000103027824 */ /* 0x000fe200030e065a */
[----:B------:R-:W-:Y:S04]  /*30db0*/  STL [R1+0x3c84], R83 ;  /* 0x003c845301007387 */ /* 0x000fe80000100800 */
[----:B------:R-:W-:Y:S04]  /*30dc0*/  STL [R1+0x350], R82 ;  /* 0x0003505201007387 */ /* 0x000fe80000100800 */
[----:B------:R-:W-:Y:S04]  /*30dd0*/  STL [R1+0x358], R39 ;  /* 0x0003582701007387 */ /* 0x000fe80000100800 */
[----:B------:R0:W-:Y:S01]  /*30de0*/  STL [R1+0x980], R2 ;  /* 0x0009800201007387 */ /* 0x0001e20000100800 */
[----:B------:R-:W-:-:S03]  /*30df0*/  IADD3 R38, P3, PT, R14, R91, RZ ;  /* 0x0000005b0e267210 */ /* 0x000fc60007f7e0ff */
[----:B0-----:R-:W4:Y:S04]  /*30e00*/  LDL.LU.64 R2, [R1+0x388] ;  /* 0x0003880001027983 */ /* 0x001f280000300a00 */
[----:B------:R0:W-:Y:S04]  /*30e10*/  STL [R1+0x978], R38 ;  /* 0x0009782601007387 */ /* 0x0001e80000100800 */
[----:B0-----:R-:W4:Y:S01]  /*30e20*/  LDL.LU.64 R38, [R1+0x960] ;  /* 0x0009600001267983 */ /* 0x001f220000300a00 */
[----:B------:R-:W-:-:S05]  /*30e30*/  IADD3 R82, P5, PT, R46, R91, RZ ;  /* 0x0000005b2e527210 */ /* 0x000fca0007fbe0ff */
[----:B------:R0:W-:Y:S01]  /*30e40*/  STL [R1+0x3c88], R82 ;  /* 0x003c885201007387 */ /* 0x0001e20000100800 */
[--C-:B------:R-:W-:Y:S01]  /*30e50*/  IMAD.X R47, R47, 0x1, R90.reuse, P5 ;  /* 0x000000012f2f7824 */ /* 0x100fe200028e065a */
        /* <DEDUP_REMOVED lines=9> */
[----:B--2---:R-:W-:-:S05]  /*30ef0*/  IADD3 R46, P3, PT, R6, R91, RZ ;  /* 0x0000005b062e7210 */ /* 0x004fca0007f7e0ff */
[----:B------:R0:W-:Y:S01]  /*30f00*/  STL [R1+0x3c90], R46 ;  /* 0x003c902e01007387 */ /* 0x0001e20000100800 */
[----:B---3--:R-:W-:-:S03]  /*30f10*/  IADD3 R82, P5, PT, R42, R91, RZ ;  /* 0x0000005b2a527210 */ /* 0x008fc60007fbe0ff */
[----:B0-----:R-:W2:Y:S04]  /*30f20*/  LDL.LU.64 R46, [R1+0x398] ;  /* 0x00039800012e7983 */ /* 0x001ea80000300a00 */
[----:B------:R0:W-:Y:S01]  /*30f30*/  STL [R1+0x3c94], R82 ;  /* 0x003c945201007387 */ /* 0x0001e20000100800 */
[--C-:B------:R-:W-:Y:S01]  /*30f40*/  IMAD.X R43, R43, 0x1, R90.reuse, P5 ;  /* 0x000000012b2b7824 */ /* 0x100fe200028e065a */
[----:B------:R-:W-:Y:S01]  /*30f50*/  IADD3 R83, P6, PT, R4, R91, RZ ;  /* 0x0000005b04537210 */ /* 0x000fe20007fde0ff */
[--C-:B0-----:R-:W-:Y:S02]  /*30f60*/  IMAD.X R82, R7, 0x1, R90.reuse, P3 ;  /* 0x0000000107527824 */ /* 0x101fe400018e065a */
[----:B------:R-:W3:Y:S02]  /*30f70*/  LDL.LU.64 R6, [R1+0x3a0] ;  /* 0x0003a00001067983 */ /* 0x000ee40000300a00 */
[----:B------:R-:W-:-:S02]  /*30f80*/  IMAD.X R4, R5, 0x1, R90, P6 ;  /* 0x0000000105047824 */ /* 0x000fc400030e065a */
[----:B------:R-:W-:Y:S04]  /*30f90*/  STL [R1+0x3c98], R83 ;  /* 0x003c985301007387 */ /* 0x000fe80000100800 */
[----:B------:R-:W-:Y:S04]  /*30fa0*/  STL [R1+0x370], R82 ;  /* 0x0003705201007387 */ /* 0x000fe80000100800 */
[----:B------:R-:W-:Y:S04]  /*30fb0*/  STL [R1+0x378], R43 ;  /* 0x0003782b01007387 */ /* 0x000fe80000100800 */
[----:B------:R0:W-:Y:S04]  /*30fc0*/  STL [R1+0x380], R4 ;  /* 0x0003800401007387 */ /* 0x0001e80000100800 */
[----:B0-----:R-:W3:Y:S01]  /*30fd0*/  LDL.LU.64 R4, [R1+0x3a8] ;  /* 0x0003a80001047983 */ /* 0x001ee20000300a00 */
[----:B----4-:R-:W-:-:S05]  /*30fe0*/  IADD3 R42, P3, PT, R2, R91, RZ ;  /* 0x0000005b022a7210 */ /* 0x010fca0007f7e0ff */
[----:B------:R0:W-:Y:S01]  /*30ff0*/  STL [R1+0x3c9c], R42 ;  /* 0x003c9c2a01007387 */ /* 0x0001e20000100800 */
[----:B------:R-:W-:-:S03]  /*31000*/  IADD3 R82, P5, PT, R38, R91, RZ ;  /* 0x0000005b26527210 */ /* 0x000fc60007fbe0ff */
[----:B0-----:R-:W4:Y:S04]  /*31010*/  LDL.LU.64 R42, [R1+0x3b0] ;  /* 0x0003b000012a7983 */ /* 0x001f280000300a00 */
[----:B------:R0:W-:Y:S02]  /*31020*/  STL [R1+0x960], R82 ;  /* 0x0009605201007387 */ /* 0x0001e40000100800 */
[----:B0-----:R-:W-:Y:S02]  /*31030*/  IMAD.X R82, R3, 0x1, R90, P3 ;  /* 0x0000000103527824 */ /* 0x001fe400018e065a */
[----:B------:R-:W4:Y:S01]  /*31040*/  LDL.LU.64 R2, [R1+0x3b8] ;  /* 0x0003b80001027983 */ /* 0x000f220000300a00 */
[----:B------:R-:W-:Y:S02]  /*31050*/  IADD3 R83, P6, PT, R14, R91, RZ ;  /* 0x0000005b0e537210 */ /* 0x000fe40007fde0ff */
[----:B------:R-:W-:-:S03]  /*31060*/  IADD3.X R38, PT, PT, R39, R90, RZ, P5, !PT ;  /* 0x0000005a27267210 */ /* 0x000fc60002ffe4ff */
[----:B------:R-:W-:Y:S01]  /*31070*/  IMAD.X R15, R15, 0x1, R90, P6 ;  /* 0x000000010f0f7824 */ /* 0x000fe200030e065a */
[----:B------:R-:W-:Y:S04]  /*31080*/  STL [R1+0x3ca0], R83 ;  /* 0x003ca05301007387 */ /* 0x000fe80000100800 */
[----:B------:R-:W-:Y:S04]  /*31090*/  STL [R1+0x388], R82 ;  /* 0x0003885201007387 */ /* 0x000fe80000100800 */
[----:B------:R0:W-:Y:S04]  /*310a0*/  STL [R1+0x958], R38 ;  /* 0x0009582601007387 */ /* 0x0001e80000100800 */
[----:B------:R-:W-:Y:S04]  /*310b0*/  STL [R1+0x95c], R15 ;  /* 0x00095c0f01007387 */ /* 0x000fe80000100800 */
[----:B0-----:R-:W4:Y:S01]  /*310c0*/  LDL.LU.64 R38, [R1+0x948] ;  /* 0x0009480001267983 */ /* 0x001f220000300a00 */
[----:B------:R-:W-:-:S05]  /*310d0*/  IADD3 R14, P3, PT, R10, R91, RZ ;  /* 0x0000005b0a0e7210 */ /* 0x000fca0007f7e0ff */
[----:B------:R0:W-:Y:S04]  /*310e0*/  STL [R1+0x3ca4], R14 ;  /* 0x003ca40e01007387 */ /* 0x0001e80000100800 */
[----:B0-----:R-:W4:Y:S01]  /*310f0*/  LDL.LU.64 R14, [R1+0x940] ;  /* 0x00094000010e7983 */ /* 0x001f220000300a00 */
[----:B--2---:R-:W-:-:S05]  /*31100*/  IADD3 R82, P5, PT, R46, R91, RZ ;  /* 0x0000005b2e527210 */ /* 0x004fca0007fbe0ff */
[----:B------:R0:W-:Y:S01]  /*31110*/  STL [R1+0x3ca8], R82 ;  /* 0x003ca85201007387 */ /* 0x0001e20000100800 */
[--C-:B------:R-:W-:Y:S02]  /*31120*/  IMAD.X R47, R47, 0x1, R90.reuse, P5 ;  /* 0x000000012f2f7824 */ /* 0x100fe400028e065a */
[----:B0-----:R-:W-:Y:S02]  /*31130*/  IMAD.X R82, R11, 0x1, R90, P3 ;  /* 0x000000010b527824 */ /* 0x001fe400018e065a */
[----:B------:R-:W2:Y:S01]  /*31140*/  LDL.LU.64 R10, [R1+0x3c0] ;  /* 0x0003c000010a7983 */ /* 0x000ea20000300a00 */
[----:B---3--:R-:W-:-:S05]  /*31150*/  IADD3 R83, P6, PT, R6, R91, RZ ;  /* 0x0000005b06537210 */ /* 0x008fca0007fde0ff */
[----:B------:R-:W-:Y:S01]  /*31160*/  IMAD.X R6, R7, 0x1, R90, P6 ;  /* 0x0000000107067824 */ /* 0x000fe200030e065a */
        /* <DEDUP_REMOVED lines=32> */
[----:B------:R0:W-:Y:S04]  /*31370*/  STL [R1+0x940], R14 ;  /* 0x0009400e01007387 */ /* 0x0001e80000100800 */
[----:B------:R-:W-:Y:S04]  /*31380*/  STL [R1+0x3c4], R11 ;  /* 0x0003c40b01007387 */ /* 0x000fe80000100800 */
[----:B0-----:R-:W2:Y:S01]  /*31390*/  LDL.LU.64 R14, [R1+0x928] ;  /* 0x00092800010e7983 */ /* 0x001ea20000300a00 */
[----:B---3--:R-:W-:-:S05]  /*313a0*/  IADD3 R10, P3, PT, R6, R91, RZ ;  /* 0x0000005b060a7210 */ /* 0x008fca0007f7e0ff */
        /* <DEDUP_REMOVED lines=26> */
[----:B------:R0:W-:Y:S04]  /*31550*/  STL [R1+0x3e8], R42 ;  /* 0x0003e82a01007387 */ /* 0x0001e80000100800 */
[----:B------:R-:W-:Y:S04]  /*31560*/  STL [R1+0x930], R39 ;  /* 0x0009302701007387 */ /* 0x000fe80000100800 */
[----:B0-----:R-:W4:Y:S01]  /*31570*/  LDL.LU.64 R42, [R1+0x418] ;  /* 0x00041800012a7983 */ /* 0x001f220000300a00 */
[----:B--2---:R-:W-:-:S05]  /*31580*/  IADD3 R38, P3, PT, R14, R91, RZ ;  /* 0x0000005b0e267210 */ /* 0x004fca0007f7e0ff */
[----:B------:R0:W-:Y:S04]  /*31590*/  STL [R1+0x928], R38 ;  /* 0x0009282601007387 */ /* 0x0001e80000100800 */
[----:B0-----:R-:W2:Y:S01]  /*315a0*/  LDL.LU.64 R38, [R1+0x910] ;  /* 0x0009100001267983 */ /* 0x001ea20000300a00 */
[----:B---3--:R-:W-:-:S05]  /*315b0*/  IADD3 R82, P5, PT, R10, R91, RZ ;  /* 0x0000005b0a527210 */ /* 0x008fca0007fbe0ff */
[----:B------:R0:W-:Y:S01]  /*315c0*/  STL [R1+0x3cdc], R82 ;  /* 0x003cdc5201007387 */ /* 0x0001e20000100800 */
[--C-:B------:R-:W-:Y:S01]  /*315d0*/  IMAD.X R10, R11, 0x1, R90.reuse, P5 ;  /* 0x000000010b0a7824 */ /* 0x100fe200028e065a */
[-C--:B------:R-:W-:Y:S01]  /*315e0*/  IADD3 R83, P6, PT, R6, R91.reuse, RZ ;  /* 0x0000005b06537210 */ /* 0x080fe20007fde0ff */
[--C-:B0-----:R-:W-:Y:S02]  /*315f0*/  IMAD.X R82, R15, 0x1, R90.reuse, P3 ;  /* 0x000000010f527824 */ /* 0x101fe400018e065a */
[----:B------:R-:W3:Y:S02]  /*31600*/  LDL.LU.64 R14, [R1+0x908] ;  /* 0x00090800010e7983 */ /* 0x000ee40000300a00 */
[----:B------:R-:W-:Y:S02]  /*31610*/  IMAD.X R7, R7, 0x1, R90, P6 ;  /* 0x0000000107077824 */ /* 0x000fe400030e065a */
[----:B------:R-:W-:Y:S04]  /*31620*/  STL [R1+0x3ce0], R83 ;  /* 0x003ce05301007387 */ /* 0x000fe80000100800 */
[----:B------:R-:W-:Y:S04]  /*31630*/  STL [R1+0x3f0], R82 ;  /* 0x0003f05201007387 */ /* 0x000fe80000100800 */
[----:B------:R0:W-:Y:S04]  /*31640*/  STL [R1+0x3f4], R10 ;  /* 0x0003f40a01007387 */ /* 0x0001e80000100800 */
[----:B------:R-:W-:Y:S04]  /*31650*/  STL [R1+0x3f8], R7 ;  /* 0x0003f80701007387 */ /* 0x000fe80000100800 */
[----:B0-----:R-:W3:Y:S01]  /*31660*/  LDL.LU.64 R10, [R1+0x420] ;  /* 0x00042000010a7983 */ /* 0x001ee20000300a00 */
[----:B----4-:R-:W-:-:S05]  /*31670*/  IADD3 R6, P3, PT, R4, R91, RZ ;  /* 0x0000005b04067210 */ /* 0x010fca0007f7e0ff */
[----:B------:R0:W-:Y:S01]  /*31680*/  STL [R1+0x3ce4], R6 ;  /* 0x003ce40601007387 */ /* 0x0001e20000100800 */
[----:B------:R-:W-:-:S03]  /*31690*/  IADD3 R82, P5, PT, R46, R91, RZ ;  /* 0x0000005b2e527210 */ /* 0x000fc60007fbe0ff */
[----:B0-----:R-:W4:Y:S04]  /*316a0*/  LDL.LU.64 R6, [R1+0x428] ;  /* 0x0004280001067983 */ /* 0x001f280000300a00 */
[----:B------:R0:W-:Y:S02]  /*316b0*/  STL [R1+0x3ce8], R82 ;  /* 0x003ce85201007387 */ /* 0x0001e40000100800 */
[--C-:B0-----:R-:W-:Y:S02]  /*316c0*/  IMAD.X R82, R5, 0x1, R90.reuse, P3 ;  /* 0x0000000105527824 */ /* 0x101fe400018e065a */
[----:B------:R-:W4:Y:S01]  /*316d0*/  LDL.LU.64 R4, [R1+0x430] ;  /* 0x0004300001047983 */ /* 0x000f220000300a00 */
[----:B------:R-:W-:Y:S01]  /*316e0*/  IADD3 R83, P6, PT, R2, R91, RZ ;  /* 0x0000005b02537210 */ /* 0x000fe20007fde0ff */
        /* <DEDUP_REMOVED lines=37> */
[----:B------:R-:W-:-:S05]  /*31940*/  IADD3 R4, P3, PT, R2, R91, RZ ;  /* 0x0000005b02047210 */ /* 0x000fca0007f7e0ff */
[----:B------:R0:W-:Y:S01]  /*31950*/  STL [R1+0x3d04], R4 ;  /* 0x003d040401007387 */ /* 0x0001e20000100800 */
[----:B------:R-:W-:-:S03]  /*31960*/  IADD3 R82, P5, PT, R46, R91, RZ ;  /* 0x0000005b2e527210 */ /* 0x000fc60007fbe0ff */
[----:B0-----:R-:W4:Y:S04]  /*31970*/  LDL.LU.64 R4, [R1+0x460] ;  /* 0x0004600001047983 */ /* 0x001f280000300a00 */
[----:B------:R0:W-:Y:S02]  /*31980*/  STL [R1+0x3d08], R82 ;  /* 0x003d085201007387 */ /* 0x0001e40000100800 */
[----:B0-----:R-:W-:Y:S02]  /*31990*/  IMAD.X R82, R3, 0x1, R90, P3 ;  /* 0x0000000103527824 */ /* 0x001fe400018e065a */
[----:B------:R-:W4:Y:S01]  /*319a0*/  LDL.LU.64 R2, [R1+0x468] ;  /* 0x0004680001027983 */ /* 0x000f220000300a00 */
[----:B------:R-:W-:Y:S02]  /*319b0*/  IADD3.X R46, PT, PT, R47, R90, RZ, P5, !PT ;  /* 0x0000005a2f2e7210 */ /* 0x000fe40002ffe4ff */
[----:B--2---:R-:W-:-:S05]  /*319c0*/  IADD3 R83, P6, PT, R42, R91, RZ ;  /* 0x0000005b2a537210 */ /* 0x004fca0007fde0ff */
[----:B------:R-:W-:Y:S01]  /*319d0*/  IMAD.X R42, R43, 0x1, R90, P6 ;  /* 0x000000012b2a7824 */ /* 0x000fe200030e065a */
[----:B------:R-:W-:Y:S04]  /*319e0*/  STL [R1+0x3d0c], R83 ;  /* 0x003d0c5301007387 */ /* 0x000fe80000100800 */
[----:B------:R-:W-:Y:S04]  /*319f0*/  STL [R1+0x438], R82 ;  /* 0x0004385201007387 */ /* 0x000fe80000100800 */
[----:B------:R-:W-:Y:S04]  /*31a00*/  STL [R1+0x440], R46 ;  /* 0x0004402e01007387 */ /* 0x000fe80000100800 */
[----:B------:R0:W-:Y:S04]  /*31a10*/  STL [R1+0x448], R42 ;  /* 0x0004482a01007387 */ /* 0x0001e80000100800 */
[----:B0-----:R-:W2:Y:S01]  /*31a20*/  LDL.LU.64 R42, [R1+0x470] ;  /* 0x00047000012a7983 */ /* 0x001ea20000300a00 */
[----:B---3--:R-:W-:-:S05]  /*31a30*/  IADD3 R47, P3, PT, R14, R91, RZ ;  /* 0x0000005b0e2f7210 */ /* 0x008fca0007f7e0ff */
[----:B------:R-:W-:Y:S04]  /*31a40*/  STL [R1+0x8f8], R47 ;  /* 0x0008f82f01007387 */ /* 0x000fe80000100800 */
[----:B------:R-:W3:Y:S01]  /*31a50*/  LDL.LU.64 R82, [R1+0x478] ;  /* 0x0004780001527983 */ /* 0x000ee20000300a00 */
[----:B------:R-:W-:-:S05]  /*31a60*/  IADD3 R46, P5, PT, R38, R91, RZ ;  /* 0x0000005b262e7210 */ /* 0x000fca0007fbe0ff */
        /* <DEDUP_REMOVED lines=25> */
[----:B0-----:R-:W4:Y:S04]  /*31c00*/  LDL.LU.64 R4, [R1+0x490] ;  /* 0x0004900001047983 */ /* 0x001f280000300a00 */
[----:B------:R-:W4:Y:S01]  /*31c10*/  LDL.LU.64 R46, [R1+0x498] ;  /* 0x00049800012e7983 */ /* 0x000f220000300a00 */
[----:B--2---:R-:W-:-:S02]  /*31c20*/  IADD3 R3, P3, PT, R42, R91, RZ ;  /* 0x0000005b2a037210 */ /* 0x004fc40007f7e0ff */
[----:B---3--:R-:W-:-:S05]  /*31c30*/  IADD3 R2, P5, PT, R82, R91, RZ ;  /* 0x0000005b52027210 */ /* 0x008fca0007fbe0ff */
[----:B------:R0:W-:Y:S01]  /*31c40*/  STL [R1+0x3d28], R2 ;  /* 0x003d280201007387 */ /* 0x0001e20000100800 */
[--C-:B------:R-:W-:Y:S02]  /*31c50*/  IMAD.X R83, R83, 0x1, R90.reuse, P5 ;  /* 0x0000000153537824 */ /* 0x100fe400028e065a */
[----:B0-----:R-:W-:Y:S02]  /*31c60*/  IMAD.X R2, R43, 0x1, R90, P3 ;  /* 0x000000012b027824 */ /* 0x001fe400018e065a */
[----:B------:R-:W2:Y:S01]  /*31c70*/  LDL.LU.64 R42, [R1+0x4a0] ;  /* 0x0004a000012a7983 */ /* 0x000ea20000300a00 */
[----:B------:R-:W-:-:S05]  /*31c80*/  IADD3 R84, P6, PT, R14, R91, RZ ;  /* 0x0000005b0e547210 */ /* 0x000fca0007fde0ff */
[----:B------:R-:W-:Y:S01]  /*31c90*/  IMAD.X R14, R15, 0x1, R90, P6 ;  /* 0x000000010f0e7824 */ /* 0x000fe200030e065a */
        /* <DEDUP_REMOVED lines=19> */
[----:B0-----:R-:W4:Y:S01]  /*31dd0*/  LDL.LU.64 R38, [R1+0x4b0] ;  /* 0x0004b00001267983 */ /* 0x001f220000300a00 */
[----:B------:R-:W-:-:S03]  /*31de0*/  IADD3 R6, P5, PT, R46, R91, RZ ;  /* 0x0000005b2e067210 */ /* 0x000fc60007fbe0ff */
[----:B------:R0:W-:Y:S04]  /*31df0*/  STL [R1+0x3d38], R7 ;  /* 0x003d380701007387 */ /* 0x0001e80000100800 */
[----:B------:R-:W4:Y:S04]  /*31e00*/  LDL.LU.64 R84, [R1+0x4b8] ;  /* 0x0004b80001547983 */ /* 0x000f280000300a00 */
[----:B------:R2:W-:Y:S01]  /*31e10*/  STL [R1+0x3d3c], R6 ;  /* 0x003d3c0601007387 */ /* 0x0005e20000100800 */
[----:B0-----:R-:W-:-:S03]  /*31e20*/  IMAD.X R7, R5, 0x1, R90, P3 ;  /* 0x0000000105077824 */ /* 0x001fc600018e065a */
[----:B------:R-:W4:Y:S01]  /*31e30*/  LDL.LU.64 R4, [R1+0x4c0] ;  /* 0x0004c00001047983 */ /* 0x000f220000300a00 */
[----:B------:R-:W-:-:S03]  /*31e40*/  IADD3.X R47, PT, PT, R47, R90, RZ, P5, !PT ;  /* 0x0000005a2f2f7210 */ /* 0x000fc60002ffe4ff */
[----:B------:R0:W-:Y:S04]  /*31e50*/  STL [R1+0x490], R7 ;  /* 0x0004900701007387 */ /* 0x0001e80000100800 */
[----:B------:R-:W-:Y:S01]  /*31e60*/  STL [R1+0x498], R47 ;  /* 0x0004982f01007387 */ /* 0x000fe20000100800 */
[----:B--2---:R-:W-:-:S05]  /*31e70*/  IADD3 R6, P6, PT, R42, R91, RZ ;  /* 0x0000005b2a067210 */ /* 0x004fca0007fde0ff */
[----:B0-----:R-:W-:Y:S02]  /*31e80*/  IMAD.X R7, R43, 0x1, R90, P6 ;  /* 0x000000012b077824 */ /* 0x001fe400030e065a */
[----:B------:R-:W2:Y:S01]  /*31e90*/  LDL.LU.64 R42, [R1+0x4c8] ;  /* 0x0004c800012a7983 */ /* 0x000ea20000300a00 */
[----:B---3--:R-:W-:-:S05]  /*31ea0*/  IADD3 R46, P3, PT, R14, R91, RZ ;  /* 0x0000005b0e2e7210 */ /* 0x008fca0007f7e0ff */
        /* <DEDUP_REMOVED lines=17> */
[----:B0-----:R-:W4:Y:S01]  /*31fc0*/  LDL.LU.64 R82, [R1+0x8a0] ;  /* 0x0008a00001527983 */ /* 0x001f220000300a00 */
[----:B------:R-:W-:-:S03]  /*31fd0*/  IADD3 R87, P6, PT, R4, R91, RZ ;  /* 0x0000005b04577210 */ /* 0x000fc60007fde0ff */
[----:B------:R0:W-:Y:S01]  /*31fe0*/  STL [R1+0x3d50], R86 ;  /* 0x003d505601007387 */ /* 0x0001e20000100800 */
[--C-:B------:R-:W-:Y:S02]  /*31ff0*/  IMAD.X R85, R85, 0x1, R90.reuse, P5 ;  /* 0x0000000155557824 */ /* 0x100fe400028e065a */
[--C-:B------:R-:W-:Y:S02]  /*32000*/  IMAD.X R4, R5, 0x1, R90.reuse, P6 ;  /* 0x0000000105047824 */ /* 0x100fe400030e065a */
[----:B0-----:R-:W-:Y:S02]  /*32010*/  IMAD.X R86, R39, 0x1, R90, P3 ;  /* 0x0000000127567824 */ /* 0x001fe400018e065a */
[----:B------:R-:W4:Y:S04]  /*32020*/  LDL.LU.64 R38, [R1+0x4e0] ;  /* 0x0004e00001267983 */ /* 0x000f280000300a00 */
[----:B------:R-:W-:Y:S04]  /*32030*/  STL [R1+0x3d54], R87 ;  /* 0x003d545701007387 */ /* 0x000fe80000100800 */
[----:B------:R-:W-:Y:S04]  /*32040*/  STL [R1+0x4b0], R86 ;  /* 0x0004b05601007387 */ /* 0x000fe80000100800 */
[----:B------:R-:W-:Y:S04]  /*32050*/  STL [R1+0x4b8], R85 ;  /* 0x0004b85501007387 */ /* 0x000fe80000100800 */
[----:B------:R0:W-:Y:S04]  /*32060*/  STL [R1+0x4c0], R4 ;  /* 0x0004c00401007387 */ /* 0x0001e80000100800 */
[----:B0-----:R-:W4:Y:S01]  /*32070*/  LDL.LU.64 R4, [R1+0x4e8] ;  /* 0x0004e80001047983 */ /* 0x001f220000300a00 */
[----:B--2---:R-:W-:-:S05]  /*32080*/  IADD3 R84, P3, PT, R42, R91, RZ ;  /* 0x0000005b2a547210 */ /* 0x004fca0007f7e0ff */
[----:B------:R0:W-:Y:S04]  /*32090*/  STL [R1+0x3d58], R84 ;  /* 0x003d585401007387 */ /* 0x0001e80000100800 */
[----:B0-----:R-:W2:Y:S01]  /*320a0*/  LDL.LU.64 R84, [R1+0x4f0] ;  /* 0x0004f00001547983 */ /* 0x001ea20000300a00 */
[----:B---3--:R-:W-:-:S05]  /*320b0*/  IADD3 R86, P5, PT, R46, R91, RZ ;  /* 0x0000005b2e567210 */ /* 0x008fca0007fbe0ff */
[----:B------:R0:W-:Y:S02]  /*320c0*/  STL [R1+0x3d5c], R86 ;  /* 0x003d5c5601007387 */ /* 0x0001e40000100800 */
[--C-:B0-----:R-:W-:Y:S02]  /*320d0*/  IMAD.X R86, R43, 0x1, R90.reuse, P3 ;  /* 0x000000012b567824 */ /* 0x101fe400018e065a */
[----:B------:R-:W3:Y:S01]  /*320e0*/  LDL.LU.64 R42, [R1+0x4f8] ;  /* 0x0004f800012a7983 */ /* 0x000ee20000300a00 */
[----:B------:R-:W-:Y:S01]  /*320f0*/  IMAD.X R47, R47, 0x1, R90, P5 ;  /* 0x000000012f2f7824 */ /* 0x000fe200028e065a */
[----:B----4-:R-:W-:-:S05]  /*32100*/  IADD3 R87, P6, PT, R14, R91, RZ ;  /* 0x0000005b0e577210 */ /* 0x010fca0007fde0ff */
        /* <DEDUP_REMOVED lines=26> */
[----:B------:R-:W-:Y:S01]  /*322b0*/  IADD3.X R85, PT, PT, R85, R90, RZ, P5, !PT ;  /* 0x0000005a55557210 */ /* 0x000fe20002ffe4ff */
[----:B0-----:R-:W-:Y:S02]  /*322c0*/  IMAD.X R86, R5, 0x1, R90, P3 ;  /* 0x0000000105567824 */ /* 0x001fe400018e065a */
[----:B------:R-:W2:Y:S01]  /*322d0*/  LDL.LU.64 R4, [R1+0x518] ;  /* 0x0005180001047983 */ /* 0x000ea20000300a00 */
[----:B---3--:R-:W-:-:S05]  /*322e0*/  IADD3 R87, P6, PT, R42, R91, RZ ;  /* 0x0000005b2a577210 */ /* 0x008fca0007fde0ff */
[----:B------:R-:W-:Y:S01]  /*322f0*/  IMAD.X R42, R43, 0x1, R90, P6 ;  /* 0x000000012b2a7824 */ /* 0x000fe200030e065a */
        /* <DEDUP_REMOVED lines=54> */
[----:B------:R0:W-:Y:S01]  /*32660*/  STL [R1+0x870], R86 ;  /* 0x0008705601007387 */ /* 0x0001e20000100800 */
[--C-:B------:R-:W-:Y:S02]  /*32670*/  IMAD.X R47, R47, 0x1, R90.reuse, P5 ;  /* 0x000000012f2f7824 */ /* 0x100fe400028e065a */
[--C-:B0-----:R-:W-:Y:S01]  /*32680*/  IMAD.X R86, R11, 0x1, R90.reuse, P3 ;  /* 0x000000010b567824 */ /* 0x101fe200018e065a */
[-C--:B------:R-:W-:Y:S01]  /*32690*/  IADD3 R87, P6, PT, R38, R91.reuse, RZ ;  /* 0x0000005b26577210 */ /* 0x080fe20007fde0ff */
[----:B------:R-:W4:Y:S04]  /*326a0*/  LDL.LU.64 R10, [R1+0x568] ;  /* 0x00056800010a7983 */ /* 0x000f280000300a00 */
[----:B------:R-:W-:Y:S01]  /*326b0*/  IMAD.X R38, R39, 0x1, R90, P6 ;  /* 0x0000000127267824 */ /* 0x000fe200030e065a */
        /* <DEDUP_REMOVED lines=10> */
[----:B0-----:R-:W-:Y:S02]  /*32760*/  IMAD.X R86, R5, 0x1, R90, P3 ;  /* 0x0000000105567824 */ /* 0x001fe400018e065a */
[----:B------:R-:W3:Y:S01]  /*32770*/  LDL.LU.64 R4, [R1+0x570] ;  /* 0x0005700001047983 */ /* 0x000ee20000300a00 */
[----:B------:R-:W-:Y:S02]  /*32780*/  IADD3.X R83, PT, PT, R83, R90, RZ, P5, !PT ;  /* 0x0000005a53537210 */ /* 0x000fe40002ffe4ff */
        /* <DEDUP_REMOVED lines=297> */
[----:B------:R-:W-:Y:S01]  /*33a20*/  IADD3.X R47, PT, PT, R47, R90, RZ, P5, !PT ;  /* 0x0000005a2f2f7210 */ /* 0x000fe20002ffe4ff */
        /* <DEDUP_REMOVED lines=4130> */
[----:B------:R0:W-:Y:S04]  /*43c50*/  STL [R1+0xec8], R86 ;  /* 0x000ec85601007387 */ /* 0x0001e80000100800 */
[----:B------:R-:W-:Y:S04]  /*43c60*/  STL [R1+0xecc], R85 ;  /* 0x000ecc5501007387 */ /* 0x000fe80000100800 */
[----:B------:R1:W-:Y:S01]  /*43c70*/  STL [R1+0xf20], R84 ;  /* 0x000f205401007387 */ /* 0x0003e20000100800 */
[----:B------:R-:W-:-:S03]  /*43c80*/  IADD3 R47, P3, PT, R42, R91, RZ ;  /* 0x0000005b2a2f7210 */ /* 0x000fc60007f7e0ff */
[----:B0-----:R-:W4:Y:S04]  /*43c90*/  LDL.LU.64 R86, [R1+0x2210] ;  /* 0x0022100001567983 */ /* 0x001f280000300a00 */
[----:B------:R-:W-:Y:S04]  /*43ca0*/  STL [R1+0x1040], R47 ;  /* 0x0010402f01007387 */ /* 0x000fe80000100800 */
[----:B-1----:R-:W4:Y:S01]  /*43cb0*/  LDL.LU.64 R84, [R1+0x2218] ;  /* 0x0022180001547983 */ /* 0x002f220000300a00 */
[----:B--2---:R-:W-:-:S05]  /*43cc0*/  IADD3 R46, P5, PT, R14, R91, RZ ;  /* 0x0000005b0e2e7210 */ /* 0x004fca0007fbe0ff */
[----:B------:R3:W-:Y:S02]  /*43cd0*/  STL [R1+0x1044], R46 ;  /* 0x0010442e01007387 */ /* 0x0007e40000100800 */
[----:B---3--:R-:W-:-:S05]  /*43ce0*/  IADD3 R46, P6, PT, R10, R91, RZ ;  /* 0x0000005b0a2e7210 */ /* 0x008fca0007fde0ff */
[----:B------:R0:W-:Y:S04]  /*43cf0*/  STL [R1+0x1048], R46 ;  /* 0x0010482e01007387 */ /* 0x0001e80000100800 */
[----:B0-----:R-:W2:Y:S01]  /*43d00*/  LDL.LU.64 R46, [R1+0x2220] ;  /* 0x00222000012e7983 */ /* 0x001ea20000300a00 */
[--C-:B------:R-:W-:Y:S02]  /*43d10*/  IMAD.X R42, R43, 0x1, R90.reuse, P3 ;  /* 0x000000012b2a7824 */ /* 0x100fe400018e065a */
[--C-:B------:R-:W-:Y:S02]  /*43d20*/  IMAD.X R15, R15, 0x1, R90.reuse, P5 ;  /* 0x000000010f0f7824 */ /* 0x100fe400028e065a */
[----:B------:R-:W-:Y:S01]  /*43d30*/  IMAD.X R14, R11, 0x1, R90, P6 ;  /* 0x000000010b0e7824 */ /* 0x000fe200030e065a */
[----:B------:R0:W-:Y:S04]  /*43d40*/  STL [R1+0xf24], R42 ;  /* 0x000f242a01007387 */ /* 0x0001e80000100800 */
[----:B------:R-:W-:Y:S04]  /*43d50*/  STL [R1+0xf28], R15 ;  /* 0x000f280f01007387 */ /* 0x000fe80000100800 */
[----:B------:R1:W-:Y:S04]  /*43d60*/  STL [R1+0xbcc], R14 ;  /* 0x000bcc0e01007387 */ /* 0x0003e80000100800 */
[----:B0-----:R-:W3:Y:S01]  /*43d70*/  LDL.LU.64 R42, [R1+0x2228] ;  /* 0x00222800012a7983 */ /* 0x001ee20000300a00 */
[----:B----4-:R-:W-:-:S05]  /*43d80*/  IADD3 R11, P3, PT, R82, R91, RZ ;  /* 0x0000005b520b7210 */ /* 0x010fca0007f7e0ff */
[----:B------:R-:W-:Y:S04]  /*43d90*/  STL [R1+0xcec], R11 ;  /* 0x000cec0b01007387 */ /* 0x000fe80000100800 */
[----:B-1----:R-:W4:Y:S01]  /*43da0*/  LDL.LU.64 R14, [R1+0x2230] ;  /* 0x00223000010e7983 */ /* 0x002f220000300a00 */
[----:B------:R-:W-:-:S05]  /*43db0*/  IADD3 R10, P5, PT, R38, R91, RZ ;  /* 0x0000005b260a7210 */ /* 0x000fca0007fbe0ff */
[----:B------:R0:W-:Y:S04]  /*43dc0*/  STL [R1+0xd40], R10 ;  /* 0x000d400a01007387 */ /* 0x0001e80000100800 */
[----:B0-----:R-:W4:Y:S01]  /*43dd0*/  LDL.LU.64 R10, [R1+0x2238] ;  /* 0x00223800010a7983 */ /* 0x001f220000300a00 */
[--C-:B------:R-:W-:Y:S01]  /*43de0*/  IMAD.X R82, R83, 0x1, R90.reuse, P3 ;  /* 0x0000000153527824 */ /* 0x100fe200018e065a */
        /* <DEDUP_REMOVED lines=10> */
[----:B------:R-:W-:Y:S04]  /*43e90*/  STL [R1+0xd48], R39 ;  /* 0x000d482701007387 */ /* 0x000fe80000100800 */
[----:B------:R-:W4:Y:S04]  /*43ea0*/  LDL.LU.64 R82, [R1+0x2248] ;  /* 0x0022480001527983 */ /* 0x000f280000300a00 */
[----:B------:R0:W-:Y:S04]  /*43eb0*/  STL [R1+0xd4c], R38 ;  /* 0x000d4c2601007387 */ /* 0x0001e80000100800 */
[----:B0-----:R-:W4:Y:S01]  /*43ec0*/  LDL.LU.64 R38, [R1+0x2250] ;  /* 0x0022500001267983 */ /* 0x001f220000300a00 */
[----:B------:R-:W-:-:S02]  /*43ed0*/  IMAD.X R86, R87, 0x1, R90, P3 ;  /* 0x0000000157567824 */ /* 0x000fc400018e065a */
[----:B------:R-:W-:Y:S01]  /*43ee0*/  IMAD.X R85, R85, 0x1, R90, P5 ;  /* 0x0000000155557824 */ /* 0x000fe200028e065a */
[----:B--2---:R-:W-:-:S05]  /*43ef0*/  IADD3 R88, P6, PT, R46, R91, RZ ;  /* 0x0000005b2e587210 */ /* 0x004fca0007fde0ff */
[----:B------:R-:W-:Y:S01]  /*43f00*/  IMAD.X R84, R47, 0x1, R90, P6 ;  /* 0x000000012f547824 */ /* 0x000fe200030e065a */
[----:B------:R-:W-:Y:S04]  /*43f10*/  STL [R1+0xda0], R88 ;  /* 0x000da05801007387 */ /* 0x000fe80000100800 */
[----:B------:R0:W-:Y:S04]  /*43f20*/  STL [R1+0xc2c], R86 ;  /* 0x000c2c5601007387 */ /* 0x0001e80000100800 */
[----:B------:R-:W-:Y:S04]  /*43f30*/  STL [R1+0xc80], R85 ;  /* 0x000c805501007387 */ /* 0x000fe80000100800 */
[----:B------:R-:W-:Y:S04]  /*43f40*/  STL [R1+0xc84], R84 ;  /* 0x000c845401007387 */ /* 0x000fe80000100800 */
[----:B0-----:R-:W2:Y:S01]  /*43f50*/  LDL.LU.64 R86, [R1+0x2258] ;  /* 0x0022580001567983 */ /* 0x001ea20000300a00 */
[----:B---3--:R-:W-:-:S05]  /*43f60*/  IADD3 R46, P3, PT, R42, R91, RZ ;  /* 0x0000005b2a2e7210 */ /* 0x008fca0007f7e0ff */
[----:B------:R0:W-:Y:S01]  /*43f70*/  STL [R1+0xda4], R46 ;  /* 0x000da42e01007387 */ /* 0x0001e20000100800 */
[----:B------:R-:W-:Y:S01]  /*43f80*/  IMAD.X R43, R43, 0x1, R90, P3 ;  /* 0x000000012b2b7824 */ /* 0x000fe200018e065a */
[----:B----4-:R-:W-:-:S05]  /*43f90*/  IADD3 R47, P5, PT, R14, R91, RZ ;  /* 0x0000005b0e2f7210 */ /* 0x010fca0007fbe0ff */
[----:B------:R-:W-:Y:S01]  /*43fa0*/  STL [R1+0xda8], R47 ;  /* 0x000da82f01007387 */ /* 0x000fe20000100800 */
[----:B------:R-:W-:Y:S01]  /*43fb0*/  IMAD.X R42, R15, 0x1, R90, P5 ;  /* 0x000000010f2a7824 */ /* 0x000fe200028e065a */
[----:B0-----:R-:W-:-:S05]  /*43fc0*/  IADD3 R46, P6, PT, R10, R91, RZ ;  /* 0x0000005b0a2e7210 */ /* 0x001fca0007fde0ff */
[----:B------:R0:W-:Y:S04]  /*43fd0*/  STL [R1+0xdac], R46 ;  /* 0x000dac2e01007387 */ /* 0x0001e80000100800 */
[----:B0-----:R-:W3:Y:S04]  /*43fe0*/  LDL.LU.64 R46, [R1+0x2260] ;  /* 0x00226000012e7983 */ /* 0x001ee80000300a00 */
[----:B------:R-:W-:Y:S04]  /*43ff0*/  STL [R1+0xc88], R43 ;  /* 0x000c882b01007387 */ /* 0x000fe80000100800 */
[----:B------:R-:W4:Y:S01]  /*44000*/  LDL.LU.64 R14, [R1+0x2268] ;  /* 0x00226800010e7983 */ /* 0x000f220000300a00 */
[----:B------:R-:W-:-:S03]  /*44010*/  IMAD.X R10, R11, 0x1, R90, P6 ;  /* 0x000000010b0a7824 */ /* 0x000fc600030e065a */
[----:B------:R0:W-:Y:S04]  /*44020*/  STL [R1+0xc8c], R42 ;  /* 0x000c8c2a01007387 */ /* 0x0001e80000100800 */
[----:B------:R-:W-:Y:S01]  /*44030*/  STL [R1+0xce0], R10 ;  /* 0x000ce00a01007387 */ /* 0x000fe20000100800 */
[-C--:B0-----:R-:W-:Y:S02]  /*44040*/  IADD3 R42, P3, PT, R4, R91.reuse, RZ ;  /* 0x0000005b042a7210 */ /* 0x081fe40007f7e0ff */
[----:B------:R-:W-:-:S03]  /*44050*/  IADD3 R11, P5, PT, R82, R91, RZ ;  /* 0x0000005b520b7210 */ /* 0x000fc60007fbe0ff */
[----:B------:R0:W-:Y:S01]  /*44060*/  STL [R1+0xe00], R42 ;  /* 0x000e002a01007387 */ /* 0x0001e20000100800 */
[----:B------:R-:W-:-:S03]  /*44070*/  IMAD.X R4, R5, 0x1, R90, P3 ;  /* 0x0000000105047824 */ /* 0x000fc600018e065a */
[----:B------:R-:W-:Y:S04]  /*44080*/  STL [R1+0xe04], R11 ;  /* 0x000e040b01007387 */ /* 0x000fe80000100800 */
[----:B0-----:R-:W4:Y:S01]  /*44090*/  LDL.LU.64 R42, [R1+0x2270] ;  /* 0x00227000012a7983 */ /* 0x001f220000300a00 */
[----:B------:R-:W-:-:S05]  /*440a0*/  IADD3 R10, P6, PT, R38, R91, RZ ;  /* 0x0000005b260a7210 */ /* 0x000fca0007fde0ff */
[----:B------:R0:W-:Y:S04]  /*440b0*/  STL [R1+0xe08], R10 ;  /* 0x000e080a01007387 */ /* 0x0001e80000100800 */
[----:B0-----:R-:W4:Y:S04]  /*440c0*/  LDL.LU.64 R10, [R1+0x2278] ;  /* 0x00227800010a7983 */ /* 0x001f280000300a00 */
[----:B------:R0:W-:Y:S04]  /*440d0*/  STL [R1+0xce4], R4 ;  /* 0x000ce40401007387 */ /* 0x0001e80000100800 */
[----:B0-----:R-:W4:Y:S01]  /*440e0*/  LDL.LU.64 R4, [R1+0x2280] ;  /* 0x0022800001047983 */ /* 0x001f220000300a00 */
[----:B------:R-:W-:Y:S01]  /*440f0*/  IADD3.X R83, PT, PT, R83, R90, RZ, P5, !PT ;  /* 0x0000005a53537210 */ /* 0x000fe20002ffe4ff */
[----:B------:R-:W-:-:S04]  /*44100*/  IMAD.X R82, R39, 0x1, R90, P6 ;  /* 0x0000000127527824 */ /* 0x000fc800030e065a */
[----:B------:R-:W-:Y:S04]  /*44110*/  STL [R1+0xce8], R83 ;  /* 0x000ce85301007387 */ /* 0x000fe80000100800 */
[----:B------:R-:W4:Y:S04]  /*44120*/  LDL.LU.64 R38, [R1+0x2288] ;  /* 0x0022880001267983 */ /* 0x000f280000300a00 */
[----:B------:R0:W-:Y:S04]  /*44130*/  STL [R1+0x91c], R82 ;  /* 0x00091c5201007387 */ /* 0x0001e80000100800 */
[----:B0-----:R-:W4:Y:S01]  /*44140*/  LDL.LU.64 R82, [R1+0x2290] ;  /* 0x0022900001527983 */ /* 0x001f220000300a00 */
[----:B--2---:R-:W-:-:S05]  /*44150*/  IADD3 R84, P3, PT, R86, R91, RZ ;  /* 0x0000005b56547210 */ /* 0x004fca0007f7e0ff */
[----:B------:R0:W-:Y:S04]  /*44160*/  STL [R1+0xaac], R84 ;  /* 0x000aac5401007387 */ /* 0x0001e80000100800 */
[----:B0-----:R-:W2:Y:S01]  /*44170*/  LDL.LU.64 R84, [R1+0x2298] ;  /* 0x0022980001547983 */ /* 0x001ea20000300a00 */
[----:B------:R-:W-:Y:S01]  /*44180*/  IMAD.X R92, R87, 0x1, R90, P3 ;  /* 0x00000001575c7824 */ /* 0x000fe200018e065a */
[----:B---3--:R-:W-:-:S05]  /*44190*/  IADD3 R89, P5, PT, R46, R91, RZ ;  /* 0x0000005b2e597210 */ /* 0x008fca0007fbe0ff */
[----:B------:R-:W-:Y:S01]  /*441a0*/  STL [R1+0xb00], R89 ;  /* 0x000b005901007387 */ /* 0x000fe20000100800 */
[----:B----4-:R-:W-:-:S03]  /*441b0*/  IADD3 R88, P6, PT, R14, R91, RZ ;  /* 0x0000005b0e587210 */ /* 0x010fc60007fde0ff */
[----:B------:R-:W3:Y:S04]  /*441c0*/  LDL.LU.64 R86, [R1+0x22a0] ;  /* 0x0022a00001567983 */ /* 0x000ee80000300a00 */
[----:B------:R0:W-:Y:S04]  /*441d0*/  STL [R1+0xb04], R88 ;  /* 0x000b045801007387 */ /* 0x0001e80000100800 */
[----:B0-----:R-:W4:Y:S04]  /*441e0*/  LDL.LU.64 R88, [R1+0x22a8] ;  /* 0x0022a80001587983 */ /* 0x001f280000300a00 */
[----:B------:R0:W-:Y:S02]  /*441f0*/  STL [R1+0x9e0], R92 ;  /* 0x0009e05c01007387 */ /* 0x0001e40000100800 */
[----:B0-----:R-:W-:-:S02]  /*44200*/  IMAD.X R92, R47, 0x1, R90, P5 ;  /* 0x000000012f5c7824 */ /* 0x001fc400028e065a */
[----:B------:R-:W4:Y:S04]  /*44210*/  LDL.LU.64 R46, [R1+0x6888] ;  /* 0x00688800012e7983 */ /* 0x000f280000300a00 */
[----:B------:R0:W-:Y:S02]  /*44220*/  STL [R1+0x9e4], R92 ;  /* 0x0009e45c01007387 */ /* 0x0001e40000100800 */
[----:B0-----:R-:W-:Y:S02]  /*44230*/  IMAD.X R92, R15, 0x1, R90, P6 ;  /* 0x000000010f5c7824 */ /* 0x001fe400030e065a */
[----:B------:R-:W4:Y:S04]  /*44240*/  LDL.LU.64 R14, [R1+0x6880] ;  /* 0x00688000010e7983 */ /* 0x000f280000300a00 */
[----:B------:R0:W-:Y:S02]  /*44250*/  STL [R1+0x9e8], R92 ;  /* 0x0009e85c01007387 */ /* 0x0001e40000100800 */
[----:B0-----:R-:W-:-:S05]  /*44260*/  IADD3 R92, P3, PT, R42, R91, RZ ;  /* 0x0000005b2a5c7210 */ /* 0x001fca0007f7e0ff */
[----:B------:R0:W-:Y:S02]  /*44270*/  STL [R1+0xb08], R92 ;  /* 0x000b085c01007387 */ /* 0x0001e40000100800 */
[-C--:B0-----:R-:W-:Y:S02]  /*44280*/  IADD3 R92, P5, PT, R10, R91.reuse, RZ ;  /* 0x0000005b0a5c7210 */ /* 0x081fe40007fbe0ff */
[----:B------:R-:W-:-:S03]  /*44290*/  IADD3 R91, P6, PT, R4, R91, RZ ;  /* 0x0000005b045b7210 */ /* 0x000fc60007fde0ff */
[----:B------:R0:W-:Y:S04]  /*442a0*/  STL [R1+0xb0c], R92 ;  /* 0x000b0c5c01007387 */ /* 0x0001e80000100800 */
[----:B0-----:R-:W4:Y:S04]  /*442b0*/  LDL.LU R92, [R1+0x6878] ;  /* 0x00687800015c7983 */ /* 0x001f280000300800 */
[----:B------:R0:W-:Y:S02]  /*442c0*/  STL [R1+0xb60], R91 ;  /* 0x000b605b01007387 */ /* 0x0001e40000100800 */
[----:B0-----:R-:W-:-:S02]  /*442d0*/  IMAD.X R91, R43, 0x1, R90, P3 ;  /* 0x000000012b5b7824 */ /* 0x001fc400018e065a */
[----:B------:R-:W4:Y:S04]  /*442e0*/  LDL.LU.64 R42, [R1+0x6870] ;  /* 0x00687000012a7983 */ /* 0x000f280000300a00 */
[----:B------:R0:W-:Y:S02]  /*442f0*/  STL [R1+0x9ec], R91 ;  /* 0x0009ec5b01007387 */ /* 0x0001e40000100800 */
[--C-:B0-----:R-:W-:Y:S02]  /*44300*/  IMAD.X R91, R11, 0x1, R90.reuse, P5 ;  /* 0x000000010b5b7824 */ /* 0x101fe400028e065a */
[----:B------:R-:W4:Y:S04]  /*44310*/  LDL.LU.64 R10, [R1+0x6868] ;  /* 0x00686800010a7983 */ /* 0x000f280000300a00 */
[----:B------:R0:W-:Y:S01]  /*44320*/  STL [R1+0xa40], R91 ;  /* 0x000a405b01007387 */ /* 0x0001e20000100800 */
[----:B------:R-:W-:-:S03]  /*44330*/  IMAD.X R5, R5, 0x1, R90, P6 ;  /* 0x0000000105057824 */ /* 0x000fc600030e065a */
[----:B------:R-:W4:Y:S01]  /*44340*/  LDL.LU R4, [R1+0x6860] ;  /* 0x0068600001047983 */ /* 0x000f220000300800 */
[----:B0-----:R-:W0:Y:S03]  /*44350*/  LDC R91, c[0x0][0x3a8] ;  /* 0x0000ea00ff5b7b82 */ /* 0x001e260000000800 */
[----:B------:R1:W-:Y:S01]  /*44360*/  STL [R1+0xa44], R5 ;  /* 0x000a440501007387 */ /* 0x0003e20000100800 */
[----:B0-----:R-:W-:-:S04]  /*44370*/  IMAD.SHL.U32 R91, R91, 0x100, RZ ;  /* 0x000001005b5b7824 */ /* 0x001fc800078e00ff */
[----:B------:R-:W-:-:S05]  /*44380*/  IMAD.SHL.U32 R91, R91, 0x2, RZ ;  /* 0x000000025b5b7824 */ /* 0x000fca00078e00ff */
[----:B-1----:R-:W-:-:S05]  /*44390*/  IADD3 R5, P3, PT, R38, R91, RZ ;  /* 0x0000005b26057210 */ /* 0x002fca0007f7e0ff */
[----:B------:R0:W-:Y:S02]  /*443a0*/  STL [R1+0xb64], R5 ;  /* 0x000b640501007387 */ /* 0x0001e40000100800 */
[----:B0-----:R-:W-:-:S05]  /*443b0*/  IADD3 R5, P5, PT, R82, R91, RZ ;  /* 0x0000005b52057210 */ /* 0x001fca0007fbe0ff */
[----:B------:R2:W-:Y:S02]  /*443c0*/  STL [R1+0xb68], R5 ;  /* 0x000b680501007387 */ /* 0x0005e40000100800 */
[----:B--2---:R-:W-:-:S05]  /*443d0*/  IADD3 R5, P6, PT, R84, R91, RZ ;  /* 0x0000005b54057210 */ /* 0x004fca0007fde0ff */
[----:B------:R0:W-:Y:S02]  /*443e0*/  STL [R1+0xb6c], R5 ;  /* 0x000b6c0501007387 */ /* 0x0001e40000100800 */
[--C-:B0-----:R-:W-:Y:S02]  /*443f0*/  IMAD.X R5, R39, 0x1, R90.reuse, P3 ;  /* 0x0000000127057824 */ /* 0x101fe400018e065a */
[----:B------:R-:W2:Y:S04]  /*44400*/  LDL.LU.64 R38, [R1+0x6858] ;  /* 0x0068580001267983 */ /* 0x000ea80000300a00 */
[----:B------:R0:W-:Y:S02]  /*44410*/  STL [R1+0xa48], R5 ;  /* 0x000a480501007387 */ /* 0x0001e40000100800 */
[----:B0-----:R-:W-:-:S02]  /*44420*/  IMAD.X R5, R83, 0x1, R90, P5 ;  /* 0x0000000153057824 */ /* 0x001fc400028e065a */
[----:B------:R-:W2:Y:S04]  /*44430*/  LDL.LU.64 R82, [R1+0x6850] ;  /* 0x0068500001527983 */ /* 0x000ea80000300a00 */
[----:B------:R0:W-:Y:S02]  /*44440*/  STL [R1+0xa4c], R5 ;  /* 0x000a4c0501007387 */ /* 0x0001e40000100800 */
[----:B0-----:R-:W-:Y:S02]  /*44450*/  IMAD.X R5, R85, 0x1, R90, P6 ;  /* 0x0000000155057824 */ /* 0x001fe400030e065a */
[----:B------:R-:W2:Y:S04]  /*44460*/  LDL.LU.64 R84, [R1+0x6848] ;  /* 0x0068480001547983 */ /* 0x000ea80000300a00 */
[----:B------:R3:W-:Y:S02]  /*44470*/  STL [R1+0xaa0], R5 ;  /* 0x000aa00501007387 */ /* 0x0007e40000100800 */
[----:B---3--:R-:W-:-:S05]  /*44480*/  IADD3 R5, P3, PT, R86, R91, RZ ;  /* 0x0000005b56057210 */ /* 0x008fca0007f7e0ff */
[----:B------:R4:W-:Y:S02]  /*44490*/  STL [R1+0xbc0], R5 ;  /* 0x000bc00501007387 */ /* 0x0009e40000100800 */
[----:B----4-:R-:W-:-:S05]  /*444a0*/  IADD3 R5, P5, PT, R88, R91, RZ ;  /* 0x0000005b58057210 */ /* 0x010fca0007fbe0ff */
[----:B------:R2:W-:Y:S02]  /*444b0*/  STL [R1+0xbc4], R5 ;  /* 0x000bc40501007387 */ /* 0x0005e40000100800 */
[----:B--2---:R-:W-:-:S05]  /*444c0*/  IADD3 R5, P6, PT, R82, R91, RZ ;  /* 0x0000005b52057210 */ /* 0x004fca0007fde0ff */
[----:B------:R0:W-:Y:S02]  /*444d0*/  STL [R1+0xbc8], R5 ;  /* 0x000bc80501007387 */ /* 0x0001e40000100800 */
[--C-:B0-----:R-:W-:Y:S02]  /*444e0*/  IMAD.X R5, R87, 0x1, R90.reuse, P3 ;  /* 0x0000000157057824 */ /* 0x101fe400018e065a */
[----:B------:R-:W2:Y:S04]  /*444f0*/  LDL.LU.64 R86, [R1+0x6840] ;  /* 0x0068400001567983 */ /* 0x000ea80000300a00 */
[----:B------:R0:W-:Y:S02]  /*44500*/  STL [R1+0xaa4], R5 ;  /* 0x000aa40501007387 */ /* 0x0001e40000100800 */
[----:B0-----:R-:W-:-:S02]  /*44510*/  IMAD.X R5, R89, 0x1, R90, P5 ;  /* 0x0000000159057824 */ /* 0x001fc400028e065a */
[----:B------:R-:W3:Y:S01]  /*44520*/  LDL.LU.64 R88, [R1+0x6838] ;  /* 0x0068380001587983 */ /* 0x000ee20000300a00 */
[----:B------:R-:W-:-:S03]  /*44530*/  IADD3.X R82, PT, PT, R83, R90, RZ, P6, !PT ;  /* 0x0000005a53527210 */ /* 0x000fc600037fe4ff */
[----:B------:R-:W4:Y:S04]  /*44540*/  LDL.LU R83, [R1+0x22d0] ;  /* 0x0022d00001537983 */ /* 0x000f280000300800 */
[----:B------:R0:W-:Y:S02]  /*44550*/  STL [R1+0xaa8], R5 ;  /* 0x000aa80501007387 */ /* 0x0001e40000100800 */
[----:B0-----:R-:W-:-:S05]  /*44560*/  IADD3 R5, P3, PT, R84, R91, RZ ;  /* 0x0000005b54057210 */ /* 0x001fca0007f7e0ff */
[----:B------:R2:W-:Y:S02]  /*44570*/  STL [R1+0x900], R5 ;  /* 0x0009000501007387 */ /* 0x0005e40000100800 */
[----:B--2---:R-:W-:-:S05]  /*44580*/  IADD3 R5, P5, PT, R86, R91, RZ ;  /* 0x0000005b56057210 */ /* 0x004fca0007fbe0ff */
[----:B------:R3:W-:Y:S02]  /*44590*/  STL [R1+0x904], R5 ;  /* 0x0009040501007387 */ /* 0x0007e40000100800 */
[----:B---3--:R-:W-:-:S05]  /*445a0*/  IADD3 R5, P6, PT, R88, R91, RZ ;  /* 0x0000005b58057210 */ /* 0x008fca0007fde0ff */
[----:B------:R0:W-:Y:S04]  /*445b0*/  STL [R1+0x918], R5 ;  /* 0x0009180501007387 */ /* 0x0001e80000100800 */
[----:B0-----:R-:W2:Y:S04]  /*445c0*/  LDL.LU R5, [R1+0x6830] ;  /* 0x0068300001057983 */ /* 0x001ea80000300800 */
[----:B------:R-:W-:Y:S04]  /*445d0*/  STL [R1+0x44ac], R91 ;  /* 0x0044ac5b01007387 */ /* 0x000fe80000100800 */
[----:B------:R-:W-:Y:S04]  /*445e0*/  STL [R1+0x44bc], R91 ;  /* 0x0044bc5b01007387 */ /* 0x000fe80000100800 */
[----:B------:R-:W-:Y:S04]  /*445f0*/  STL [R1+0x4bc4], R91 ;  /* 0x004bc45b01007387 */ /* 0x000fe80000100800 */
[----:B------:R-:W-:Y:S04]  /*44600*/  STL [R1+0x3f64], R90 ;  /* 0x003f645a01007387 */ /* 0x000fe80000100800 */
[----:B------:R-:W-:Y:S01]  /*44610*/  STL [R1+0x44b8], R90 ;  /* 0x0044b85a01007387 */ /* 0x000fe20000100800 */
[----:B--2---:R-:W-:-:S05]  /*44620*/  PRMT R5, RZ, 0x7610, R5 ;  /* 0x00007610ff057816 */ /* 0x004fca0000000005 */
[----:B------:R0:W-:Y:S04]  /*44630*/  STL.S16 [R1+0x3288], R5 ;  /* 0x0032880501007387 */ /* 0x0001e80000100600 */
[----:B0-----:R-:W2:Y:S02]  /*44640*/  LDL.LU R5, [R1+0x682c] ;  /* 0x00682c0001057983 */ /* 0x001ea40000300800 */
[----:B--2---:R-:W-:-:S05]  /*44650*/  PRMT R5, RZ, 0x7610, R5 ;  /* 0x00007610ff057816 */ /* 0x004fca0000000005 */
[----:B------:R0:W-:Y:S04]  /*44660*/  STL.S16 [R1+0x3284], R5 ;  /* 0x0032840501007387 */ /* 0x0001e80000100600 */
[----:B0-----:R-:W2:Y:S01]  /*44670*/  LDL.LU R5, [R1+0x6828] ;  /* 0x0068280001057983 */ /* 0x001ea20000300800 */
[----:B----4-:R-:W-:-:S05]  /*44680*/  VIADD R83, R83, 0x1 ;  /* 0x0000000153537836 */ /* 0x010fca0000000000 */
[----:B------:R-:W-:Y:S01]  /*44690*/  STL [R1+0x22d0], R83 ;  /* 0x0022d05301007387 */ /* 0x000fe20000100800 */
        /* <DEDUP_REMOVED lines=93> */
[----:B------:R-:W-:Y:S01]  /*44c70*/  PRMT R14, RZ, 0x7610, R14 ;  /* 0x00007610ff0e7816 */ /* 0x000fe2000000000e */
[----:B------:R-:W-:Y:S04]  /*44c80*/  STL [R1+0x5d48], R11 ;  /* 0x005d480b01007387 */ /* 0x000fe80000100800 */
[----:B------:R-:W-:Y:S04]  /*44c90*/  STL.64 [R1+0x5cf0], R42 ;  /* 0x005cf02a01007387 */ /* 0x000fe80000100a00 */
        /* <DEDUP_REMOVED lines=269> */
[----:B------:R-:W-:Y:S01]  /*45d70*/  PRMT R55, RZ, 0x7610, R55 ;  /* 0x00007610ff377816 */ /* 0x000fe20000000037 */
[----:B------:R-:W-:Y:S04]  /*45d80*/  STL [R1+0x5ac0], R23 ;  /* 0x005ac01701007387 */ /* 0x000fe80000100800 */
        /* <DEDUP_REMOVED lines=1259> */
[----:B------:R-:W-:Y:S01]  /*4ac40*/  PRMT R92, RZ, 0x7610, R92 ;  /* 0x00007610ff5c7816 */ /* 0x000fe2000000005c */
[----:B------:R-:W-:Y:S04]  /*4ac50*/  STL.64 [R1+0x5020], R78 ;  /* 0x0050204e01007387 */ /* 0x000fe80000100a00 */
[----:B------:R-:W-:Y:S01]  /*4ac60*/  STL.64 [R1+0x4f78], R80 ;  /* 0x004f785001007387 */ /* 0x000fe20000100a00 */
[----:B--2---:R-:W-:-:S05]  /*4ac70*/  PRMT R5, RZ, 0x7610, R5 ;  /* 0x00007610ff057816 */ /* 0x004fca0000000005 */
[----:B------:R-:W-:Y:S04]  /*4ac80*/  STL [R1+0x5b80], R5 ;  /* 0x005b800501007387 */ /* 0x000fe80000100800 */
        /* <DEDUP_REMOVED lines=467> */
[--C-:B------:R-:W-:Y:S02]  /*4c9c0*/  IMAD.X R88, R89, 0x1, R90.reuse, P6 ;  /* 0x0000000159587824 */ /* 0x100fe400030e065a */
[--C-:B------:R-:W-:Y:S01]  /*4c9d0*/  IMAD.X R86, R87, 0x1, R90.reuse, P5 ;  /* 0x0000000157567824 */ /* 0x100fe200028e065a */
[----:B------:R-:W-:Y:S01]  /*4c9e0*/  PRMT R89, RZ, 0x7610, R89 ;  /* 0x00007610ff597816 */ /* 0x000fe20000000059 */
[----:B------:R-:W-:Y:S01]  /*4c9f0*/  IMAD.X R84, R85, 0x1, R90, P3 ;  /* 0x0000000155547824 */ /* 0x000fe200018e065a */
        /* <DEDUP_REMOVED lines=58> */
[----:B--2---:R-:W-:-:S05]  /*4cda0*/  PRMT R92, RZ, 0x7610, R92 ;  /* 0x00007610ff5c7816 */ /* 0x004fca000000005c */
[----:B------:R-:W-:Y:S04]  /*4cdb0*/  STL.S16 [R1+0x26f4], R92 ;  /* 0x0026f45c01007387 */ /* 0x000fe80000100600 */
        /* <DEDUP_REMOVED lines=52> */
[----:B------:R0:W-:Y:S04]  /*4d100*/  STL.S16 [R1+0x261c], R22 ;  /* 0x00261c1601007387 */ /* 0x0001e80000100600 */
[----:B------:R-:W-:Y:S04]  /*4d110*/  STL [R1+0x5b90], R93 ;  /* 0x005b905d01007387 */ /* 0x000fe80000100800 */
[----:B------:R1:W-:Y:S04]  /*4d120*/  STL.S16 [R1+0x2618], R19 ;  /* 0x0026181301007387 */ /* 0x0003e80000100600 */
[----:B------:R2:W-:Y:S04]  /*4d130*/  STL.S16 [R1+0x2610], R18 ;  /* 0x0026101201007387 */ /* 0x0005e80000100600 */
[----:B------:R3:W-:Y:S04]  /*4d140*/  STL.S16 [R1+0x260c], R15 ;  /* 0x00260c0f01007387 */ /* 0x0007e80000100600 */
[----:B------:R4:W-:Y:S01]  /*4d150*/  STL.S16 [R1+0x2608], R14 ;  /* 0x0026080e01007387 */ /* 0x0009e20000100600 */
[----:B------:R-:W-:-:S02]  /*4d160*/  PRMT R31, RZ, 0x7610, R31 ;  /* 0x00007610ff1f7816 */ /* 0x000fc4000000001f */
[----:B------:R-:W-:Y:S02]  /*4d170*/  PRMT R30, RZ, 0x7610, R30 ;  /* 0x00007610ff1e7816 */ /* 0x000fe4000000001e */
[----:B------:R-:W-:Y:S02]  /*4d180*/  PRMT R29, RZ, 0x7610, R29 ;  /* 0x00007610ff1d7816 */ /* 0x000fe4000000001d */
[----:B------:R-:W-:Y:S01]  /*4d190*/  PRMT R28, RZ, 0x7610, R28 ;  /* 0x00007610ff1c7816 */ /* 0x000fe2000000001c */
[----:B0-----:R-:W4:Y:S04]  /*4d1a0*/  LDL.LU R22, [R1+0x9c8] ;  /* 0x0009c80001167983 */ /* 0x001f280000300800 */
[----:B------:R0:W-:Y:S04]  /*4d1b0*/  STL.S16 [R1+0x2604], R11 ;  /* 0x0026040b01007387 */ /* 0x0001e80000100600 */
[----:B------:R-:W4:Y:S04]  /*4d1c0*/  LDL.LU R50, [R1+0x9d0] ;  /* 0x0009d00001327983 */ /* 0x000f280000300800 */
[----:B------:R-:W4:Y:S04]  /*4d1d0*/  LDL.LU R51, [R1+0x2d0] ;  /* 0x0002d00001337983 */ /* 0x000f280000300800 */
[----:B-1----:R-:W4:Y:S04]  /*4d1e0*/  LDL.LU R19, [R1+0x3c30] ;  /* 0x003c300001137983 */ /* 0x002f280000300800 */
[----:B--2---:R-:W2:Y:S04]  /*4d1f0*/  LDL.LU R18, [R1+0x2d4] ;  /* 0x0002d40001127983 */ /* 0x004ea80000300800 */
[----:B------:R-:W2:Y:S04]  /*4d200*/  LDL.LU R46, [R1+0x3c34] ;  /* 0x003c3400012e7983 */ /* 0x000ea80000300800 */
[----:B------:R-:W2:Y:S04]  /*4d210*/  LDL.LU R47, [R1+0x2d8] ;  /* 0x0002d800012f7983 */ /* 0x000ea80000300800 */
[----:B---3--:R-:W3:Y:S04]  /*4d220*/  LDL.LU R15, [R1+0x3c38] ;  /* 0x003c3800010f7983 */ /* 0x008ee80000300800 */
[----:B----4-:R-:W4:Y:S04]  /*4d230*/  LDL.LU R14, [R1+0x2e0] ;  /* 0x0002e000010e7983 */ /* 0x010f280000300800 */
[----:B------:R-:W4:Y:S04]  /*4d240*/  LDL.LU R42, [R1+0x3c3c] ;  /* 0x003c3c00012a7983 */ /* 0x000f280000300800 */
[----:B------:R-:W4:Y:S04]  /*4d250*/  LDL.LU R43, [R1+0x2e8] ;  /* 0x0002e800012b7983 */ /* 0x000f280000300800 */
[----:B0-----:R-:W4:Y:S04]  /*4d260*/  LDL.LU R11, [R1+0x3c40] ;  /* 0x003c4000010b7983 */ /* 0x001f280000300800 */
[----:B------:R-:W4:Y:S04]  /*4d270*/  LDL.LU R89, [R1+0x2f0] ;  /* 0x0002f00001597983 */ /* 0x000f280000300800 */
[----:B------:R-:W4:Y:S01]  /*4d280*/  LDL.LU R87, [R1+0x3c44] ;  /* 0x003c440001577983 */ /* 0x000f220000300800 */
[----:B------:R-:W-:-:S03]  /*4d290*/  IMAD.MOV.U32 R23, RZ, RZ, R83 ;  /* 0x000000ffff177224 */ /* 0x000fc600078e0053 */
[----:B------:R-:W4:Y:S04]  /*4d2a0*/  LDL.LU R85, [R1+0x2f8] ;  /* 0x0002f80001557983 */ /* 0x000f280000300800 */
[----:B------:R-:W4:Y:S01]  /*4d2b0*/  LDL.LU R83, [R1+0x3c48] ;  /* 0x003c480001537983 */ /* 0x000f220000300800 */
        /* <DEDUP_REMOVED lines=25> */
[----:B------:R0:W-:Y:S01]  /*4d450*/  STL.S16 [R1+0x25d0], R13 ;  /* 0x0025d00d01007387 */ /* 0x0001e20000100600 */
[----:B------:R-:W-:Y:S02]  /*4d460*/  PRMT R5, RZ, 0x7610, R5 ;  /* 0x00007610ff057816 */ /* 0x000fe40000000005 */
[----:B------:R-:W-:Y:S01]  /*4d470*/  PRMT R90, RZ, 0x7610, R90 ;  /* 0x00007610ff5a7816 */ /* 0x000fe2000000005a */
[----:B------:R1:W-:Y:S04]  /*4d480*/  STL.S16 [R1+0x25cc], R12 ;  /* 0x0025cc0c01007387 */ /* 0x0003e80000100600 */
[----:B------:R0:W-:Y:S01]  /*4d490*/  STL.S16 [R1+0x25c8], R9 ;  /* 0x0025c80901007387 */ /* 0x0001e20000100600 */
[----:B------:R-:W-:-:S03]  /*4d4a0*/  PRMT R0, RZ, 0x7610, R0 ;  /* 0x00007610ff007816 */ /* 0x000fc60000000000 */
[----:B------:R0:W-:Y:S04]  /*4d4b0*/  STL.S16 [R1+0x25c4], R8 ;  /* 0x0025c40801007387 */ /* 0x0001e80000100600 */
[----:B------:R-:W-:Y:S04]  /*4d4c0*/  STL [R1+0x4bd0], R91 ;  /* 0x004bd05b01007387 */ /* 0x000fe80000100800 */
[----:B------:R-:W-:Y:S04]  /*4d4d0*/  STL.S16 [R1+0x25c0], R5 ;  /* 0x0025c00501007387 */ /* 0x000fe80000100600 */
[----:B------:R-:W-:Y:S04]  /*4d4e0*/  STL [R1+0x4d18], R90 ;  /* 0x004d185a01007387 */ /* 0x000fe80000100800 */
[----:B------:R-:W-:Y:S01]  /*4d4f0*/  STL [R1+0x4be0], R0 ;  /* 0x004be00001007387 */ /* 0x000fe20000100800 */
[----:B------:R-:W0:Y:S02]  /*4d500*/  LDC R92, c[0x0][0x3a0] ;  /* 0x0000e800ff5c7b82 */ /* 0x000e240000000800 */
[----:B0-----:R-:W-:-:S02]  /*4d510*/  IMAD R92, R23, -0x100, R92 ;  /* 0xffffff00175c7824 */ /* 0x001fc400078e025c */
[----:B------:R-:W-:Y:S02]  /*4d520*/  IMAD.MOV.U32 R13, RZ, RZ, R22 ;  /* 0x000000ffff0d7224 */ /* 0x000fe400078e0016 */
[----:B-1----:R-:W-:Y:S02]  /*4d530*/  IMAD.MOV.U32 R12, RZ, RZ, R50 ;  /* 0x000000ffff0c7224 */ /* 0x002fe400078e0032 */
[----:B------:R-:W-:Y:S02]  /*4d540*/  IMAD.MOV.U32 R9, RZ, RZ, R51 ;  /* 0x000000ffff097224 */ /* 0x000fe400078e0033 */
[----:B------:R-:W-:Y:S02]  /*4d550*/  IMAD.MOV.U32 R8, RZ, RZ, R19 ;  /* 0x000000ffff087224 */ /* 0x000fe400078e0013 */
[----:B--2---:R-:W-:Y:S02]  /*4d560*/  IMAD.MOV.U32 R17, RZ, RZ, R18 ;  /* 0x000000ffff117224 */ /* 0x004fe400078e0012 */
[----:B------:R-:W-:Y:S01]  /*4d570*/  IMAD.MOV.U32 R16, RZ, RZ, R46 ;  /* 0x000000ffff107224 */ /* 0x000fe200078e002e */
[----:B------:R3:W-:Y:S04]  /*4d580*/  STL.64 [R1+0x9d0], R12 ;  /* 0x0009d00c01007387 */ /* 0x0007e80000100a00 */
[----:B------:R4:W-:Y:S04]  /*4d590*/  STL.64 [R1+0x9c8], R8 ;  /* 0x0009c80801007387 */ /* 0x0009e80000100a00 */
[----:B------:R-:W-:Y:S01]  /*4d5a0*/  STL.64 [R1+0x2d0], R16 ;  /* 0x0002d01001007387 */ /* 0x000fe20000100a00 */
[----:B---3--:R-:W-:-:S02]  /*4d5b0*/  IMAD.MOV.U32 R12, RZ, RZ, R15 ;  /* 0x000000ffff0c7224 */ /* 0x008fc400078e000f */
[----:B------:R-:W-:Y:S02]  /*4d5c0*/  IMAD.MOV.U32 R13, RZ, RZ, R47 ;  /* 0x000000ffff0d7224 */ /* 0x000fe400078e002f */
[----:B----4-:R-:W-:Y:S01]  /*4d5d0*/  IMAD.MOV.U32 R8, RZ, RZ, R42 ;  /* 0x000000ffff087224 */ /* 0x010fe200078e002a */
[----:B------:R-:W-:Y:S01]  /*4d5e0*/  MOV R9, R14 ;  /* 0x0000000e00097202 */ /* 0x000fe20000000f00 */
[----:B------:R-:W-:Y:S02]  /*4d5f0*/  IMAD.MOV.U32 R14, RZ, RZ, R11 ;  /* 0x000000ffff0e7224 */ /* 0x000fe400078e000b */
[----:B------:R-:W-:Y:S01]  /*4d600*/  IMAD.MOV.U32 R15, RZ, RZ, R43 ;  /* 0x000000ffff0f7224 */ /* 0x000fe200078e002b */
[----:B------:R0:W-:Y:S04]  /*4d610*/  STL.64 [R1+0x2d8], R12 ;  /* 0x0002d80c01007387 */ /* 0x0001e80000100a00 */
[----:B------:R1:W-:Y:S04]  /*4d620*/  STL.64 [R1+0x2e0], R8 ;  /* 0x0002e00801007387 */ /* 0x0003e80000100a00 */
[----:B------:R-:W-:Y:S04]  /*4d630*/  STL.64 [R1+0x2e8], R14 ;  /* 0x0002e80e01007387 */ /* 0x000fe80000100a00 */
[----:B------:R-:W2:Y:S01]  /*4d640*/  LDL.LU R69, [R1+0x9a8] ;  /* 0x0009a80001457983 */ /* 0x000ea20000300800 */
[----:B0-----:R-:W-:-:S02]  /*4d650*/  IMAD.MOV.U32 R12, RZ, RZ, R87 ;  /* 0x000000ffff0c7224 */ /* 0x001fc400078e0057 */
[----:B------:R-:W-:Y:S02]  /*4d660*/  IMAD.MOV.U32 R13, RZ, RZ, R89 ;  /* 0x000000ffff0d7224 */ /* 0x000fe400078e0059 */
[----:B-1----:R-:W-:Y:S02]  /*4d670*/  IMAD.MOV.U32 R8, RZ, RZ, R83 ;  /* 0x000000ffff087224 */ /* 0x002fe400078e0053 */
[----:B------:R-:W-:Y:S01]  /*4d680*/  IMAD.MOV.U32 R9, RZ, RZ, R85 ;  /* 0x000000ffff097224 */ /* 0x000fe200078e0055 */
[----:B------:R0:W-:Y:S04]  /*4d690*/  STL.64 [R1+0x2f0], R12 ;  /* 0x0002f00c01007387 */ /* 0x0001e80000100a00 */
[----:B------:R-:W3:Y:S04]  /*4d6a0*/  LDL.LU R36, [R1+0x9b0] ;  /* 0x0009b00001247983 */ /* 0x000ee80000300800 */
        /* <DEDUP_REMOVED lines=24> */
[----:B0-----:R-:W4:Y:S04]  /*4d830*/  LDL.LU R12, [R1+0x3c74] ;  /* 0x003c7400010c7983 */ /* 0x001f280000300800 */
[----:B------:R-:W4:Y:S04]  /*4d840*/  LDL.LU R13, [R1+0x348] ;  /* 0x00034800010d7983 */ /* 0x000f280000300800 */
[----:B------:R-:W4:Y:S04]  /*4d850*/  LDL.LU R40, [R1+0x3c78] ;  /* 0x003c780001287983 */ /* 0x000f280000300800 */
[----:B------:R-:W4:Y:S04]  /*4d860*/  LDL.LU R41, [R1+0x350] ;  /* 0x0003500001297983 */ /* 0x000f280000300800 */
        /* <DEDUP_REMOVED lines=33> */
[----:B--2---:R-:W-:-:S02]  /*4da80*/  IMAD.MOV.U32 R71, RZ, RZ, R69 ;  /* 0x000000ffff477224 */ /* 0x004fc400078e0045 */
[----:B---3--:R-:W-:Y:S02]  /*4da90*/  IMAD.MOV.U32 R70, RZ, RZ, R36 ;  /* 0x000000ffff467224 */ /* 0x008fe400078e0024 */
[----:B----4-:R-:W-:Y:S02]  /*4daa0*/  IMAD.MOV.U32 R69, RZ, RZ, R37 ;  /* 0x000000ffff457224 */ /* 0x010fe400078e0025 */
[----:B------:R-:W-:Y:S02]  /*4dab0*/  IMAD.MOV.U32 R68, RZ, RZ, R64 ;  /* 0x000000ffff447224 */ /* 0x000fe400078e0040 */
[----:B------:R-:W-:Y:S02]  /*4dac0*/  IMAD.MOV.U32 R37, RZ, RZ, R65 ;  /* 0x000000ffff257224 */ /* 0x000fe400078e0041 */
[----:B------:R-:W-:Y:S02]  /*4dad0*/  IMAD.MOV.U32 R36, RZ, RZ, R32 ;  /* 0x000000ffff247224 */ /* 0x000fe400078e0020 */
[----:B------:R-:W-:Y:S01]  /*4dae0*/  IMAD.MOV.U32 R32, RZ, RZ, R60 ;  /* 0x000000ffff207224 */ /* 0x000fe200078e003c */
[----:B------:R-:W-:Y:S04]  /*4daf0*/  STL.64 [R1+0x9b0], R70 ;  /* 0x0009b04601007387 */ /* 0x000fe80000100a00 */
[----:B------:R-:W-:Y:S01]  /*4db00*/  STL.64 [R1+0x9a8], R68 ;  /* 0x0009a84401007387 */ /* 0x000fe20000100a00 */
[----:B------:R-:W-:-:S03]  /*4db10*/  IMAD.MOV.U32 R60, RZ, RZ, R28 ;  /* 0x000000ffff3c7224 */ /* 0x000fc600078e001c */
[----:B------:R0:W-:Y:S04]  /*4db20*/  STL.64 [R1+0x300], R36 ;  /* 0x0003002401007387 */ /* 0x0001e80000100a00 */
[----:B------:R1:W-:Y:S04]  /*4db30*/  STL.64 [R1+0x308], R32 ;  /* 0x0003082001007387 */ /* 0x0003e80000100a00 */
[----:B------:R-:W-:Y:S01]  /*4db40*/  STL.64 [R1+0x310], R60 ;  /* 0x0003103c01007387 */ /* 0x000fe20000100a00 */
[----:B------:R-:W-:Y:S01]  /*4db50*/  IMAD.MOV.U32 R28, RZ, RZ, R52 ;  /* 0x000000ffff1c7224 */ /* 0x000fe200078e0034 */
[----:B0-----:R-:W-:Y:S01]  /*4db60*/  MOV R36, R56 ;  /* 0x0000003800247202 */ /* 0x001fe20000000f00 */
[----:B------:R-:W-:-:S02]  /*4db70*/  IMAD.MOV.U32 R37, RZ, RZ, R29 ;  /* 0x000000ffff257224 */ /* 0x000fc400078e001d */
[----:B-1----:R-:W-:Y:S02]  /*4db80*/  IMAD.MOV.U32 R32, RZ, RZ, R24 ;  /* 0x000000ffff207224 */ /* 0x002fe400078e0018 */
[----:B------:R-:W-:Y:S02]  /*4db90*/  IMAD.MOV.U32 R33, RZ, RZ, R57 ;  /* 0x000000ffff217224 */ /* 0x000fe400078e0039 */
[----:B------:R-:W-:Y:S02]  /*4dba0*/  IMAD.MOV.U32 R29, RZ, RZ, R25 ;  /* 0x000000ffff1d7224 */ /* 0x000fe400078e0019 */
[----:B------:R-:W-:Y:S02]  /*4dbb0*/  IMAD.MOV.U32 R24, RZ, RZ, R20 ;  /* 0x000000ffff187224 */ /* 0x000fe400078e0014 */
[----:B------:R-:W-:Y:S02]  /*4dbc0*/  IMAD.MOV.U32 R25, RZ, RZ, R53 ;  /* 0x000000ffff197224 */ /* 0x000fe400078e0035 */
[----:B------:R-:W-:Y:S01]  /*4dbd0*/  IMAD.MOV.U32 R20, RZ, RZ, R48 ;  /* 0x000000ffff147224 */ /* 0x000fe200078e0030 */
[----:B------:R-:W-:Y:S04]  /*4dbe0*/  STL.64 [R1+0x318], R36 ;  /* 0x0003182401007387 */ /* 0x000fe80000100a00 */
[----:B------:R-:W-:Y:S04]  /*4dbf0*/  STL.64 [R1+0x320], R32 ;  /* 0x0003202001007387 */ /* 0x000fe80000100a00 */
[----:B------:R0:W-:Y:S04]  /*4dc00*/  STL.64 [R1+0x328], R28 ;  /* 0x0003281c01007387 */ /* 0x0001e80000100a00 */
[----:B------:R1:W-:Y:S04]  /*4dc10*/  STL.64 [R1+0x998], R24 ;  /* 0x0009981801007387 */ /* 0x0003e80000100a00 */
[----:B------:R2:W-:Y:S01]  /*4dc20*/  STL.64 [R1+0x990], R20 ;  /* 0x0009901401007387 */ /* 0x0005e20000100a00 */
[----:B0-----:R-:W-:-:S02]  /*4dc30*/  IMAD.MOV.U32 R28, RZ, RZ, R16 ;  /* 0x000000ffff1c7224 */ /* 0x001fc400078e0010 */
[----:B------:R-:W-:Y:S02]  /*4dc40*/  IMAD.MOV.U32 R29, RZ, RZ, R49 ;  /* 0x000000ffff1d7224 */ /* 0x000fe400078e0031 */
[----:B-1----:R-:W-:Y:S02]  /*4dc50*/  IMAD.MOV.U32 R24, RZ, RZ, R44 ;  /* 0x000000ffff187224 */ /* 0x002fe400078e002c */
[----:B------:R-:W-:Y:S02]  /*4dc60*/  IMAD.MOV.U32 R25, RZ, RZ, R17 ;  /* 0x000000ffff197224 */ /* 0x000fe400078e0011 */
[----:B--2---:R-:W-:Y:S02]  /*4dc70*/  IMAD.MOV.U32 R20, RZ, RZ, R12 ;  /* 0x000000ffff147224 */ /* 0x004fe400078e000c */
[----:B------:R-:W-:Y:S01]  /*4dc80*/  IMAD.MOV.U32 R21, RZ, RZ, R45 ;  /* 0x000000ffff157224 */ /* 0x000fe200078e002d */
[----:B------:R-:W-:Y:S01]  /*4dc90*/  MOV R16, R40 ;  /* 0x0000002800107202 */ /* 0x000fe20000000f00 */
[----:B------:R-:W-:-:S02]  /*4dca0*/  IMAD.MOV.U32 R17, RZ, RZ, R13 ;  /* 0x000000ffff117224 */ /* 0x000fc400078e000d */
[----:B------:R-:W-:Y:S02]  /*4dcb0*/  IMAD.MOV.U32 R12, RZ, RZ, R8 ;  /* 0x000000ffff0c7224 */ /* 0x000fe400078e0008 */
[----:B------:R-:W-:Y:S01]  /*4dcc0*/  IMAD.MOV.U32 R13, RZ, RZ, R41 ;  /* 0x000000ffff0d7224 */ /* 0x000fe200078e0029 */
[----:B------:R-:W-:Y:S04]  /*4dcd0*/  STL.64 [R1+0x330], R28 ;  /* 0x0003301c01007387 */ /* 0x000fe80000100a00 */
[----:B------:R-:W-:Y:S01]  /*4dce0*/  STL.64 [R1+0x338], R24 ;  /* 0x0003381801007387 */ /* 0x000fe20000100a00 */
[----:B------:R-:W-:-:S03]  /*4dcf0*/  IMAD.MOV.U32 R8, RZ, RZ, R66 ;  /* 0x000000ffff087224 */ /* 0x000fc600078e0042 */
        /* <DEDUP_REMOVED lines=10> */
[----:B------:R0:W-:Y:S04]  /*4dda0*/  STL.64 [R1+0x980], R16 ;  /* 0x0009801001007387 */ /* 0x0001e80000100a00 */
[----:B------:R1:W-:Y:S04]  /*4ddb0*/  STL.64 [R1+0x978], R12 ;  /* 0x0009780c01007387 */ /* 0x0003e80000100a00 */
[----:B------:R2:W-:Y:S01]  /*4ddc0*/  STL.64 [R1+0x360], R8 ;  /* 0x0003600801007387 */ /* 0x0005e20000100a00 */
[----:B0-----:R-:W-:-:S02]  /*4ddd0*/  IMAD.MOV.U32 R16, RZ, RZ, R58 ;  /* 0x000000ffff107224 */ /* 0x001fc400078e003a */
[----:B------:R-:W-:Y:S02]  /*4dde0*/  IMAD.MOV.U32 R17, RZ, RZ, R31 ;  /* 0x000000ffff117224 */ /* 0x000fe400078e001f */
[----:B-1----:R-:W-:Y:S02]  /*4ddf0*/  IMAD.MOV.U32 R12, RZ, RZ, R26 ;  /* 0x000000ffff0c7224 */ /* 0x002fe400078e001a */
[----:B------:R-:W-:Y:S01]  /*4de00*/  IMAD.MOV.U32 R13, RZ, RZ, R59 ;  /* 0x000000ffff0d7224 */ /* 0x000fe200078e003b */
[----:B--2---:R-:W-:Y:S01]  /*4de10*/  MOV R8, R54 ;  /* 0x0000003600087202 */ /* 0x004fe20000000f00 */
[----:B------:R-:W-:Y:S01]  /*4de20*/  IMAD.MOV.U32 R9, RZ, RZ, R27 ;  /* 0x000000ffff097224 */ /* 0x000fe200078e001b */
        /* <DEDUP_REMOVED lines=18> */
[----:B------:R-:W-:Y:S01]  /*4df50*/  STL.64 [R1+0x958], R16 ;  /* 0x0009581001007387 */ /* 0x000fe20000100a00 */
[----:B------:R-:W-:Y:S01]  /*4df60*/  IMAD.MOV.U32 R14, RZ, RZ, R11 ;  /* 0x000000ffff0e7224 */ /* 0x000fe200078e000b */
[----:B------:R-:W-:-:S02]  /*4df70*/  MOV R15, R43 ;  /* 0x0000002b000f7202 */ /* 0x000fc40000000f00 */
        /* <DEDUP_REMOVED lines=84> */
[----:B------:R-:W-:Y:S02]  /*4e4c0*/  IMAD.MOV.U32 R28, RZ, RZ, R52 ;  /* 0x000000ffff1c7224 */ /* 0x000fe400078e0034 */
[----:B0-----:R-:W-:-:S02]  /*4e4d0*/  IMAD.MOV.U32 R36, RZ, RZ, R56 ;  /* 0x000000ffff247224 */ /* 0x001fc400078e0038 */
[----:B------:R-:W-:Y:S01]  /*4e4e0*/  IMAD.MOV.U32 R37, RZ, RZ, R29 ;  /* 0x000000ffff257224 */ /* 0x000fe200078e001d */
[----:B-1----:R-:W-:Y:S01]  /*4e4f0*/  MOV R32, R24 ;  /* 0x0000001800207202 */ /* 0x002fe20000000f00 */
        /* <DEDUP_REMOVED lines=15> */
[----:B------:R-:W-:Y:S02]  /*4e5f0*/  IMAD.MOV.U32 R21, RZ, RZ, R45 ;  /* 0x000000ffff157224 */ /* 0x000fe400078e002d */
[----:B------:R-:W-:-:S02]  /*4e600*/  IMAD.MOV.U32 R16, RZ, RZ, R40 ;  /* 0x000000ffff107224 */ /* 0x000fc400078e0028 */
[----:B------:R-:W-:Y:S01]  /*4e610*/  IMAD.MOV.U32 R17, RZ, RZ, R13 ;  /* 0x000000ffff117224 */ /* 0x000fe200078e000d */
[----:B------:R-:W-:Y:S01]  /*4e620*/  MOV R12, R8 ;  /* 0x00000008000c7202 */ /* 0x000fe20000000f00 */
        /* <DEDUP_REMOVED lines=26> */
[----:B0-----:R-:W-:Y:S01]  /*4e7d0*/  MOV R16, R23 ;  /* 0x0000001700107202 */ /* 0x001fe20000000f00 */
[----:B------:R-:W-:-:S02]  /*4e7e0*/  IMAD.MOV.U32 R17, RZ, RZ, R55 ;  /* 0x000000ffff117224 */ /* 0x000fc400078e0037 */
        /* <DEDUP_REMOVED lines=14> */
[----:B------:R-:W-:-:S02]  /*4e8d0*/  IMAD.MOV.U32 R14, RZ, RZ, R11 ;  /* 0x000000ffff0e7224 */ /* 0x000fc400078e000b */
[----:B------:R-:W-:Y:S01]  /*4e8e0*/  IMAD.MOV.U32 R15, RZ, RZ, R43 ;  /* 0x000000ffff0f7224 */ /* 0x000fe200078e002b */
[----:B------:R0:W-:Y:S04]  /*4e8f0*/  STL.64 [R1+0x8f0], R12 ;  /* 0x0008f00c01007387 */ /* 0x0001e80000100a00 */
[----:B------:R1:W-:Y:S04]  /*4e900*/  STL.64 [R1+0x450], R8 ;  /* 0x0004500801007387 */ /* 0x0003e80000100a00 */
[----:B------:R-:W-:Y:S04]  /*4e910*/  STL.64 [R1+0x458], R14 ;  /* 0x0004580e01007387 */ /* 0x000fe80000100a00 */
[----:B------:R-:W2:Y:S01]  /*4e920*/  LDL.LU R49, [R1+0x478] ;  /* 0x0004780001317983 */ /* 0x000ea20000300800 */
[----:B0-----:R-:W-:Y:S01]  /*4e930*/  IMAD.MOV.U32 R12, RZ, RZ, R87 ;  /* 0x000000ffff0c7224 */ /* 0x001fe200078e0057 */
[----:B------:R-:W-:Y:S01]  /*4e940*/  MOV R13, R89 ;  /* 0x00000059000d7202 */ /* 0x000fe20000000f00 */
[----:B-1----:R-:W-:-:S02]  /*4e950*/  IMAD.MOV.U32 R8, RZ, RZ, R83 ;  /* 0x000000ffff087224 */ /* 0x002fc400078e0053 */
[----:B------:R-:W-:Y:S02]  /*4e960*/  IMAD.MOV.U32 R9, RZ, RZ, R85 ;  /* 0x000000ffff097224 */ /* 0x000fe400078e0055 */
[----:B------:R0:W-:Y:S04]  /*4e970*/  STL.64 [R1+0x460], R12 ;  /* 0x0004600c01007387 */ /* 0x0001e80000100a00 */
[----:B------:R-:W3:Y:S04]  /*4e980*/  LDL.LU R16, [R1+0x3d28] ;  /* 0x003d280001107983 */ /* 0x000ee80000300800 */
[----:B------:R1:W-:Y:S04]  /*4e990*/  STL.64 [R1+0x468], R8 ;  /* 0x0004680801007387 */ /* 0x0003e80000100a00 */
        /* <DEDUP_REMOVED lines=40> */
[----:B------:R-:W-:-:S04]  /*4ec20*/  LOP3.LUT R3, R3, R2, RZ, 0x3c, !PT ;  /* 0x0000000203037212 */ /* 0x000fc800078e3cff */
[----:B------:R-:W-:-:S04]  /*4ec30*/  LOP3.LUT R2, R3, R2, RZ, 0x3c, !PT ;  /* 0x0000000203027212 */ /* 0x000fc800078e3cff */
[----:B------:R-:W-:Y:S01]  /*4ec40*/  LOP3.LUT R3, R3, R2, RZ, 0x3c, !PT ;  /* 0x0000000203037212 */ /* 0x000fe200078e3cff */
[----:B--2---:R-:W-:Y:S02]  /*4ec50*/  IMAD.MOV.U32 R25, RZ, RZ, R49 ;  /* 0x000000ffff197224 */ /* 0x004fe400078e0031 */
[----:B---3--:R-:W-:Y:S02]  /*4ec60*/  IMAD.MOV.U32 R24, RZ, RZ, R16 ;  /* 0x000000ffff187224 */ /* 0x008fe400078e0010 */
[----:B----4-:R-:W-:Y:S02]  /*4ec70*/  IMAD.MOV.U32 R21, RZ, RZ, R17 ;  /* 0x000000ffff157224 */ /* 0x010fe400078e0011 */
[----:B------:R-:W-:Y:S02]  /*4ec80*/  IMAD.MOV.U32 R20, RZ, RZ, R44 ;  /* 0x000000ffff147224 */ /* 0x000fe400078e002c */
[----:B------:R-:W-:Y:S01]  /*4ec90*/  IMAD.MOV.U32 R17, RZ, RZ, R45 ;  /* 0x000000ffff117224 */ /* 0x000fe200078e002d */
[----:B------:R-:W-:Y:S04]  /*4eca0*/  STL.64 [R1+0x478], R24 ;  /* 0x0004781801007387 */ /* 0x000fe80000100a00 */
[----:B------:R-:W-:Y:S04]  /*4ecb0*/  STL.64 [R1+0x470], R2 ;  /* 0x0004700201007387 */ /* 0x000fe80000100a00 */
[----:B------:R-:W-:Y:S01]  /*4ecc0*/  STL.64 [R1+0x8e0], R20 ;  /* 0x0008e01401007387 */ /* 0x000fe20000100a00 */
[----:B------:R-:W-:-:S03]  /*4ecd0*/  IMAD.MOV.U32 R16, RZ, RZ, R12 ;  /* 0x000000ffff107224 */ /* 0x000fc600078e000c */
[----:B------:R0:W-:Y:S04]  /*4ece0*/  STL.64 [R1+0x48f0], R2 ;  /* 0x0048f00201007387 */ /* 0x0001e80000100a00 */
[----:B------:R1:W-:Y:S01]  /*4ecf0*/  STL.64 [R1+0x8d8], R16 ;  /* 0x0008d81001007387 */ /* 0x0003e20000100a00 */
[----:B------:R-:W-:Y:S02]  /*4ed00*/  IMAD.MOV.U32 R12, RZ, RZ, R66 ;  /* 0x000000ffff0c7224 */ /* 0x000fe400078e0042 */
[----:B0-----:R-:W-:Y:S02]  /*4ed10*/  IMAD.MOV.U32 R2, RZ, RZ, R40 ;  /* 0x000000ffff027224 */ /* 0x001fe400078e0028 */
[----:B------:R-:W-:Y:S02]  /*4ed20*/  IMAD.MOV.U32 R3, RZ, RZ, R13 ;  /* 0x000000ffff037224 */ /* 0x000fe400078e000d */
[----:B------:R-:W-:-:S02]  /*4ed30*/  IMAD.MOV.U32 R13, RZ, RZ, R9 ;  /* 0x000000ffff0d7224 */ /* 0x000fc400078e0009 */
[----:B-1----:R-:W-:Y:S02]  /*4ed40*/  IMAD.MOV.U32 R16, RZ, RZ, R8 ;  /* 0x000000ffff107224 */ /* 0x002fe400078e0008 */
[----:B------:R-:W-:Y:S01]  /*4ed50*/  IMAD.MOV.U32 R17, RZ, RZ, R41 ;  /* 0x000000ffff117224 */ /* 0x000fe200078e0029 */
[----:B------:R-:W-:Y:S01]  /*4ed60*/  MOV R8, R34 ;  /* 0x0000002200087202 */ /* 0x000fe20000000f00 */
[----:B------:R-:W-:-:S03]  /*4ed70*/  IMAD.MOV.U32 R9, RZ, RZ, R67 ;  /* 0x000000ffff097224 */ /* 0x000fc600078e0043 */
[----:B------:R-:W-:Y:S04]  /*4ed80*/  STL.64 [R1+0x488], R16 ;  /* 0x0004881001007387 */ /* 0x000fe80000100a00 */
[----:B------:R-:W-:Y:S04]  /*4ed90*/  STL.64 [R1+0x480], R2 ;  /* 0x0004800201007387 */ /* 0x000fe80000100a00 */
[----:B------:R0:W-:Y:S04]  /*4eda0*/  STL.64 [R1+0x490], R12 ;  /* 0x0004900c01007387 */ /* 0x0001e80000100a00 */
[----:B------:R-:W-:Y:S04]  /*4edb0*/  STL.64 [R1+0x48f8], R2 ;  /* 0x0048f80201007387 */ /* 0x000fe80000100a00 */
        /* <DEDUP_REMOVED lines=8> */
[----:B------:R-:W-:Y:S04]  /*4ee40*/  STL.64 [R1+0x4a8], R12 ;  /* 0x0004a80c01007387 */ /* 0x000fe80000100a00 */
[----:B------:R-:W-:Y:S04]  /*4ee50*/  STL.64 [R1+0x4a0], R6 ;  /* 0x0004a00601007387 */ /* 0x000fe80000100a00 */
[----:B------:R-:W-:Y:S04]  /*4ee60*/  STL.64 [R1+0x8c0], R8 ;  /* 0x0008c00801007387 */ /* 0x000fe80000100a00 */
[----:B------:R-:W-:Y:S04]  /*4ee70*/  STL.64 [R1+0x4918], R6 ;  /* 0x0049180601007387 */ /* 0x000fe80000100a00 */
[----:B------:R0:W-:Y:S04]  /*4ee80*/  STL.64 [R1+0x8b8], R2 ;  /* 0x0008b80201007387 */ /* 0x0001e80000100a00 */
[----:B------:R1:W-:Y:S01]  /*4ee90*/  STL.64 [R1+0x4958], R6 ;  /* 0x0049580601007387 */ /* 0x0003e20000100a00 */
[----:B0-----:R-:W-:-:S02]  /*4eea0*/  IMAD.MOV.U32 R2, RZ, RZ, R26 ;  /* 0x000000ffff027224 */ /* 0x001fc400078e001a */
[----:B------:R-:W-:Y:S02]  /*4eeb0*/  IMAD.MOV.U32 R3, RZ, RZ, R59 ;  /* 0x000000ffff037224 */ /* 0x000fe400078e003b */
[----:B-1----:R-:W-:Y:S02]  /*4eec0*/  IMAD.MOV.U32 R6, RZ, RZ, R54 ;  /* 0x000000ffff067224 */ /* 0x002fe400078e0036 */
[----:B------:R-:W-:Y:S02]  /*4eed0*/  IMAD.MOV.U32 R7, RZ, RZ, R27 ;  /* 0x000000ffff077224 */ /* 0x000fe400078e001b */
[----:B------:R-:W-:Y:S02]  /*4eee0*/  IMAD.MOV.U32 R8, RZ, RZ, R23 ;  /* 0x000000ffff087224 */ /* 0x000fe400078e0017 */
[----:B------:R-:W-:Y:S01]  /*4eef0*/  IMAD.MOV.U32 R9, RZ, RZ, R55 ;  /* 0x000000ffff097224 */ /* 0x000fe200078e0037 */
[----:B------:R0:W-:Y:S04]  /*4ef00*/  STL.64 [R1+0x4b0], R2 ;  /* 0x0004b00201007387 */ /* 0x0001e80000100a00 */
[----:B------:R1:W-:Y:S04]  /*4ef10*/  STL.64 [R1+0x4b8], R6 ;  /* 0x0004b80601007387 */ /* 0x0003e80000100a00 */
[----:B------:R2:W-:Y:S01]  /*4ef20*/  STL.64 [R1+0x4c0], R8 ;  /* 0x0004c00801007387 */ /* 0x0005e20000100a00 */
[----:B0-----:R-:W-:Y:S01]  /*4ef30*/  IMAD.MOV.U32 R2, RZ, RZ, R50 ;  /* 0x000000ffff027224 */ /* 0x001fe200078e0032 */
[----:B------:R-:W-:Y:S01]  /*4ef40*/  MOV R3, R22 ;  /* 0x0000001600037202 */ /* 0x000fe20000000f00 */
[----:B-1----:R-:W-:-:S02]  /*4ef50*/  IMAD.MOV.U32 R6, RZ, RZ, R19 ;  /* 0x000000ffff067224 */ /* 0x002fc400078e0013 */
[----:B------:R-:W-:Y:S02]  /*4ef60*/  IMAD.MOV.U32 R7, RZ, RZ, R51 ;  /* 0x000000ffff077224 */ /* 0x000fe400078e0033 */
[----:B--2---:R-:W-:Y:S02]  /*4ef70*/  IMAD.MOV.U32 R8, RZ, RZ, R46 ;  /* 0x000000ffff087224 */ /* 0x004fe400078e002e */
[----:B------:R-:W-:Y:S01]  /*4ef80*/  IMAD.MOV.U32 R9, RZ, RZ, R18 ;  /* 0x000000ffff097224 */ /* 0x000fe200078e0012 */
[----:B------:R0:W-:Y:S04]  /*4ef90*/  STL.64 [R1+0x4c8], R2 ;  /* 0x0004c80201007387 */ /* 0x0001e80000100a00 */
[----:B------:R-:W-:Y:S01]  /*4efa0*/  STL.64 [R1+0x4d0], R6 ;  /* 0x0004d00601007387 */ /* 0x000fe20000100a00 */
[----:B------:R-:W-:-:S02]  /*4efb0*/  IMAD.MOV.U32 R12, RZ, RZ, R11 ;  /* 0x000000ffff0c7224 */ /* 0x000fc400078e000b */
[----:B------:R-:W-:Y:S01]  /*4efc0*/  IMAD.MOV.U32 R13, RZ, RZ, R43 ;  /* 0x000000ffff0d7224 */ /* 0x000fe200078e002b */
[----:B------:R1:W-:Y:S01]  /*4efd0*/  STL.64 [R1+0x4d8], R8 ;  /* 0x0004d80801007387 */ /* 0x0003e20000100a00 */
[----:B0-----:R-:W-:Y:S02]  /*4efe0*/  IMAD.MOV.U32 R2, RZ, RZ, R15 ;  /* 0x000000ffff027224 */ /* 0x001fe400078e000f */
[----:B------:R-:W-:Y:S02]  /*4eff0*/  IMAD.MOV.U32 R3, RZ, RZ, R47 ;  /* 0x000000ffff037224 */ /* 0x000fe400078e002f */
[----:B-1----:R-:W-:Y:S02]  /*4f000*/  IMAD.MOV.U32 R8, RZ, RZ, R87 ;  /* 0x000000ffff087224 */ /* 0x002fe400078e0057 */
[----:B------:R-:W-:Y:S01]  /*4f010*/  IMAD.MOV.U32 R9, RZ, RZ, R89 ;  /* 0x000000ffff097224 */ /* 0x000fe200078e0059 */
[----:B------:R0:W-:Y:S04]  /*4f020*/  STL.64 [R1+0x8a8], R2 ;  /* 0x0008a80201007387 */ /* 0x0001e80000100a00 */
[----:B------:R1:W-:Y:S04]  /*4f030*/  STL.64 [R1+0x4e0], R12 ;  /* 0x0004e00c01007387 */ /* 0x0003e80000100a00 */
[----:B------:R-:W2:Y:S04]  /*4f040*/  LDL.LU R17, [R1+0x4f8] ;  /* 0x0004f80001117983 */ /* 0x000ea80000300800 */
[----:B------:R3:W-:Y:S04]  /*4f050*/  STL.64 [R1+0x4e8], R8 ;  /* 0x0004e80801007387 */ /* 0x0007e80000100a00 */
[----:B------:R-:W4:Y:S01]  /*4f060*/  LDL.LU R44, [R1+0x3d74] ;  /* 0x003d7400012c7983 */ /* 0x000f220000300800 */
[----:B0-----:R-:W-:-:S02]  /*4f070*/  IMAD.MOV.U32 R2, RZ, RZ, R83 ;  /* 0x000000ffff027224 */ /* 0x001fc400078e0053 */
[----:B------:R-:W-:-:S05]  /*4f080*/  IMAD.MOV.U32 R3, RZ, RZ, R85 ;  /* 0x000000ffff037224 */ /* 0x000fca00078e0055 */
[----:B------:R-:W-:Y:S04]  /*4f090*/  STL.64 [R1+0x4f0], R2 ;  /* 0x0004f00201007387 */ /* 0x000fe80000100a00 */
[----:B------:R-:W2:Y:S04]  /*4f0a0*/  LDL.LU R45, [R1+0x500] ;  /* 0x00050000012d7983 */ /* 0x000ea80000300800 */
[----:B-1----:R-:W2:Y:S04]  /*4f0b0*/  LDL.LU R12, [R1+0x3d78] ;  /* 0x003d7800010c7983 */ /* 0x002ea80000300800 */
[----:B------:R-:W2:Y:S04]  /*4f0c0*/  LDL.LU R13, [R1+0x508] ;  /* 0x00050800010d7983 */ /* 0x000ea80000300800 */
[----:B------:R-:W2:Y:S04]  /*4f0d0*/  LDL.LU R40, [R1+0x3d7c] ;  /* 0x003d7c0001287983 */ /* 0x000ea80000300800 */
[----:B------:R-:W2:Y:S04]  /*4f0e0*/  LDL.LU R41, [R1+0x890] ;  /* 0x0008900001297983 */ /* 0x000ea80000300800 */
[----:B---3--:R-:W3:Y:S04]  /*4f0f0*/  LDL.LU R8, [R1+0x3d80] ;  /* 0x003d800001087983 */ /* 0x008ee80000300800 */
        /* <DEDUP_REMOVED lines=23> */
[----:B------:R-:W-:-:S03]  /*4f270*/  IMAD.MOV.U32 R7, RZ, RZ, R14 ;  /* 0x000000ffff077224 */ /* 0x000fc600078e000e */
[----:B------:R-:W3:Y:S01]  /*4f280*/  LDL.LU R15, [R1+0x3da8] ;  /* 0x003da800010f7983 */ /* 0x000ee20000300800 */
[----:B------:R-:W-:-:S03]  /*4f290*/  IMAD.MOV.U32 R6, RZ, RZ, R42 ;  /* 0x000000ffff067224 */ /* 0x000fc600078e002a */
        /* <DEDUP_REMOVED lines=8> */
[----:B------:R-:W-:Y:S04]  /*4f320*/  STL.64 [R1+0x8a0], R6 ;  /* 0x0008a00601007387 */ /* 0x000fe80000100a00 */
[----:B------:R-:W-:Y:S04]  /*4f330*/  STL.64 [R1+0x4960], R6 ;  /* 0x0049600601007387 */ /* 0x000fe80000100a00 */
[----:B------:R0:W-:Y:S01]  /*4f340*/  STL.64 [R1+0x49a0], R6 ;  /* 0x0049a00601007387 */ /* 0x0001e20000100a00 */
[----:B----4-:R-:W-:-:S05]  /*4f350*/  MOV R16, R44 ;  /* 0x0000002c00107202 */ /* 0x010fca0000000f00 */
[----:B--2---:R-:W-:Y:S01]  /*4f360*/  STL.64 [R1+0x4f8], R16 ;  /* 0x0004f81001007387 */ /* 0x004fe20000100a00 */
[----:B0-----:R-:W-:Y:S02]  /*4f370*/  IMAD.MOV.U32 R7, RZ, RZ, R45 ;  /* 0x000000ffff077224 */ /* 0x001fe400078e002d */
[----:B------:R-:W-:Y:S02]  /*4f380*/  IMAD.MOV.U32 R6, RZ, RZ, R12 ;  /* 0x000000ffff067224 */ /* 0x000fe400078e000c */
[----:B------:R-:W-:Y:S02]  /*4f390*/  IMAD.MOV.U32 R3, RZ, RZ, R13 ;  /* 0x000000ffff037224 */ /* 0x000fe400078e000d */
[----:B------:R-:W-:Y:S02]  /*4f3a0*/  IMAD.MOV.U32 R2, RZ, RZ, R40 ;  /* 0x000000ffff027224 */ /* 0x000fe400078e0028 */
[----:B------:R-:W-:Y:S02]  /*4f3b0*/  IMAD.MOV.U32 R13, RZ, RZ, R41 ;  /* 0x000000ffff0d7224 */ /* 0x000fe400078e0029 */
[----:B---3--:R-:W-:-:S02]  /*4f3c0*/  IMAD.MOV.U32 R12, RZ, RZ, R8 ;  /* 0x000000ffff0c7224 */ /* 0x008fc400078e0008 */
[----:B------:R-:W-:Y:S01]  /*4f3d0*/  IMAD.MOV.U32 R8, RZ, RZ, R66 ;  /* 0x000000ffff087224 */ /* 0x000fe200078e0042 */
[----:B------:R0:W-:Y:S04]  /*4f3e0*/  STL.64 [R1+0x500], R6 ;  /* 0x0005000601007387 */ /* 0x0001e80000100a00 */
        /* <DEDUP_REMOVED lines=9> */
[----:B---3--:R-:W-:Y:S02]  /*4f480*/  IMAD.MOV.U32 R2, RZ, RZ, R62 ;  /* 0x000000ffff027224 */ /* 0x008fe400078e003e */
[----:B------:R-:W-:Y:S01]  /*4f490*/  IMAD.MOV.U32 R3, RZ, RZ, R35 ;  /* 0x000000ffff037224 */ /* 0x000fe200078e0023 */
[----:B------:R-:W-:Y:S01]  /*4f4a0*/  MOV R9, R31 ;  /* 0x0000001f00097202 */ /* 0x000fe20000000f00 */
[----:B------:R0:W-:Y:S04]  /*4f4b0*/  STL.64 [R1+0x510], R6 ;  /* 0x0005100601007387 */ /* 0x0001e80000100a00 */
[----:B------:R-:W-:Y:S04]  /*4f4c0*/  STL.64 [R1+0x520], R12 ;  /* 0x0005200c01007387 */ /* 0x000fe80000100a00 */
[----:B------:R-:W-:Y:S04]  /*4f4d0*/  STL.64 [R1+0x518], R2 ;  /* 0x0005180201007387 */ /* 0x000fe80000100a00 */
[----:B------:R1:W-:Y:S04]  /*4f4e0*/  STL.64 [R1+0x528], R8 ;  /* 0x0005280801007387 */ /* 0x0003e80000100a00 */
[----:B------:R-:W-:Y:S01]  /*4f4f0*/  STL.64 [R1+0x4980], R2 ;  /* 0x0049800201007387 */ /* 0x000fe20000100a00 */
[----:B0-----:R-:W-:-:S02]  /*4f500*/  IMAD.MOV.U32 R6, RZ, RZ, R26 ;  /* 0x000000ffff067224 */ /* 0x001fc400078e001a */
[----:B------:R-:W-:Y:S02]  /*4f510*/  IMAD.MOV.U32 R7, RZ, RZ, R59 ;  /* 0x000000ffff077224 */ /* 0x000fe400078e003b */
[----:B-1----:R-:W-:-:S03]  /*4f520*/  IMAD.MOV.U32 R8, RZ, RZ, R23 ;  /* 0x000000ffff087224 */ /* 0x002fc600078e0017 */
[----:B------:R0:W-:Y:S01]  /*4f530*/  STL.64 [R1+0x530], R6 ;  /* 0x0005300601007387 */ /* 0x0001e20000100a00 */
[----:B------:R-:W-:-:S03]  /*4f540*/  IMAD.MOV.U32 R9, RZ, RZ, R55 ;  /* 0x000000ffff097224 */ /* 0x000fc600078e0037 */
[----:B------:R1:W-:Y:S01]  /*4f550*/  STL.64 [R1+0x49f0], R2 ;  /* 0x0049f00201007387 */ /* 0x0003e20000100a00 */
[----:B------:R-:W-:Y:S02]  /*4f560*/  IMAD.MOV.U32 R12, RZ, RZ, R46 ;  /* 0x000000ffff0c7224 */ /* 0x000fe400078e002e */
[----:B------:R-:W-:Y:S02]  /*4f570*/  IMAD.MOV.U32 R13, RZ, RZ, R18 ;  /* 0x000000ffff0d7224 */ /* 0x000fe400078e0012 */
[----:B0-----:R-:W-:Y:S02]  /*4f580*/  IMAD.MOV.U32 R6, RZ, RZ, R54 ;  /* 0x000000ffff067224 */ /* 0x001fe400078e0036 */
[----:B------:R-:W-:Y:S02]  /*4f590*/  IMAD.MOV.U32 R7, RZ, RZ, R27 ;  /* 0x000000ffff077224 */ /* 0x000fe400078e001b */
[----:B-1----:R-:W-:Y:S02]  /*4f5a0*/  IMAD.MOV.U32 R2, RZ, RZ, R50 ;  /* 0x000000ffff027224 */ /* 0x002fe400078e0032 */
[----:B------:R-:W-:Y:S01]  /*4f5b0*/  IMAD.MOV.U32 R3, RZ, RZ, R22 ;  /* 0x000000ffff037224 */ /* 0x000fe200078e0016 */
[----:B------:R0:W-:Y:S04]  /*4f5c0*/  STL.64 [R1+0x538], R6 ;  /* 0x0005380601007387 */ /* 0x0001e80000100a00 */
        /* <DEDUP_REMOVED lines=9> */
[----:B------:R-:W-:Y:S04]  /*4f660*/  STL.64 [R1+0x540], R6 ;  /* 0x0005400601007387 */ /* 0x000fe80000100a00 */
[----:B------:R0:W-:Y:S04]  /*4f670*/  STL.64 [R1+0x550], R8 ;  /* 0x0005500801007387 */ /* 0x0001e80000100a00 */
[----:B------:R-:W-:Y:S04]  /*4f680*/  STL [R1+0x49a8], R7 ;  /* 0x0049a80701007387 */ /* 0x000fe80000100800 */
[----:B------:R1:W-:Y:S04]  /*4f690*/  STL.64 [R1+0x558], R2 ;  /* 0x0005580201007387 */ /* 0x0003e80000100a00 */
[----:B------:R-:W-:Y:S04]  /*4f6a0*/  STL.64 [R1+0x49c0], R6 ;  /* 0x0049c00601007387 */ /* 0x000fe80000100a00 */
[----:B---3--:R-:W2:Y:S01]  /*4f6b0*/  LDL.LU R13, [R1+0x850] ;  /* 0x00085000010d7983 */ /* 0x008ea20000300800 */
        /* <DEDUP_REMOVED lines=34> */
[----:B------:R-:W-:-:S03]  /*4f8e0*/  IMAD.MOV.U32 R7, RZ, RZ, R43 ;  /* 0x000000ffff077224 */ /* 0x000fc600078e002b */
[----:B------:R-:W4:Y:S01]  /*4f8f0*/  LDL.LU R42, [R1+0x3dec] ;  /* 0x003dec00012a7983 */ /* 0x000f220000300800 */
[----:B------:R-:W-:-:S03]  /*4f900*/  IMAD.MOV.U32 R6, RZ, RZ, R11 ;  /* 0x000000ffff067224 */ /* 0x000fc600078e000b */
[----:B------:R-:W4:Y:S04]  /*4f910*/  LDL.LU R43, [R1+0x818] ;  /* 0x00081800012b7983 */ /* 0x000f280000300800 */
[----:B------:R-:W4:Y:S04]  /*4f920*/  LDL.LU R11, [R1+0x820] ;  /* 0x00082000010b7983 */ /* 0x000f280000300800 */
[----:B------:R-:W4:Y:S04]  /*4f930*/  LDL.LU R89, [R1+0x81c] ;  /* 0x00081c0001597983 */ /* 0x000f280000300800 */
[----:B------:R-:W4:Y:S04]  /*4f940*/  LDL.LU R87, [R1+0x3df0] ;  /* 0x003df00001577983 */ /* 0x000f280000300800 */
[----:B------:R-:W4:Y:S04]  /*4f950*/  LDL.LU R85, [R1+0x5d0] ;  /* 0x0005d00001557983 */ /* 0x000f280000300800 */
[----:B------:R-:W4:Y:S04]  /*4f960*/  LDL.LU R83, [R1+0x3df4] ;  /* 0x003df40001537983 */ /* 0x000f280000300800 */
[----:B------:R-:W-:Y:S04]  /*4f970*/  STL.64 [R1+0x560], R6 ;  /* 0x0005600601007387 */ /* 0x000fe80000100a00 */
[----:B------:R-:W-:Y:S01]  /*4f980*/  STL [R1+0x49c8], R7 ;  /* 0x0049c80701007387 */ /* 0x000fe20000100800 */
[----:B--2---:R-:W-:-:S02]  /*4f990*/  IMAD.MOV.U32 R3, RZ, RZ, R13 ;  /* 0x000000ffff037224 */ /* 0x004fc400078e000d */
[----:B---3--:R-:W-:-:S05]  /*4f9a0*/  IMAD.MOV.U32 R2, RZ, RZ, R40 ;  /* 0x000000ffff027224 */ /* 0x008fca00078e0028 */
[----:B------:R-:W-:Y:S04]  /*4f9b0*/  STL.64 [R1+0x850], R2 ;  /* 0x0008500201007387 */ /* 0x000fe80000100a00 */
[----:B------:R0:W-:Y:S01]  /*4f9c0*/  STL.64 [R1+0x49d8], R6 ;  /* 0x0049d80601007387 */ /* 0x0001e20000100a00 */
[----:B----4-:R-:W-:Y:S02]  /*4f9d0*/  IMAD.MOV.U32 R13, RZ, RZ, R9 ;  /* 0x000000ffff0d7224 */ /* 0x010fe400078e0009 */
[----:B------:R-:W-:Y:S01]  /*4f9e0*/  IMAD.MOV.U32 R12, RZ, RZ, R66 ;  /* 0x000000ffff0c7224 */ /* 0x000fe200078e0042 */
[----:B------:R-:W-:Y:S01]  /*4f9f0*/  MOV R9, R67 ;  /* 0x0000004300097202 */ /* 0x000fe20000000f00 */
[----:B0-----:R-:W-:Y:S02]  /*4fa00*/  IMAD.MOV.U32 R6, RZ, RZ, R8 ;  /* 0x000000ffff067224 */ /* 0x001fe400078e0008 */
[----:B------:R-:W-:-:S02]  /*4fa10*/  IMAD.MOV.U32 R7, RZ, RZ, R41 ;  /* 0x000000ffff077224 */ /* 0x000fc400078e0029 */
[----:B------:R-:W-:Y:S02]  /*4fa20*/  IMAD.MOV.U32 R8, RZ, RZ, R34 ;  /* 0x000000ffff087224 */ /* 0x000fe400078e0022 */
[----:B------:R-:W-:Y:S02]  /*4fa30*/  IMAD.MOV.U32 R2, RZ, RZ, R62 ;  /* 0x000000ffff027224 */ /* 0x000fe400078e003e */
[----:B------:R-:W-:Y:S01]  /*4fa40*/  IMAD.MOV.U32 R3, RZ, RZ, R35 ;  /* 0x000000ffff037224 */ /* 0x000fe200078e0023 */
[----:B------:R0:W-:Y:S04]  /*4fa50*/  STL.64 [R1+0x578], R12 ;  /* 0x0005780c01007387 */ /* 0x0001e80000100a00 */
[----:B------:R-:W-:Y:S04]  /*4fa60*/  STL.64 [R1+0x570], R6 ;  /* 0x0005700601007387 */ /* 0x000fe80000100a00 */
[----:B------:R1:W-:Y:S04]  /*4fa70*/  STL.64 [R1+0x580], R8 ;  /* 0x0005800801007387 */ /* 0x0003e80000100a00 */
[----:B------:R-:W-:Y:S04]  /*4fa80*/  STL.64 [R1+0x49e0], R6 ;  /* 0x0049e00601007387 */ /* 0x000fe80000100a00 */
        /* <DEDUP_REMOVED lines=9> */
[----:B------:R0:W-:Y:S04]  /*4fb20*/  STL.64 [R1+0x598], R12 ;  /* 0x0005980c01007387 */ /* 0x0001e80000100a00 */
[----:B------:R-:W-:Y:S04]  /*4fb30*/  STL.64 [R1+0x590], R2 ;  /* 0x0005900201007387 */ /* 0x000fe80000100a00 */
[----:B------:R1:W-:Y:S04]  /*4fb40*/  STL.64 [R1+0x840], R8 ;  /* 0x0008400801007387 */ /* 0x0003e80000100a00 */
[----:B------:R-:W-:Y:S04]  /*4fb50*/  STL [R1+0x49f8], R3 ;  /* 0x0049f80301007387 */ /* 0x000fe80000100800 */
[----:B------:R-:W-:Y:S04]  /*4fb60*/  STL.64 [R1+0x838], R6 ;  /* 0x0008380601007387 */ /* 0x000fe80000100a00 */
[----:B------:R2:W-:Y:S01]  /*4fb70*/  STL.64 [R1+0x4a10], R2 ;  /* 0x004a100201007387 */ /* 0x0005e20000100a00 */
[----:B0-----:R-:W-:-:S02]  /*4fb80*/  IMAD.MOV.U32 R12, RZ, RZ, R50 ;  /* 0x000000ffff0c7224 */ /* 0x001fc400078e0032 */
[----:B------:R-:W-:Y:S02]  /*4fb90*/  IMAD.MOV.U32 R13, RZ, RZ, R22 ;  /* 0x000000ffff0d7224 */ /* 0x000fe400078e0016 */
[----:B-1----:R-:W-:Y:S02]  /*4fba0*/  IMAD.MOV.U32 R8, RZ, RZ, R46 ;  /* 0x000000ffff087224 */ /* 0x002fe400078e002e */
[----:B------:R-:W-:Y:S02]  /*4fbb0*/  IMAD.MOV.U32 R9, RZ, RZ, R18 ;  /* 0x000000ffff097224 */ /* 0x000fe400078e0012 */
[----:B--2---:R-:W-:Y:S02]  /*4fbc0*/  IMAD.MOV.U32 R2, RZ, RZ, R23 ;  /* 0x000000ffff027224 */ /* 0x004fe400078e0017 */
[----:B------:R-:W-:Y:S01]  /*4fbd0*/  IMAD.MOV.U32 R3, RZ, RZ, R55 ;  /* 0x000000ffff037224 */ /* 0x000fe200078e0037 */
[----:B------:R0:W-:Y:S01]  /*4fbe0*/  STL.64 [R1+0x5a8], R12 ;  /* 0x0005a80c01007387 */ /* 0x0001e20000100a00 */
[----:B------:R-:W-:Y:S01]  /*4fbf0*/  MOV R6, R19 ;  /* 0x0000001300067202 */ /* 0x000fe20000000f00 */
[----:B------:R-:W-:-:S02]  /*4fc00*/  IMAD.MOV.U32 R7, RZ, RZ, R51 ;  /* 0x000000ffff077224 */ /* 0x000fc400078e0033 */
[----:B------:R-:W-:Y:S04]  /*4fc10*/  STL.64 [R1+0x5a0], R2 ;  /* 0x0005a00201007387 */ /* 0x000fe80000100a00 */
[----:B------:R-:W-:Y:S04]  /*4fc20*/  STL [R1+0x4a18], R3 ;  /* 0x004a180301007387 */ /* 0x000fe80000100800 */
[----:B------:R1:W-:Y:S04]  /*4fc30*/  STL.64 [R1+0x5b8], R8 ;  /* 0x0005b80801007387 */ /* 0x0003e80000100a00 */
[----:B------:R-:W-:Y:S04]  /*4fc40*/  STL.64 [R1+0x4a28], R2 ;  /* 0x004a280201007387 */ /* 0x000fe80000100a00 */
[----:B------:R-:W-:Y:S04]  /*4fc50*/  STL.64 [R1+0x5b0], R6 ;  /* 0x0005b00601007387 */ /* 0x000fe80000100a00 */
[----:B------:R-:W-:Y:S01]  /*4fc60*/  STL.64 [R1+0x4a30], R6 ;  /* 0x004a300601007387 */ /* 0x000fe20000100a00 */
[----:B0-----:R-:W-:-:S02]  /*4fc70*/  IMAD.MOV.U32 R12, RZ, RZ, R87 ;  /* 0x000000ffff0c7224 */ /* 0x001fc400078e0057 */
[----:B------:R-:W-:Y:S02]  /*4fc80*/  IMAD.MOV.U32 R13, RZ, RZ, R89 ;  /* 0x000000ffff0d7224 */ /* 0x000fe400078e0059 */
[----:B-1----:R-:W-:Y:S02]  /*4fc90*/  IMAD.MOV.U32 R8, RZ, RZ, R15 ;  /* 0x000000ffff087224 */ /* 0x002fe400078e000f */
[----:B------:R-:W-:-:S05]  /*4fca0*/  IMAD.MOV.U32 R9, RZ, RZ, R47 ;  /* 0x000000ffff097224 */ /* 0x000fca00078e002f */
[----:B------:R0:W-:Y:S04]  /*4fcb0*/  STL.64 [R1+0x5c0], R8 ;  /* 0x0005c00801007387 */ /* 0x0001e80000100a00 */
[----:B------:R-:W2:Y:S04]  /*4fcc0*/  LDL.LU R17, [R1+0x5d8] ;  /* 0x0005d80001117983 */ /* 0x000ea80000300800 */
[----:B------:R1:W-:Y:S04]  /*4fcd0*/  STL.64 [R1+0x818], R12 ;  /* 0x0008180c01007387 */ /* 0x0003e80000100a00 */
[----:B------:R-:W3:Y:S01]  /*4fce0*/  LDL.LU R44, [R1+0x3df8] ;  /* 0x003df800012c7983 */ /* 0x000ee20000300800 */
[----:B0-----:R-:W-:-:S02]  /*4fcf0*/  IMAD.MOV.U32 R8, RZ, RZ, R83 ;  /* 0x000000ffff087224 */ /* 0x001fc400078e0053 */
[----:B------:R-:W-:-:S05]  /*4fd00*/  IMAD.MOV.U32 R9, RZ, RZ, R85 ;  /* 0x000000ffff097224 */ /* 0x000fca00078e0055 */
[----:B------:R0:W-:Y:S04]  /*4fd10*/  STL.64 [R1+0x5d0], R8 ;  /* 0x0005d00801007387 */ /* 0x0001e80000100a00 */
[----:B------:R-:W4:Y:S04]  /*4fd20*/  LDL.LU R45, [R1+0x5e0] ;  /* 0x0005e000012d7983 */ /* 0x000f280000300800 */
[----:B-1----:R-:W4:Y:S04]  /*4fd30*/  LDL.LU R12, [R1+0x3dfc] ;  /* 0x003dfc00010c7983 */ /* 0x002f280000300800 */
        /* <DEDUP_REMOVED lines=33> */
[----:B------:R-:W4:Y:S01]  /*4ff50*/  LDL.LU R42, [R1+0x3e34] ;  /* 0x003e3400012a7983 */ /* 0x000f220000300800 */
[----:B------:R-:W-:Y:S02]  /*4ff60*/  IMAD.MOV.U32 R7, RZ, RZ, R43 ;  /* 0x000000ffff077224 */ /* 0x000fe400078e002b */
[----:B------:R-:W-:Y:S01]  /*4ff70*/  IMAD.MOV.U32 R6, RZ, RZ, R11 ;  /* 0x000000ffff067224 */ /* 0x000fe200078e000b */
[----:B------:R-:W4:Y:S04]  /*4ff80*/  LDL.LU R43, [R1+0x648] ;  /* 0x00064800012b7983 */ /* 0x000f280000300800 */
[----:B------:R-:W4:Y:S04]  /*4ff90*/  LDL.LU R11, [R1+0x3e38] ;  /* 0x003e3800010b7983 */ /* 0x000f280000300800 */
[----:B------:R-:W4:Y:S04]  /*4ffa0*/  LDL.LU R85, [R1+0x650] ;  /* 0x0006500001557983 */ /* 0x000f280000300800 */
[----:B------:R-:W4:Y:S04]  /*4ffb0*/  LDL.LU R83, [R1+0x3e3c] ;  /* 0x003e3c0001537983 */ /* 0x000f280000300800 */
[----:B------:R-:W-:Y:S04]  /*4ffc0*/  STL.64 [R1+0x5c8], R2 ;  /* 0x0005c80201007387 */ /* 0x000fe80000100a00 */
[----:B------:R-:W-:Y:S04]  /*4ffd0*/  STL.64 [R1+0x4a38], R2 ;  /* 0x004a380201007387 */ /* 0x000fe80000100a00 */
[----:B------:R-:W-:Y:S04]  /*4ffe0*/  STL.64 [R1+0x4ab8], R2 ;  /* 0x004ab80201007387 */ /* 0x000fe80000100a00 */
[----:B------:R-:W-:Y:S04]  /*4fff0*/  STL.64 [R1+0x820], R6 ;  /* 0x0008200601007387 */ /* 0x000fe80000100a00 */
[----:B------:R2:W-:Y:S02]  /*50000*/  STL.64 [R1+0x4a40], R6 ;  /* 0x004a400601007387 */ /* 0x0005e40000100a00 */
[----:B--2---:R-:W-:Y:S01]  /*50010*/  MOV R7, R17 ;  /* 0x0000001100077202 */ /* 0x004fe20000000f00 */
[----:B---3--:R-:W-:-:S02]  /*50020*/  IMAD.MOV.U32 R6, RZ, RZ, R44 ;  /* 0x000000ffff067224 */ /* 0x008fc400078e002c */
[----:B----4-:R-:W-:Y:S02]  /*50030*/  IMAD.MOV.U32 R17, RZ, RZ, R45 ;  /* 0x000000ffff117224 */ /* 0x010fe400078e002d */
[----:B------:R-:W-:Y:S02]  /*50040*/  IMAD.MOV.U32 R16, RZ, RZ, R12 ;  /* 0x000000ffff107224 */ /* 0x000fe400078e000c */
[----:B------:R-:W-:Y:S02]  /*50050*/  IMAD.MOV.U32 R12, RZ, RZ, R40 ;  /* 0x000000ffff0c7224 */ /* 0x000fe400078e0028 */
[----:B------:R-:W-:Y:S02]  /*50060*/  IMAD.MOV.U32 R3, RZ, RZ, R89 ;  /* 0x000000ffff037224 */ /* 0x000fe400078e0059 */
[----:B------:R-:W-:Y:S01]  /*50070*/  IMAD.MOV.U32 R2, RZ, RZ, R87 ;  /* 0x000000ffff027224 */ /* 0x000fe200078e0057 */
[----:B------:R-:W-:Y:S04]  /*50080*/  STL.64 [R1+0x5e0], R16 ;  /* 0x0005e01001007387 */ /* 0x000fe80000100a00 */
[----:B------:R-:W2:Y:S04]  /*50090*/  LDL.LU R89, [R1+0x658] ;  /* 0x0006580001597983 */ /* 0x000ea80000300800 */
[----:B------:R-:W-:Y:S04]  /*500a0*/  STL.64 [R1+0x5e8], R12 ;  /* 0x0005e80c01007387 */ /* 0x000fe80000100a00 */
[----:B------:R-:W3:Y:S04]  /*500b0*/  LDL.LU R87, [R1+0x3e40] ;  /* 0x003e400001577983 */ /* 0x000ee80000300800 */
[----:B------:R0:W-:Y:S04]  /*500c0*/  STL.64 [R1+0x5f0], R2 ;  /* 0x0005f00201007387 */ /* 0x0001e80000100a00 */
[----:B------:R-:W-:Y:S04]  /*500d0*/  STL.64 [R1+0x5d8], R6 ;  /* 0x0005d80601007387 */ /* 0x000fe80000100a00 */
[----:B------:R-:W-:Y:S04]  /*500e0*/  STL.64 [R1+0x4a50], R6 ;  /* 0x004a500601007387 */ /* 0x000fe80000100a00 */
[----:B------:R1:W-:Y:S01]  /*500f0*/  STL.64 [R1+0x4ac8], R6 ;  /* 0x004ac80601007387 */ /* 0x0003e20000100a00 */
[----:B0-----:R-:W-:-:S02]  /*50100*/  IMAD.MOV.U32 R2, RZ, RZ, R66 ;  /* 0x000000ffff027224 */ /* 0x001fc400078e0042 */
[----:B-1----:R-:W-:Y:S02]  /*50110*/  IMAD.MOV.U32 R6, RZ, RZ, R8 ;  /* 0x000000ffff067224 */ /* 0x002fe400078e0008 */
[----:B------:R-:W-:Y:S02]  /*50120*/  IMAD.MOV.U32 R7, RZ, RZ, R41 ;  /* 0x000000ffff077224 */ /* 0x000fe400078e0029 */
[----:B------:R-:W-:Y:S02]  /*50130*/  IMAD.MOV.U32 R3, RZ, RZ, R9 ;  /* 0x000000ffff037224 */ /* 0x000fe400078e0009 */
[----:B------:R-:W-:Y:S02]  /*50140*/  IMAD.MOV.U32 R8, RZ, RZ, R34 ;  /* 0x000000ffff087224 */ /* 0x000fe400078e0022 */
[----:B------:R-:W-:Y:S01]  /*50150*/  IMAD.MOV.U32 R9, RZ, RZ, R67 ;  /* 0x000000ffff097224 */ /* 0x000fe200078e0043 */
[----:B------:R0:W-:Y:S04]  /*50160*/  STL.64 [R1+0x5f8], R6 ;  /* 0x0005f80601007387 */ /* 0x0001e80000100a00 */
[----:B------:R1:W-:Y:S04]  /*50170*/  STL.64 [R1+0x808], R2 ;  /* 0x0008080201007387 */ /* 0x0003e80000100a00 */
[----:B------:R4:W-:Y:S01]  /*50180*/  STL.64 [R1+0x800], R8 ;  /* 0x0008000801007387 */ /* 0x0009e20000100a00 */
[----:B0-----:R-:W-:-:S02]  /*50190*/  IMAD.MOV.U32 R6, RZ, RZ, R62 ;  /* 0x000000ffff067224 */ /* 0x001fc400078e003e */
[----:B------:R-:W-:Y:S02]  /*501a0*/  IMAD.MOV.U32 R7, RZ, RZ, R35 ;  /* 0x000000ffff077224 */ /* 0x000fe400078e0023 */
[----:B-1----:R-:W-:Y:S01]  /*501b0*/  IMAD.MOV.U32 R2, RZ, RZ, R30 ;  /* 0x000000ffff027224 */ /* 0x002fe200078e001e */
[----:B------:R-:W-:Y:S01]  /*501c0*/  MOV R3, R63 ;  /* 0x0000003f00037202 */ /* 0x000fe20000000f00 */
[----:B----4-:R-:W-:Y:S02]  /*501d0*/  IMAD.MOV.U32 R8, RZ, RZ, R58 ;  /* 0x000000ffff087224 */ /* 0x010fe400078e003a */
        /* <DEDUP_REMOVED lines=8> */
[----:B----4-:R-:W-:Y:S02]  /*50260*/  IMAD.MOV.U32 R8, RZ, RZ, R23 ;  /* 0x000000ffff087224 */ /* 0x010fe400078e0017 */
[----:B------:R-:W-:Y:S01]  /*50270*/  IMAD.MOV.U32 R9, RZ, RZ, R55 ;  /* 0x000000ffff097224 */ /* 0x000fe200078e0037 */
[----:B------:R0:W-:Y:S04]  /*50280*/  STL.64 [R1+0x618], R6 ;  /* 0x0006180601007387 */ /* 0x0001e80000100a00 */
[----:B------:R1:W-:Y:S01]  /*50290*/  STL.64 [R1+0x620], R2 ;  /* 0x0006200201007387 */ /* 0x0003e20000100a00 */
[----:B------:R-:W-:-:S02]  /*502a0*/  IMAD.MOV.U32 R12, RZ, RZ, R46 ;  /* 0x000000ffff0c7224 */ /* 0x000fc400078e002e */
[----:B------:R-:W-:Y:S01]  /*502b0*/  IMAD.MOV.U32 R13, RZ, RZ, R18 ;  /* 0x000000ffff0d7224 */ /* 0x000fe200078e0012 */
[----:B------:R4:W-:Y:S01]  /*502c0*/  STL.64 [R1+0x628], R8 ;  /* 0x0006280801007387 */ /* 0x0009e20000100a00 */
[----:B0-----:R-:W-:Y:S02]  /*502d0*/  IMAD.MOV.U32 R6, RZ, RZ, R50 ;  /* 0x000000ffff067224 */ /* 0x001fe400078e0032 */
[----:B------:R-:W-:Y:S02]  /*502e0*/  IMAD.MOV.U32 R7, RZ, RZ, R22 ;  /* 0x000000ffff077224 */ /* 0x000fe400078e0016 */
[----:B-1----:R-:W-:Y:S02]  /*502f0*/  IMAD.MOV.U32 R2, RZ, RZ, R19 ;  /* 0x000000ffff027224 */ /* 0x002fe400078e0013 */
[----:B------:R-:W-:Y:S01]  /*50300*/  IMAD.MOV.U32 R3, RZ, RZ, R51 ;  /* 0x000000ffff037224 */ /* 0x000fe200078e0033 */
[----:B----4-:R-:W-:Y:S01]  /*50310*/  MOV R8, R15 ;  /* 0x0000000f00087202 */ /* 0x010fe20000000f00 */
[----:B------:R-:W-:Y:S01]  /*50320*/  IMAD.MOV.U32 R9, RZ, RZ, R47 ;  /* 0x000000ffff097224 */ /* 0x000fe200078e002f */
[----:B------:R0:W-:Y:S04]  /*50330*/  STL.64 [R1+0x7f0], R6 ;  /* 0x0007f00601007387 */ /* 0x0001e80000100a00 */
[----:B------:R-:W-:Y:S04]  /*50340*/  STL.64 [R1+0x630], R12 ;  /* 0x0006300c01007387 */ /* 0x000fe80000100a00 */
[----:B------:R-:W-:Y:S04]  /*50350*/  STL.64 [R1+0x7e8], R2 ;  /* 0x0007e80201007387 */ /* 0x000fe80000100a00 */
[----:B------:R-:W-:Y:S04]  /*50360*/  STL.64 [R1+0x638], R8 ;  /* 0x0006380801007387 */ /* 0x000fe80000100a00 */
[----:B------:R1:W-:Y:S01]  /*50370*/  STL.64 [R1+0x4ac0], R2 ;  /* 0x004ac00201007387 */ /* 0x0003e20000100a00 */
[----:B0-----:R-:W-:-:S02]  /*50380*/  IMAD.MOV.U32 R6, RZ, RZ, R42 ;  /* 0x000000ffff067224 */ /* 0x001fc400078e002a */
[----:B------:R-:W-:Y:S02]  /*50390*/  IMAD.MOV.U32 R7, RZ, RZ, R14 ;  /* 0x000000ffff077224 */ /* 0x000fe400078e000e */
[----:B-1----:R-:W-:-:S03]  /*503a0*/  IMAD.MOV.U32 R2, RZ, RZ, R83 ;  /* 0x000000ffff027224 */ /* 0x002fc600078e0053 */
[----:B------:R0:W-:Y:S01]  /*503b0*/  STL.64 [R1+0x640], R6 ;  /* 0x0006400601007387 */ /* 0x0001e20000100a00 */
[----:B------:R-:W-:-:S03]  /*503c0*/  IMAD.MOV.U32 R3, RZ, RZ, R85 ;  /* 0x000000ffff037224 */ /* 0x000fc600078e0055 */
[----:B------:R-:W4:Y:S04]  /*503d0*/  LDL.LU R41, [R1+0x7c8] ;  /* 0x0007c80001297983 */ /* 0x000f280000300800 */
[----:B------:R-:W4:Y:S04]  /*503e0*/  LDL.LU R8, [R1+0x7d0] ;  /* 0x0007d00001087983 */ /* 0x000f280000300800 */
        /* <DEDUP_REMOVED lines=13> */
[----:B0-----:R-:W-:-:S02]  /*504c0*/  IMAD.MOV.U32 R7, RZ, RZ, R43 ;  /* 0x000000ffff077224 */ /* 0x001fc400078e002b */
[----:B------:R-:W-:Y:S02]  /*504d0*/  IMAD.MOV.U32 R6, RZ, RZ, R11 ;  /* 0x000000ffff067224 */ /* 0x000fe400078e000b */
[----:B--2---:R-:W-:Y:S02]  /*504e0*/  IMAD.MOV.U32 R3, RZ, RZ, R89 ;  /* 0x000000ffff037224 */ /* 0x004fe400078e0059 */
[----:B---3--:R-:W-:-:S05]  /*504f0*/  IMAD.MOV.U32 R2, RZ, RZ, R87 ;  /* 0x000000ffff027224 */ /* 0x008fca00078e0057 */
[----:B------:R4:W-:Y:S04]  /*50500*/  STL.64 [R1+0x658], R2 ;  /* 0x0006580201007387 */ /* 0x0009e80000100a00 */
[----:B------:R-:W2:Y:S04]  /*50510*/  LDL.LU R35, [R1+0x688] ;  /* 0x0006880001237983 */ /* 0x000ea80000300800 */
        /* <DEDUP_REMOVED lines=20> */
[----:B------:R0:W-:Y:S01]  /*50660*/  STL.64 [R1+0x4ad0], R6 ;  /* 0x004ad00601007387 */ /* 0x0001e20000100a00 */
[----:B----4-:R-:W-:-:S02]  /*50670*/  IMAD.MOV.U32 R3, RZ, RZ, R41 ;  /* 0x000000ffff037224 */ /* 0x010fc400078e0029 */
[----:B------:R-:W-:-:S05]  /*50680*/  IMAD.MOV.U32 R2, RZ, RZ, R8 ;  /* 0x000000ffff027224 */ /* 0x000fca00078e0008 */
[----:B------:R1:W-:Y:S01]  /*50690*/  STL.64 [R1+0x7d0], R2 ;  /* 0x0007d00201007387 */ /* 0x0003e20000100a00 */
[----:B0-----:R-:W-:Y:S01]  /*506a0*/  MOV R7, R18 ;  /* 0x0000001200077202 */ /* 0x001fe20000000f00 */
[----:B------:R-:W-:Y:S02]  /*506b0*/  IMAD.MOV.U32 R6, RZ, RZ, R46 ;  /* 0x000000ffff067224 */ /* 0x000fe400078e002e */
[----:B------:R-:W-:Y:S02]  /*506c0*/  IMAD.MOV.U32 R8, RZ, RZ, R15 ;  /* 0x000000ffff087224 */ /* 0x000fe400078e000f */
[----:B-1----:R-:W-:Y:S02]  /*506d0*/  IMAD.MOV.U32 R2, RZ, RZ, R66 ;  /* 0x000000ffff027224 */ /* 0x002fe400078e0042 */
[----:B------:R-:W-:Y:S02]  /*506e0*/  IMAD.MOV.U32 R3, RZ, RZ, R9 ;  /* 0x000000ffff037224 */ /* 0x000fe400078e0009 */
[----:B------:R-:W-:-:S03]  /*506f0*/  IMAD.MOV.U32 R9, RZ, RZ, R47 ;  /* 0x000000ffff097224 */ /* 0x000fc600078e002f */
[----:B------:R-:W-:Y:S04]  /*50700*/  STL.64 [R1+0x7c8], R2 ;  /* 0x0007c80201007387 */ /* 0x000fe80000100a00 */
[----:B------:R0:W-:Y:S04]  /*50710*/  STL.64 [R1+0x660], R6 ;  /* 0x0006600601007387 */ /* 0x0001e80000100a00 */
[----:B------:R1:W-:Y:S04]  /*50720*/  STL.64 [R1+0x668], R8 ;  /* 0x0006680801007387 */ /* 0x0003e80000100a00 */
[----:B------:R-:W4:Y:S04]  /*50730*/  LDL.LU R18, [R1+0x6c0] ;  /* 0x0006c00001127983 */ /* 0x000f280000300800 */
[----:B------:R-:W4:Y:S01]  /*50740*/  LDL.LU R46, [R1+0x798] ;  /* 0x00079800012e7983 */ /* 0x000f220000300800 */
[----:B0-----:R-:W-:-:S02]  /*50750*/  IMAD.MOV.U32 R6, RZ, RZ, R83 ;  /* 0x000000ffff067224 */ /* 0x001fc400078e0053 */
[----:B------:R-:W-:Y:S02]  /*50760*/  IMAD.MOV.U32 R7, RZ, RZ, R85 ;  /* 0x000000ffff077224 */ /* 0x000fe400078e0055 */
[----:B------:R-:W-:Y:S02]  /*50770*/  IMAD.MOV.U32 R3, RZ, RZ, R14 ;  /* 0x000000ffff037224 */ /* 0x000fe400078e000e */
[----:B------:R-:W-:Y:S01]  /*50780*/  IMAD.MOV.U32 R2, RZ, RZ, R42 ;  /* 0x000000ffff027224 */ /* 0x000fe200078e002a */
[----:B------:R2:W-:Y:S04]  /*50790*/  STL.64 [R1+0x678], R6 ;  /* 0x0006780601007387 */ /* 0x0005e80000100a00 */
[----:B------:R-:W4:Y:S04]  /*507a0*/  LDL.LU R47, [R1+0x6c4] ;  /* 0x0006c400012f7983 */ /* 0x000f280000300800 */
[----:B------:R-:W4:Y:S04]  /*507b0*/  LDL.LU R15, [R1+0x3e80] ;  /* 0x003e8000010f7983 */ /* 0x000f280000300800 */
[----:B------:R-:W4:Y:S04]  /*507c0*/  LDL.LU R14, [R1+0x6c8] ;  /* 0x0006c800010e7983 */ /* 0x000f280000300800 */
[----:B------:R-:W4:Y:S04]  /*507d0*/  LDL.LU R42, [R1+0x3e84] ;  /* 0x003e8400012a7983 */ /* 0x000f280000300800 */
[----:B------:R-:W4:Y:S04]  /*507e0*/  LDL.LU R85, [R1+0x6d0] ;  /* 0x0006d00001557983 */ /* 0x000f280000300800 */
[----:B------:R-:W4:Y:S01]  /*507f0*/  LDL.LU R83, [R1+0x3e88] ;  /* 0x003e880001537983 */ /* 0x000f220000300800 */
[----:B-1----:R-:W-:-:S02]  /*50800*/  IMAD.MOV.U32 R8, RZ, RZ, R34 ;  /* 0x000000ffff087224 */ /* 0x002fc400078e0022 */
[----:B------:R-:W-:Y:S01]  /*50810*/  IMAD.MOV.U32 R9, RZ, RZ, R67 ;  /* 0x000000ffff097224 */ /* 0x000fe200078e0043 */
[----:B------:R-:W-:Y:S04]  /*50820*/  STL.64 [R1+0x670], R2 ;  /* 0x0006700201007387 */ /* 0x000fe80000100a00 */
[----:B------:R0:W-:Y:S04]  /*50830*/  STL.64 [R1+0x680], R8 ;  /* 0x0006800801007387 */ /* 0x0001e80000100a00 */
[----:B------:R1:W-:Y:S01]  /*50840*/  STL.64 [R1+0x4ae8], R2 ;  /* 0x004ae80201007387 */ /* 0x0003e20000100a00 */
[----:B--2---:R-:W-:-:S02]  /*50850*/  IMAD.MOV.U32 R7, RZ, RZ, R35 ;  /* 0x000000ffff077224 */ /* 0x004fc400078e0023 */
[----:B---3--:R-:W-:Y:S02]  /*50860*/  IMAD.MOV.U32 R6, RZ, RZ, R62 ;  /* 0x000000ffff067224 */ /* 0x008fe400078e003e */
[----:B------:R-:W-:Y:S02]  /*50870*/  IMAD.MOV.U32 R13, RZ, RZ, R31 ;  /* 0x000000ffff0d7224 */ /* 0x000fe400078e001f */
[----:B------:R-:W-:Y:S01]  /*50880*/  IMAD.MOV.U32 R12, RZ, RZ, R58 ;  /* 0x000000ffff0c7224 */ /* 0x000fe200078e003a */
[----:B------:R2:W-:Y:S01]  /*50890*/  STL.64 [R1+0x688], R6 ;  /* 0x0006880601007387 */ /* 0x0005e20000100a00 */
[----:B0-----:R-:W-:Y:S01]  /*508a0*/  MOV R8, R26 ;  /* 0x0000001a00087202 */ /* 0x001fe20000000f00 */
[----:B------:R-:W-:Y:S02]  /*508b0*/  IMAD.MOV.U32 R9, RZ, RZ, R59 ;  /* 0x000000ffff097224 */ /* 0x000fe400078e003b */
[----:B------:R0:W-:Y:S01]  /*508c0*/  STL.64 [R1+0x7b0], R12 ;  /* 0x0007b00c01007387 */ /* 0x0001e20000100a00 */
[----:B-1----:R-:W-:-:S02]  /*508d0*/  IMAD.MOV.U32 R2, RZ, RZ, R54 ;  /* 0x000000ffff027224 */ /* 0x002fc400078e0036 */
[----:B------:R-:W-:Y:S02]  /*508e0*/  IMAD.MOV.U32 R3, RZ, RZ, R27 ;  /* 0x000000ffff037224 */ /* 0x000fe400078e001b */
[----:B--2---:R-:W-:Y:S02]  /*508f0*/  IMAD.MOV.U32 R6, RZ, RZ, R30 ;  /* 0x000000ffff067224 */ /* 0x004fe400078e001e */
[----:B------:R-:W-:-:S05]  /*50900*/  IMAD.MOV.U32 R7, RZ, RZ, R63 ;  /* 0x000000ffff077224 */ /* 0x000fca00078e003f */
[----:B------:R-:W-:Y:S04]  /*50910*/  STL.64 [R1+0x7b8], R6 ;  /* 0x0007b80601007387 */ /* 0x000fe80000100a00 */
[----:B------:R1:W-:Y:S04]  /*50920*/  STL.64 [R1+0x690], R8 ;  /* 0x0006900801007387 */ /* 0x0003e80000100a00 */
[----:B------:R2:W-:Y:S04]  /*50930*/  STL.64 [R1+0x4af0], R6 ;  /* 0x004af00601007387 */ /* 0x0005e80000100a00 */
[----:B------:R-:W-:Y:S01]  /*50940*/  STL.64 [R1+0x698], R2 ;  /* 0x0006980201007387 */ /* 0x000fe20000100a00 */
[----:B0-----:R-:W-:-:S02]  /*50950*/  IMAD.MOV.U32 R12, RZ, RZ, R11 ;  /* 0x000000ffff0c7224 */ /* 0x001fc400078e000b */
[----:B------:R-:W-:Y:S02]  /*50960*/  IMAD.MOV.U32 R13, RZ, RZ, R43 ;  /* 0x000000ffff0d7224 */ /* 0x000fe400078e002b */
[----:B-1----:R-:W-:Y:S02]  /*50970*/  IMAD.MOV.U32 R8, RZ, RZ, R23 ;  /* 0x000000ffff087224 */ /* 0x002fe400078e0017 */
[----:B------:R-:W-:-:S05]  /*50980*/  IMAD.MOV.U32 R9, RZ, RZ, R55 ;  /* 0x000000ffff097224 */ /* 0x000fca00078e0037 */
[----:B------:R0:W-:Y:S04]  /*50990*/  STL.64 [R1+0x6a0], R8 ;  /* 0x0006a00801007387 */ /* 0x0001e80000100a00 */
[----:B------:R-:W3:Y:S04]  /*509a0*/  LDL.LU R55, [R1+0x6d8] ;  /* 0x0006d80001377983 */ /* 0x000ee80000300800 */
[----:B------:R-:W-:Y:S04]  /*509b0*/  STL.64 [R1+0x6b8], R12 ;  /* 0x0006b80c01007387 */ /* 0x000fe80000100a00 */
[----:B------:R-:W3:Y:S01]  /*509c0*/  LDL.LU R23, [R1+0x3e8c] ;  /* 0x003e8c0001177983 */ /* 0x000ee20000300800 */
[----:B--2---:R-:W-:-:S02]  /*509d0*/  IMAD.MOV.U32 R7, RZ, RZ, R22 ;  /* 0x000000ffff077224 */ /* 0x004fc400078e0016 */
[----:B------:R-:W-:Y:S02]  /*509e0*/  IMAD.MOV.U32 R6, RZ, RZ, R50 ;  /* 0x000000ffff067224 */ /* 0x000fe400078e0032 */
[----:B0-----:R-:W-:Y:S02]  /*509f0*/  IMAD.MOV.U32 R8, RZ, RZ, R87 ;  /* 0x000000ffff087224 */ /* 0x001fe400078e0057 */
[----:B------:R-:W-:-:S05]  /*50a00*/  IMAD.MOV.U32 R9, RZ, RZ, R89 ;  /* 0x000000ffff097224 */ /* 0x000fca00078e0059 */
[----:B------:R-:W-:Y:S04]  /*50a10*/  STL.64 [R1+0x7a0], R8 ;  /* 0x0007a00801007387 */ /* 0x000fe80000100a00 */
[----:B------:R-:W2:Y:S04]  /*50a20*/  LDL.LU R22, [R1+0x6e0] ;  /* 0x0006e00001167983 */ /* 0x000ea80000300800 */
[----:B------:R-:W2:Y:S04]  /*50a30*/  LDL.LU R50, [R1+0x3e90] ;  /* 0x003e900001327983 */ /* 0x000ea80000300800 */
[----:B------:R-:W2:Y:S04]  /*50a40*/  LDL.LU R43, [R1+0x6e8] ;  /* 0x0006e800012b7983 */ /* 0x000ea80000300800 */
[----:B------:R-:W2:Y:S04]  /*50a50*/  LDL.LU R11, [R1+0x3e94] ;  /* 0x003e9400010b7983 */ /* 0x000ea80000300800 */
[----:B------:R-:W2:Y:S04]  /*50a60*/  LDL.LU R89, [R1+0x778] ;  /* 0x0007780001597983 */ /* 0x000ea80000300800 */
[----:B------:R-:W2:Y:S01]  /*50a70*/  LDL.LU R87, [R1+0x780] ;  /* 0x0007800001577983 */ /* 0x000ea20000300800 */
[----:B------:R-:W-:-:S02]  /*50a80*/  IMAD.MOV.U32 R2, RZ, RZ, R19 ;  /* 0x000000ffff027224 */ /* 0x000fc400078e0013 */
[----:B------:R-:W-:Y:S01]  /*50a90*/  IMAD.MOV.U32 R3, RZ, RZ, R51 ;  /* 0x000000ffff037224 */ /* 0x000fe200078e0033 */
[----:B------:R-:W-:Y:S04]  /*50aa0*/  STL.64 [R1+0x6a8], R6 ;  /* 0x0006a80601007387 */ /* 0x000fe80000100a00 */
[----:B------:R4:W-:Y:S04]  /*50ab0*/  STL.64 [R1+0x4af8], R6 ;  /* 0x004af80601007387 */ /* 0x0009e80000100a00 */
[----:B------:R-:W-:Y:S04]  /*50ac0*/  STL.64 [R1+0x6b0], R2 ;  /* 0x0006b00201007387 */ /* 0x000fe80000100a00 */
[----:B------:R0:W-:Y:S04]  /*50ad0*/  STL.64 [R1+0x4b08], R2 ;  /* 0x004b080201007387 */ /* 0x0001e80000100a00 */
[----:B------:R-:W2:Y:S01]  /*50ae0*/  LDL.LU R67, [R1+0x77c] ;  /* 0x00077c0001437983 */ /* 0x000ea20000300800 */
[----:B----4-:R-:W-:Y:S01]  /*50af0*/  MOV R7, R18 ;  /* 0x0000001200077202 */ /* 0x010fe20000000f00 */
[----:B------:R-:W-:-:S02]  /*50b00*/  IMAD.MOV.U32 R6, RZ, RZ, R46 ;  /* 0x000000ffff067224 */ /* 0x000fc400078e002e */
[----:B------:R-:W-:Y:S02]  /*50b10*/  IMAD.MOV.U32 R13, RZ, RZ, R14 ;  /* 0x000000ffff0d7224 */ /* 0x000fe400078e000e */
[----:B------:R-:W-:Y:S02]  /*50b20*/  IMAD.MOV.U32 R12, RZ, RZ, R42 ;  /* 0x000000ffff0c7224 */ /* 0x000fe400078e002a */
[----:B------:R-:W-:Y:S02]  /*50b30*/  IMAD.MOV.U32 R9, RZ, RZ, R85 ;  /* 0x000000ffff097224 */ /* 0x000fe400078e0055 */
[----:B------:R-:W-:Y:S01]  /*50b40*/  IMAD.MOV.U32 R8, RZ, RZ, R83 ;  /* 0x000000ffff087224 */ /* 0x000fe200078e0053 */
[----:B------:R-:W-:Y:S04]  /*50b50*/  STL.64 [R1+0x6c8], R12 ;  /* 0x0006c80c01007387 */ /* 0x000fe80000100a00 */
[----:B------:R-:W4:Y:S04]  /*50b60*/  LDL.LU R34, [R1+0x3e98] ;  /* 0x003e980001227983 */ /* 0x000f280000300800 */
[----:B------:R-:W-:Y:S04]  /*50b70*/  STL.64 [R1+0x6d0], R8 ;  /* 0x0006d00801007387 */ /* 0x000fe80000100a00 */
[----:B------:R-:W4:Y:S04]  /*50b80*/  LDL.LU R35, [R1+0x6f0] ;  /* 0x0006f00001237983 */ /* 0x000f280000300800 */
[----:B------:R-:W4:Y:S04]  /*50b90*/  LDL.LU R62, [R1+0x3e9c] ;  /* 0x003e9c00013e7983 */ /* 0x000f280000300800 */
[----:B------:R-:W4:Y:S04]  /*50ba0*/  LDL.LU R63, [R1+0x6f8] ;  /* 0x0006f800013f7983 */ /* 0x000f280000300800 */
[----:B------:R-:W4:Y:S04]  /*50bb0*/  LDL.LU R30, [R1+0x3ea0] ;  /* 0x003ea000011e7983 */ /* 0x000f280000300800 */
[----:B------:R-:W4:Y:S04]  /*50bc0*/  LDL.LU R51, [R1+0x700] ;  /* 0x0007000001337983 */ /* 0x000f280000300800 */
[----:B------:R-:W4:Y:S04]  /*50bd0*/  LDL.LU R19, [R1+0x3ea4] ;  /* 0x003ea40001137983 */ /* 0x000f280000300800 */
[----:B------:R-:W4:Y:S01]  /*50be0*/  LDL.LU R18, [R1+0x708] ;  /* 0x0007080001127983 */ /* 0x000f220000300800 */
[----:B0-----:R-:W-:-:S03]  /*50bf0*/  IMAD.MOV.U32 R3, RZ, RZ, R47 ;  /* 0x000000ffff037224 */ /* 0x001fc600078e002f */
        /* <DEDUP_REMOVED lines=13> */
[----:B---3--:R-:W-:-:S02]  /*50cd0*/  IMAD.MOV.U32 R3, RZ, RZ, R55 ;  /* 0x000000ffff037224 */ /* 0x008fc400078e0037 */
[----:B--2---:R-:W-:Y:S02]  /*50ce0*/  IMAD.MOV.U32 R13, RZ, RZ, R22 ;  /* 0x000000ffff0d7224 */ /* 0x004fe400078e0016 */
[----:B------:R-:W-:Y:S02]  /*50cf0*/  IMAD.MOV.U32 R12, RZ, RZ, R50 ;  /* 0x000000ffff0c7224 */ /* 0x000fe400078e0032 */
        /* <DEDUP_REMOVED lines=8> */
[----:B------:R-:W-:Y:S04]  /*50d80*/  STL.64 [R1+0x780], R6 ;  /* 0x0007800601007387 */ /* 0x000fe80000100a00 */
[----:B------:R-:W3:Y:S04]  /*50d90*/  LDL.LU R59, [R1+0x724] ;  /* 0x00072400013b7983 */ /* 0x000ee80000300800 */
[----:B------:R-:W3:Y:S04]  /*50da0*/  LDL.LU R26, [R1+0x3eb8] ;  /* 0x003eb800011a7983 */ /* 0x000ee80000300800 */
[----:B------:R-:W3:Y:S04]  /*50db0*/  LDL.LU R27, [R1+0x728] ;  /* 0x00072800011b7983 */ /* 0x000ee80000300800 */
        /* <DEDUP_REMOVED lines=12> */
[----:B------:R0:W-:Y:S02]  /*50e80*/  STL.64 [R1+0x4b98], R2 ;  /* 0x004b980201007387 */ /* 0x0001e40000100a00 */
[----:B0-----:R-:W-:Y:S01]  /*50e90*/  IMAD.MOV.U32 R3, RZ, RZ, R67 ;  /* 0x000000ffff037224 */ /* 0x001fe200078e0043 */
[----:B----4-:R-:W-:Y:S01]  /*50ea0*/  MOV R2, R34 ;  /* 0x0000002200027202 */ /* 0x010fe20000000f00 */
[----:B------:R-:W-:-:S02]  /*50eb0*/  IMAD.MOV.U32 R7, RZ, RZ, R35 ;  /* 0x000000ffff077224 */ /* 0x000fc400078e0023 */
        /* <DEDUP_REMOVED lines=13> */
[----:B------:R1:W-:Y:S04]  /*50f90*/  STL.64 [R1+0x708], R6 ;  /* 0x0007080601007387 */ /* 0x0003e80000100a00 */
[----:B------:R4:W-:Y:S04]  /*50fa0*/  STL.64 [R1+0x710], R8 ;  /* 0x0007100801007387 */ /* 0x0009e80000100a00 */
[----:B------:R-:W3:Y:S01]  /*50fb0*/  LDL.LU R63, [R1+0x758] ;  /* 0x00075800013f7983 */ /* 0x000ee20000300800 */
[----:B0-----:R-:W-:-:S02]  /*50fc0*/  IMAD.MOV.U32 R2, RZ, RZ, R42 ;  /* 0x000000ffff027224 */ /* 0x001fc400078e002a */
[----:B------:R-:W-:-:S05]  /*50fd0*/  IMAD.MOV.U32 R3, RZ, RZ, R14 ;  /* 0x000000ffff037224 */ /* 0x000fca00078e000e */
[----:B------:R0:W-:Y:S04]  /*50fe0*/  STL.64 [R1+0x718], R2 ;  /* 0x0007180201007387 */ /* 0x0001e80000100a00 */
        /* <DEDUP_REMOVED lines=9> */
[----:B-1----:R-:W-:Y:S01]  /*51080*/  MOV R7, R85 ;  /* 0x0000005500077202 */ /* 0x002fe20000000f00 */
[----:B------:R-:W-:-:S02]  /*51090*/  IMAD.MOV.U32 R6, RZ, RZ, R83 ;  /* 0x000000ffff067224 */ /* 0x000fc400078e0053 */
[----:B------:R-:W3:Y:S04]  /*510a0*/  LDL.LU R85, [R1+0x7a8] ;  /* 0x0007a80001557983 */ /* 0x000ee80000300800 */
[----:B------:R-:W3:Y:S01]  /*510b0*/  LDL.LU R83, [R1+0x3ee4] ;  /* 0x003ee40001537983 */ /* 0x000ee20000300800 */
[----:B--2---:R-:W-:Y:S02]  /*510c0*/  IMAD.MOV.U32 R13, RZ, RZ, R31 ;  /* 0x000000ffff0d7224 */ /* 0x004fe400078e001f */
[----:B---3--:R-:W-:Y:S02]  /*510d0*/  IMAD.MOV.U32 R12, RZ, RZ, R58 ;  /* 0x000000ffff0c7224 */ /* 0x008fe400078e003a */
[----:B----4-:R-:W-:Y:S02]  /*510e0*/  IMAD.MOV.U32 R9, RZ, RZ, R59 ;  /* 0x000000ffff097224 */ /* 0x010fe400078e003b */
[----:B------:R-:W-:-:S02]  /*510f0*/  IMAD.MOV.U32 R8, RZ, RZ, R26 ;  /* 0x000000ffff087224 */ /* 0x000fc400078e001a */
[----:B0-----:R-:W-:Y:S02]  /*51100*/  IMAD.MOV.U32 R3, RZ, RZ, R27 ;  /* 0x000000ffff037224 */ /* 0x001fe400078e001b */
[----:B------:R-:W-:Y:S01]  /*51110*/  IMAD.MOV.U32 R2, RZ, RZ, R54 ;  /* 0x000000ffff027224 */ /* 0x000fe200078e0036 */
[----:B------:R-:W-:Y:S04]  /*51120*/  STL.64 [R1+0x760], R12 ;  /* 0x0007600c01007387 */ /* 0x000fe80000100a00 */
[----:B------:R-:W-:Y:S04]  /*51130*/  STL.64 [R1+0x768], R6 ;  /* 0x0007680601007387 */ /* 0x000fe80000100a00 */
[----:B------:R0:W-:Y:S04]  /*51140*/  STL.64 [R1+0x720], R8 ;  /* 0x0007200801007387 */ /* 0x0001e80000100a00 */
        /* <DEDUP_REMOVED lines=9> */
[----:B------:R-:W-:Y:S04]  /*511e0*/  STL.64 [R1+0x738], R8 ;  /* 0x0007380801007387 */ /* 0x000fe80000100a00 */
[----:B------:R-:W2:Y:S04]  /*511f0*/  LDL.LU R31, [R1+0x7c0] ;  /* 0x0007c000011f7983 */ /* 0x000ea80000300800 */
[----:B------:R-:W-:Y:S04]  /*51200*/  STL.64 [R1+0x740], R6 ;  /* 0x0007400601007387 */ /* 0x000fe80000100a00 */
[----:B------:R-:W3:Y:S01]  /*51210*/  LDL.LU R58, [R1+0x3ee8] ;  /* 0x003ee800013a7983 */ /* 0x000ee20000300800 */
[----:B0-----:R-:W-:-:S02]  /*51220*/  IMAD.MOV.U32 R2, RZ, RZ, R87 ;  /* 0x000000ffff027224 */ /* 0x001fc400078e0057 */
[----:B------:R-:W-:-:S05]  /*51230*/  IMAD.MOV.U32 R3, RZ, RZ, R89 ;  /* 0x000000ffff037224 */ /* 0x000fca00078e0059 */
        /* <DEDUP_REMOVED lines=13> */
[----:B0-----:R-:W-:Y:S01]  /*51310*/  IMAD.MOV.U32 R3, RZ, RZ, R63 ;  /* 0x000000ffff037224 */ /* 0x001fe200078e003f */
[----:B------:R-:W-:Y:S01]  /*51320*/  MOV R2, R30 ;  /* 0x0000001e00027202 */ /* 0x000fe20000000f00 */
[----:B------:R-:W-:-:S02]  /*51330*/  IMAD.MOV.U32 R13, RZ, RZ, R51 ;  /* 0x000000ffff0d7224 */ /* 0x000fc400078e0033 */
[----:B------:R-:W-:Y:S02]  /*51340*/  IMAD.MOV.U32 R12, RZ, RZ, R19 ;  /* 0x000000ffff0c7224 */ /* 0x000fe400078e0013 */
[----:B------:R-:W-:Y:S02]  /*51350*/  IMAD.MOV.U32 R9, RZ, RZ, R18 ;  /* 0x000000ffff097224 */ /* 0x000fe400078e0012 */
[----:B------:R-:W-:Y:S01]  /*51360*/  IMAD.MOV.U32 R8, RZ, RZ, R46 ;  /* 0x000000ffff087224 */ /* 0x000fe200078e002e */
[----:B------:R-:W-:Y:S04]  /*51370*/  STL.64 [R1+0x750], R12 ;  /* 0x0007500c01007387 */ /* 0x000fe80000100a00 */
[----:B------:R-:W-:Y:S04]  /*51380*/  STL.64 [R1+0x758], R2 ;  /* 0x0007580201007387 */ /* 0x000fe80000100a00 */
[----:B------:R0:W-:Y:S04]  /*51390*/  STL.64 [R1+0x770], R8 ;  /* 0x0007700801007387 */ /* 0x0001e80000100a00 */
[----:B------:R1:W-:Y:S04]  /*513a0*/  STL.64 [R1+0x4ba0], R2 ;  /* 0x004ba00201007387 */ /* 0x0003e80000100a00 */
[----:B------:R-:W4:Y:S01]  /*513b0*/  LDL.LU R51, [R1+0x848] ;  /* 0x0008480001337983 */ /* 0x000f220000300800 */
[----:B------:R-:W-:-:S02]  /*513c0*/  IMAD.MOV.U32 R7, RZ, RZ, R47 ;  /* 0x000000ffff077224 */ /* 0x000fc400078e002f */
[----:B0-----:R-:W-:Y:S02]  /*513d0*/  IMAD.MOV.U32 R8, RZ, RZ, R42 ;  /* 0x000000ffff087224 */ /* 0x001fe400078e002a */
[----:B------:R-:W-:Y:S02]  /*513e0*/  IMAD.MOV.U32 R9, RZ, RZ, R14 ;  /* 0x000000ffff097224 */ /* 0x000fe400078e000e */
[----:B------:R-:W-:-:S03]  /*513f0*/  IMAD.MOV.U32 R6, RZ, RZ, R15 ;  /* 0x000000ffff067224 */ /* 0x000fc600078e000f */
[----:B------:R2:W-:Y:S04]  /*51400*/  STL.64 [R1+0x790], R8 ;  /* 0x0007900801007387 */ /* 0x0005e80000100a00 */
[----:B------:R-:W4:Y:S04]  /*51410*/  LDL.LU R19, [R1+0x3f04] ;  /* 0x003f040001137983 */ /* 0x000f280000300800 */
        /* <DEDUP_REMOVED lines=8> */
[----:B------:R-:W4:Y:S04]  /*514a0*/  LDL.LU R85, [R1+0x898] ;  /* 0x0008980001557983 */ /* 0x000f280000300800 */
[----:B------:R-:W4:Y:S04]  /*514b0*/  LDL.LU R83, [R1+0x3f14] ;  /* 0x003f140001537983 */ /* 0x000f280000300800 */
[----:B------:R-:W-:Y:S04]  /*514c0*/  STL.64 [R1+0x788], R6 ;  /* 0x0007880601007387 */ /* 0x000fe80000100a00 */
[----:B------:R4:W-:Y:S04]  /*514d0*/  STL.64 [R1+0x4ba8], R6 ;  /* 0x004ba80601007387 */ /* 0x0009e80000100a00 */
[----:B------:R-:W-:Y:S01]  /*514e0*/  STL.64 [R1+0x7a8], R2 ;  /* 0x0007a80201007387 */ /* 0x000fe20000100a00 */
[----:B--2---:R-:W-:-:S02]  /*514f0*/  IMAD.MOV.U32 R9, RZ, RZ, R31 ;  /* 0x000000ffff097224 */ /* 0x004fc400078e001f */
[----:B---3--:R-:W-:-:S05]  /*51500*/  IMAD.MOV.U32 R8, RZ, RZ, R58 ;  /* 0x000000ffff087224 */ /* 0x008fca00078e003a */
[----:B------:R0:W-:Y:S04]  /*51510*/  STL.64 [R1+0x7c0], R8 ;  /* 0x0007c00801007387 */ /* 0x0001e80000100a00 */
[----:B------:R1:W-:Y:S01]  /*51520*/  STL.64 [R1+0x4bb0], R2 ;  /* 0x004bb00201007387 */ /* 0x0003e20000100a00 */
[----:B----4-:R-:W-:Y:S01]  /*51530*/  MOV R7, R59 ;  /* 0x0000003b00077202 */ /* 0x010fe20000000f00 */
[----:B------:R-:W-:Y:S02]  /*51540*/  IMAD.MOV.U32 R6, RZ, RZ, R26 ;  /* 0x000000ffff067224 */ /* 0x000fe400078e001a */
[----:B0-----:R-:W-:Y:S02]  /*51550*/  IMAD.MOV.U32 R9, RZ, RZ, R27 ;  /* 0x000000ffff097224 */ /* 0x001fe400078e001b */
[----:B------:R-:W-:-:S02]  /*51560*/  IMAD.MOV.U32 R8, RZ, RZ, R54 ;  /* 0x000000ffff087224 */ /* 0x000fc400078e0036 */
[----:B-1----:R-:W-:Y:S02]  /*51570*/  IMAD.MOV.U32 R3, RZ, RZ, R55 ;  /* 0x000000ffff037224 */ /* 0x002fe400078e0037 */
[----:B------:R-:W-:Y:S01]  /*51580*/  IMAD.MOV.U32 R2, RZ, RZ, R23 ;  /* 0x000000ffff027224 */ /* 0x000fe200078e0017 */
[----:B------:R-:W-:Y:S04]  /*51590*/  STL.64 [R1+0x7d8], R6 ;  /* 0x0007d80601007387 */ /* 0x000fe80000100a00 */
[----:B------:R0:W-:Y:S04]  /*515a0*/  STL.64 [R1+0x7e0], R8 ;  /* 0x0007e00801007387 */ /* 0x0001e80000100a00 */
[----:B------:R-:W-:Y:S04]  /*515b0*/  STL.64 [R1+0x4bb8], R6 ;  /* 0x004bb80601007387 */ /* 0x000fe80000100a00 */
[----:B------:R1:W-:Y:S04]  /*515c0*/  STL.64 [R1+0x7f8], R2 ;  /* 0x0007f80201007387 */ /* 0x0003e80000100a00 */
[----:B------:R-:W2:Y:S04]  /*515d0*/  LDL.LU R59, [R1+0x8b0] ;  /* 0x0008b000013b7983 */ /* 0x000ea80000300800 */
[----:B------:R-:W3:Y:S01]  /*515e0*/  LDL.LU R26, [R1+0x3f18] ;  /* 0x003f1800011a7983 */ /* 0x000ee20000300800 */
[----:B0-----:R-:W-:-:S02]  /*515f0*/  IMAD.MOV.U32 R8, RZ, RZ, R87 ;  /* 0x000000ffff087224 */ /* 0x001fc400078e0057 */
[----:B------:R-:W-:Y:S02]  /*51600*/  IMAD.MOV.U32 R9, RZ, RZ, R89 ;  /* 0x000000ffff097224 */ /* 0x000fe400078e0059 */
[----:B-1----:R-:W-:-:S03]  /*51610*/  IMAD.MOV.U32 R3, RZ, RZ, R22 ;  /* 0x000000ffff037224 */ /* 0x002fc600078e0016 */
[----:B------:R0:W-:Y:S04]  /*51620*/  STL.64 [R1+0x830], R8 ;  /* 0x0008300801007387 */ /* 0x0001e80000100a00 */
[----:B------:R-:W4:Y:S04]  /*51630*/  LDL.LU R27, [R1+0x8c8] ;  /* 0x0008c800011b7983 */ /* 0x000f280000300800 */
[----:B------:R-:W4:Y:S01]  /*51640*/  LDL.LU R54, [R1+0x3f1c] ;  /* 0x003f1c0001367983 */ /* 0x000f220000300800 */
[----:B------:R-:W-:-:S03]  /*51650*/  IMAD.MOV.U32 R2, RZ, RZ, R50 ;  /* 0x000000ffff027224 */ /* 0x000fc600078e0032 */
        /* <DEDUP_REMOVED lines=8> */
[----:B------:R-:W-:Y:S04]  /*516e0*/  STL.64 [R1+0x810], R2 ;  /* 0x0008100201007387 */ /* 0x000fe80000100a00 */
[----:B------:R-:W-:Y:S01]  /*516f0*/  STL.64 [R1+0x4bc8], R2 ;  /* 0x004bc80201007387 */ /* 0x000fe20000100a00 */
[----:B0-----:R-:W-:-:S02]  /*51700*/  IMAD.MOV.U32 R9, RZ, RZ, R51 ;  /* 0x000000ffff097224 */ /* 0x001fc400078e0033 */
[----:B------:R-:W-:Y:S02]  /*51710*/  IMAD.MOV.U32 R8, RZ, RZ, R19 ;  /* 0x000000ffff087224 */ /* 0x000fe400078e0013 */
[----:B------:R-:W-:Y:S02]  /*51720*/  IMAD.MOV.U32 R13, RZ, RZ, R14 ;  /* 0x000000ffff0d7224 */ /* 0x000fe400078e000e */
[----:B------:R-:W-:Y:S01]  /*51730*/  IMAD.MOV.U32 R12, RZ, RZ, R42 ;  /* 0x000000ffff0c7224 */ /* 0x000fe200078e002a */
[----:B------:R0:W-:Y:S04]  /*51740*/  STL.64 [R1+0x848], R8 ;  /* 0x0008480801007387 */ /* 0x0001e80000100a00 */
[----:B------:R-:W-:Y:S04]  /*51750*/  STL.64 [R1+0x828], R6 ;  /* 0x0008280601007387 */ /* 0x000fe80000100a00 */
[----:B------:R1:W-:Y:S01]  /*51760*/  STL.64 [R1+0x4bd8], R6 ;  /* 0x004bd80601007387 */ /* 0x0003e20000100a00 */
[----:B0-----:R-:W-:-:S02]  /*51770*/  IMAD.MOV.U32 R9, RZ, RZ, R85 ;  /* 0x000000ffff097224 */ /* 0x001fc400078e0055 */
[----:B------:R-:W-:Y:S01]  /*51780*/  IMAD.MOV.U32 R8, RZ, RZ, R83 ;  /* 0x000000ffff087224 */ /* 0x000fe200078e0053 */
[----:B------:R-:W4:Y:S04]  /*51790*/  LDL.LU R85, [R1+0x938] ;  /* 0x0009380001557983 */ /* 0x000f280000300800 */
[----:B------:R-:W-:Y:S04]  /*517a0*/  STL.64 [R1+0x880], R12 ;  /* 0x0008800c01007387 */ /* 0x000fe80000100a00 */
[----:B------:R-:W4:Y:S04]  /*517b0*/  LDL.LU R83, [R1+0x3bf8] ;  /* 0x003bf80001537983 */ /* 0x000f280000300800 */
[----:B------:R-:W-:Y:S04]  /*517c0*/  STL.64 [R1+0x898], R8 ;  /* 0x0008980801007387 */ /* 0x000fe80000100a00 */
[----:B------:R-:W4:Y:S04]  /*517d0*/  LDL.LU R55, [R1+0x950] ;  /* 0x0009500001377983 */ /* 0x000f280000300800 */
[----:B------:R-:W4:Y:S04]  /*517e0*/  LDL.LU R23, [R1+0x3bfc] ;  /* 0x003bfc0001177983 */ /* 0x000f280000300800 */
[----:B------:R-:W4:Y:S01]  /*517f0*/  LDL.LU R51, [R1+0x968] ;  /* 0x0009680001337983 */ /* 0x000f220000300800 */
[----:B------:R-:W-:-:S03]  /*51800*/  IMAD.MOV.U32 R3, RZ, RZ, R18 ;  /* 0x000000ffff037224 */ /* 0x000fc600078e0012 */
[----:B------:R-:W4:Y:S01]  /*51810*/  LDL.LU R19, [R1+0x3c00] ;  /* 0x003c000001137983 */ /* 0x000f220000300800 */
[----:B------:R-:W-:-:S03]  /*51820*/  IMAD.MOV.U32 R2, RZ, RZ, R46 ;  /* 0x000000ffff027224 */ /* 0x000fc600078e002e */
[----:B------:R-:W4:Y:S01]  /*51830*/  LDL.LU R18, [R1+0x970] ;  /* 0x0009700001127983 */ /* 0x000f220000300800 */
[----:B-1----:R-:W-:-:S03]  /*51840*/  IMAD.MOV.U32 R7, RZ, RZ, R47 ;  /* 0x000000ffff077224 */ /* 0x002fc600078e002f */
[----:B------:R-:W4:Y:S01]  /*51850*/  LDL.LU R46, [R1+0x3c04] ;  /* 0x003c0400012e7983 */ /* 0x000f220000300800 */
[----:B------:R-:W-:-:S03]  /*51860*/  MOV R6, R15 ;  /* 0x0000000f00067202 */ /* 0x000fc60000000f00 */
[----:B------:R-:W4:Y:S04]  /*51870*/  LDL.LU R47, [R1+0x988] ;  /* 0x00098800012f7983 */ /* 0x000f280000300800 */
[----:B------:R-:W4:Y:S04]  /*51880*/  LDL.LU R15, [R1+0x3c08] ;  /* 0x003c0800010f7983 */ /* 0x000f280000300800 */
[----:B------:R-:W4:Y:S04]  /*51890*/  LDL.LU R14, [R1+0x9a0] ;  /* 0x0009a000010e7983 */ /* 0x000f280000300800 */
[----:B------:R-:W4:Y:S04]  /*518a0*/  LDL.LU R42, [R1+0x3c0c] ;  /* 0x003c0c00012a7983 */ /* 0x000f280000300800 */
[----:B------:R-:W-:Y:S04]  /*518b0*/  STL.64 [R1+0x860], R2 ;  /* 0x0008600201007387 */ /* 0x000fe80000100a00 */
[----:B------:R-:W-:Y:S04]  /*518c0*/  STL.64 [R1+0x4be8], R2 ;  /* 0x004be80201007387 */ /* 0x000fe80000100a00 */
[----:B------:R-:W-:Y:S04]  /*518d0*/  STL.64 [R1+0x878], R6 ;  /* 0x0008780601007387 */ /* 0x000fe80000100a00 */
[----:B------:R-:W-:Y:S04]  /*518e0*/  STL [R1+0x4c10], R6 ;  /* 0x004c100601007387 */ /* 0x000fe80000100800 */
[----:B------:R2:W-:Y:S02]  /*518f0*/  STL [R1+0x4bf0], R7 ;  /* 0x004bf00701007387 */ /* 0x0005e40000100800 */
[----:B--2---:R-:W-:-:S02]  /*51900*/  IMAD.MOV.U32 R7, RZ, RZ, R59 ;  /* 0x000000ffff077224 */ /* 0x004fc400078e003b */
[----:B---3--:R-:W-:-:S05]  /*51910*/  IMAD.MOV.U32 R6, RZ, RZ, R26 ;  /* 0x000000ffff067224 */ /* 0x008fca00078e001a */
[----:B------:R0:W-:Y:S01]  /*51920*/  STL.64 [R1+0x8b0], R6 ;  /* 0x0008b00601007387 */ /* 0x0001e20000100a00 */
[----:B----4-:R-:W-:Y:S02]  /*51930*/  IMAD.MOV.U32 R3, RZ, RZ, R27 ;  /* 0x000000ffff037224 */ /* 0x010fe400078e001b */
[----:B------:R-:W-:Y:S02]  /*51940*/  IMAD.MOV.U32 R2, RZ, RZ, R54 ;  /* 0x000000ffff027224 */ /* 0x000fe400078e0036 */
[----:B------:R-:W-:Y:S02]  /*51950*/  IMAD.MOV.U32 R9, RZ, RZ, R22 ;  /* 0x000000ffff097224 */ /* 0x000fe400078e0016 */
[----:B------:R-:W-:Y:S01]  /*51960*/  IMAD.MOV.U32 R8, RZ, RZ, R50 ;  /* 0x000000ffff087224 */ /* 0x000fe200078e0032 */
[----:B------:R1:W-:Y:S01]  /*51970*/  STL.64 [R1+0x8c8], R2 ;  /* 0x0008c80201007387 */ /* 0x0003e20000100a00 */
[----:B0-----:R-:W-:Y:S02]  /*51980*/  IMAD.MOV.U32 R7, RZ, RZ, R43 ;  /* 0x000000ffff077224 */ /* 0x001fe400078e002b */
[----:B------:R-:W-:Y:S01]  /*51990*/  IMAD.MOV.U32 R6, RZ, RZ, R11 ;  /* 0x000000ffff067224 */ /* 0x000fe200078e000b */
[----:B------:R-:W-:Y:S04]  /*519a0*/  STL.64 [R1+0x8d0], R8 ;  /* 0x0008d00801007387 */ /* 0x000fe80000100a00 */
[----:B------:R-:W2:Y:S04]  /*519b0*/  LDL.LU R67, [R1+0x9b8] ;  /* 0x0009b80001437983 */ /* 0x000ea80000300800 */
[----:B------:R-:W-:Y:S04]  /*519c0*/  STL.64 [R1+0x8e8], R6 ;  /* 0x0008e80601007387 */ /* 0x000fe80000100a00 */
[----:B------:R-:W3:Y:S01]  /*519d0*/  LDL.LU R34, [R1+0x3c10] ;  /* 0x003c100001227983 */ /* 0x000ee20000300800 */
[----:B-1----:R-:W-:Y:S01]  /*519e0*/  IMAD.MOV.U32 R2, RZ, RZ, R87 ;  /* 0x000000ffff027224 */ /* 0x002fe200078e0057 */
[----:B------:R-:W-:-:S05]  /*519f0*/  MOV R3, R89 ;  /* 0x0000005900037202 */ /* 0x000fca0000000f00 */
        /* <DEDUP_REMOVED lines=12> */
[----:B------:R-:W-:-:S05]  /*51ac0*/  IMAD.MOV.U32 R2, RZ, RZ, R83 ;  /* 0x000000ffff027224 */ /* 0x000fca00078e0053 */
[----:B------:R0:W-:Y:S04]  /*51ad0*/  STL.64 [R1+0x938], R2 ;  /* 0x0009380201007387 */ /* 0x0001e80000100a00 */
[----:B------:R-:W4:Y:S04]  /*51ae0*/  LDL.LU R89, [R1+0xa08] ;  /* 0x000a080001597983 */ /* 0x000f280000300800 */
[----:B------:R-:W4:Y:S04]  /*51af0*/  LDL.LU R87, [R1+0x3bc8] ;  /* 0x003bc80001577983 */ /* 0x000f280000300800 */
[----:B------:R-:W4:Y:S04]  /*51b00*/  LDL.LU R85, [R1+0xa10] ;  /* 0x000a100001557983 */ /* 0x000f280000300800 */
[----:B------:R-:W4:Y:S01]  /*51b10*/  LDL.LU R83, [R1+0x3bcc] ;  /* 0x003bcc0001537983 */ /* 0x000f220000300800 */
[----:B------:R-:W-:-:S02]  /*51b20*/  IMAD.MOV.U32 R6, RZ, RZ, R23 ;  /* 0x000000ffff067224 */ /* 0x000fc400078e0017 */
[----:B------:R-:W-:Y:S02]  /*51b30*/  IMAD.MOV.U32 R7, RZ, RZ, R55 ;  /* 0x000000ffff077224 */ /* 0x000fe400078e0037 */
[----:B------:R-:W-:Y:S02]  /*51b40*/  IMAD.MOV.U32 R8, RZ, RZ, R46 ;  /* 0x000000ffff087224 */ /* 0x000fe400078e002e */
[----:B------:R-:W-:Y:S02]  /*51b50*/  IMAD.MOV.U32 R9, RZ, RZ, R18 ;  /* 0x000000ffff097224 */ /* 0x000fe400078e0012 */
[----:B0-----:R-:W-:Y:S02]  /*51b60*/  IMAD.MOV.U32 R2, RZ, RZ, R19 ;  /* 0x000000ffff027224 */ /* 0x001fe400078e0013 */
[----:B------:R-:W-:Y:S01]  /*51b70*/  IMAD.MOV.U32 R3, RZ, RZ, R51 ;  /* 0x000000ffff037224 */ /* 0x000fe200078e0033 */
[----:B------:R0:W-:Y:S04]  /*51b80*/  STL.64 [R1+0x950], R6 ;  /* 0x0009500601007387 */ /* 0x0001e80000100a00 */
[----:B------:R1:W-:Y:S04]  /*51b90*/  STL.64 [R1+0x968], R2 ;  /* 0x0009680201007387 */ /* 0x0003e80000100a00 */
[----:B------:R2:W-:Y:S04]  /*51ba0*/  STL.64 [R1+0x970], R8 ;  /* 0x0009700801007387 */ /* 0x0005e80000100a00 */
[----:B------:R-:W4:Y:S01]  /*51bb0*/  LDL.LU R59, [R1+0xa18] ;  /* 0x000a1800013b7983 */ /* 0x000f220000300800 */
[----:B0-----:R-:W-:-:S02]  /*51bc0*/  IMAD.MOV.U32 R6, RZ, RZ, R15 ;  /* 0x000000ffff067224 */ /* 0x001fc400078e000f */
[----:B------:R-:W-:Y:S02]  /*51bd0*/  IMAD.MOV.U32 R7, RZ, RZ, R47 ;  /* 0x000000ffff077224 */ /* 0x000fe400078e002f */
[----:B-1----:R-:W-:Y:S02]  /*51be0*/  IMAD.MOV.U32 R2, RZ, RZ, R42 ;  /* 0x000000ffff027224 */ /* 0x002fe400078e002a */
[----:B------:R-:W-:Y:S01]  /*51bf0*/  IMAD.MOV.U32 R3, RZ, RZ, R14 ;  /* 0x000000ffff037224 */ /* 0x000fe200078e000e */
[----:B------:R-:W-:Y:S04]  /*51c00*/  STL.64 [R1+0x988], R6 ;  /* 0x0009880601007387 */ /* 0x000fe80000100a00 */
        /* <DEDUP_REMOVED lines=15> */
[----:B---3--:R-:W-:-:S05]  /*51d00*/  IMAD.MOV.U32 R8, RZ, RZ, R34 ;  /* 0x000000ffff087224 */ /* 0x008fca00078e0022 */
[----:B------:R0:W-:Y:S01]  /*51d10*/  STL.64 [R1+0x9b8], R8 ;  /* 0x0009b80801007387 */ /* 0x0001e20000100a00 */
[----:B----4-:R-:W-:Y:S01]  /*51d20*/  IMAD.MOV.U32 R3, RZ, RZ, R35 ;  /* 0x000000ffff037224 */ /* 0x010fe200078e0023 */
[----:B------:R-:W-:Y:S01]  /*51d30*/  MOV R2, R62 ;  /* 0x0000003e00027202 */ /* 0x000fe20000000f00 */
[----:B------:R-:W-:Y:S02]  /*51d40*/  IMAD.MOV.U32 R13, RZ, RZ, R31 ;  /* 0x000000ffff0d7224 */ /* 0x000fe400078e001f */
[----:B------:R-:W-:Y:S02]  /*51d50*/  IMAD.MOV.U32 R12, RZ, RZ, R58 ;  /* 0x000000ffff0c7224 */ /* 0x000fe400078e003a */
[----:B0-----:R-:W-:Y:S02]  /*51d60*/  IMAD.MOV.U32 R9, RZ, RZ, R22 ;  /* 0x000000ffff097224 */ /* 0x001fe400078e0016 */
[----:B------:R-:W-:Y:S01]  /*51d70*/  IMAD.MOV.U32 R8, RZ, RZ, R50 ;  /* 0x000000ffff087224 */ /* 0x000fe200078e0032 */
[----:B------:R-:W-:Y:S04]  /*51d80*/  STL.64 [R1+0x9c0], R2 ;  /* 0x0009c00201007387 */ /* 0x000fe80000100a00 */
[----:B------:R-:W-:Y:S01]  /*51d90*/  STL.64 [R1+0x9f0], R12 ;  /* 0x0009f00c01007387 */ /* 0x000fe20000100a00 */
[----:B------:R-:W-:-:S02]  /*51da0*/  IMAD.MOV.U32 R6, RZ, RZ, R30 ;  /* 0x000000ffff067224 */ /* 0x000fc400078e001e */
[----:B------:R-:W-:Y:S01]  /*51db0*/  IMAD.MOV.U32 R7, RZ, RZ, R63 ;  /* 0x000000ffff077224 */ /* 0x000fe200078e003f */
[----:B------:R-:W-:Y:S04]  /*51dc0*/  STL.64 [R1+0x4c88], R2 ;  /* 0x004c880201007387 */ /* 0x000fe80000100a00 */
[----:B------:R0:W-:Y:S04]  /*51dd0*/  STL.64 [R1+0x9f8], R8 ;  /* 0x0009f80801007387 */ /* 0x0001e80000100a00 */
[----:B------:R-:W-:Y:S04]  /*51de0*/  STL.64 [R1+0x9d8], R6 ;  /* 0x0009d80601007387 */ /* 0x000fe80000100a00 */
[----:B------:R1:W-:Y:S01]  /*51df0*/  STL.64 [R1+0x4c90], R6 ;  /* 0x004c900601007387 */ /* 0x0003e20000100a00 */
[----:B0-----:R-:W-:-:S02]  /*51e00*/  IMAD.MOV.U32 R8, RZ, RZ, R11 ;  /* 0x000000ffff087224 */ /* 0x001fc400078e000b */
[----:B------:R-:W-:-:S05]  /*51e10*/  IMAD.MOV.U32 R9, RZ, RZ, R43 ;  /* 0x000000ffff097224 */ /* 0x000fca00078e002b */
[----:B------:R0:W-:Y:S04]  /*51e20*/  STL.64 [R1+0xa00], R8 ;  /* 0x000a000801007387 */ /* 0x0001e80000100a00 */
[----:B------:R-:W2:Y:S04]  /*51e30*/  LDL.LU R22, [R1+0xa60] ;  /* 0x000a600001167983 */ /* 0x000ea80000300800 */
[----:B------:R-:W3:Y:S04]  /*51e40*/  LDL.LU R50, [R1+0x3b8c] ;  /* 0x003b8c0001327983 */ /* 0x000ee80000300800 */
[----:B------:R-:W4:Y:S04]  /*51e50*/  LDL.LU R43, [R1+0xa68] ;  /* 0x000a6800012b7983 */ /* 0x000f280000300800 */
[----:B------:R-:W4:Y:S01]  /*51e60*/  LDL.LU R11, [R1+0x3b90] ;  /* 0x003b9000010b7983 */ /* 0x000f220000300800 */
[----:B------:R-:W-:-:S02]  /*51e70*/  IMAD.MOV.U32 R3, RZ, RZ, R89 ;  /* 0x000000ffff037224 */ /* 0x000fc400078e0059 */
[----:B------:R-:W-:Y:S01]  /*51e80*/  IMAD.MOV.U32 R2, RZ, RZ, R87 ;  /* 0x000000ffff027224 */ /* 0x000fe200078e0057 */
[----:B------:R-:W4:Y:S04]  /*51e90*/  LDL.LU R89, [R1+0xa70] ;  /* 0x000a700001597983 */ /* 0x000f280000300800 */
[----:B------:R-:W4:Y:S01]  /*51ea0*/  LDL.LU R87, [R1+0x3b94] ;  /* 0x003b940001577983 */ /* 0x000f220000300800 */
[----:B-1----:R-:W-:Y:S02]  /*51eb0*/  IMAD.MOV.U32 R7, RZ, RZ, R85 ;  /* 0x000000ffff077224 */ /* 0x002fe400078e0055 */
[----:B------:R-:W-:Y:S01]  /*51ec0*/  IMAD.MOV.U32 R6, RZ, RZ, R83 ;  /* 0x000000ffff067224 */ /* 0x000fe200078e0053 */
[----:B------:R-:W4:Y:S04]  /*51ed0*/  LDL.LU R85, [R1+0xa78] ;  /* 0x000a780001557983 */ /* 0x000f280000300800 */
[----:B------:R-:W4:Y:S04]  /*51ee0*/  LDL.LU R83, [R1+0x3b98] ;  /* 0x003b980001537983 */ /* 0x000f280000300800 */
[----:B------:R-:W-:Y:S01]  /*51ef0*/  STL.64 [R1+0xa08], R2 ;  /* 0x000a080201007387 */ /* 0x000fe20000100a00 */
[----:B------:R-:W-:Y:S01]  /*51f00*/  MOV R13, R59 ;  /* 0x0000003b000d7202 */ /* 0x000fe20000000f00 */
[----:B------:R-:W-:-:S02]  /*51f10*/  IMAD.MOV.U32 R12, RZ, RZ, R26 ;  /* 0x000000ffff0c7224 */ /* 0x000fc400078e001a */
[----:B0-----:R-:W-:Y:S02]  /*51f20*/  IMAD.MOV.U32 R9, RZ, RZ, R27 ;  /* 0x000000ffff097224 */ /* 0x001fe400078e001b */
        /* <DEDUP_REMOVED lines=13> */
[----:B------:R-:W-:Y:S04]  /*52000*/  STL.64 [R1+0xa38], R12 ;  /* 0x000a380c01007387 */ /* 0x000fe80000100a00 */
[----:B------:R-:W4:Y:S04]  /*52010*/  LDL.LU R63, [R1+0xa80] ;  /* 0x000a8000013f7983 */ /* 0x000f280000300800 */
[----:B------:R-:W4:Y:S04]  /*52020*/  LDL.LU R30, [R1+0x3b9c] ;  /* 0x003b9c00011e7983 */ /* 0x000f280000300800 */
[----:B------:R-:W-:Y:S04]  /*52030*/  STL.64 [R1+0xa58], R8 ;  /* 0x000a580801007387 */ /* 0x000fe80000100a00 */
[----:B------:R-:W4:Y:S01]  /*52040*/  LDL.LU R31, [R1+0xa88] ;  /* 0x000a8800011f7983 */ /* 0x000f220000300800 */
[----:B------:R-:W-:-:S03]  /*52050*/  IMAD.MOV.U32 R3, RZ, RZ, R51 ;  /* 0x000000ffff037224 */ /* 0x000fc600078e0033 */
[----:B------:R-:W4:Y:S01]  /*52060*/  LDL.LU R58, [R1+0x3ba0] ;  /* 0x003ba000013a7983 */ /* 0x000f220000300800 */
[----:B------:R-:W-:-:S03]  /*52070*/  IMAD.MOV.U32 R2, RZ, RZ, R19 ;  /* 0x000000ffff027224 */ /* 0x000fc600078e0013 */
        /* <DEDUP_REMOVED lines=10> */
[----:B------:R-:W-:Y:S04]  /*52120*/  STL.64 [R1+0xa30], R2 ;  /* 0x000a300201007387 */ /* 0x000fe80000100a00 */
[----:B------:R2:W-:Y:S04]  /*52130*/  STL.64 [R1+0x4ca8], R2 ;  /* 0x004ca80201007387 */ /* 0x0005e80000100a00 */
[----:B------:R-:W-:Y:S04]  /*52140*/  STL.64 [R1+0xa50], R6 ;  /* 0x000a500601007387 */ /* 0x000fe80000100a00 */
[----:B------:R-:W-:Y:S01]  /*52150*/  STL.64 [R1+0x4cb0], R6 ;  /* 0x004cb00601007387 */ /* 0x000fe20000100a00 */
[----:B--2---:R-:W-:-:S02]  /*52160*/  IMAD.MOV.U32 R3, RZ, RZ, R22 ;  /* 0x000000ffff037224 */ /* 0x004fc400078e0016 */
[----:B---3--:R-:W-:-:S05]  /*52170*/  IMAD.MOV.U32 R2, RZ, RZ, R50 ;  /* 0x000000ffff027224 */ /* 0x008fca00078e0032 */
[----:B------:R4:W-:Y:S04]  /*52180*/  STL.64 [R1+0xa60], R2 ;  /* 0x000a600201007387 */ /* 0x0009e80000100a00 */
[----:B------:R-:W2:Y:S01]  /*52190*/  LDL.LU R59, [R1+0xac0] ;  /* 0x000ac000013b7983 */ /* 0x000ea20000300800 */
[----:B----4-:R-:W-:Y:S01]  /*521a0*/  IMAD.MOV.U32 R3, RZ, RZ, R43 ;  /* 0x000000ffff037224 */ /* 0x010fe200078e002b */
[----:B------:R-:W-:Y:S01]  /*521b0*/  MOV R2, R11 ;  /* 0x0000000b00027202 */ /* 0x000fe20000000f00 */
[----:B------:R-:W-:Y:S02]  /*521c0*/  IMAD.MOV.U32 R9, RZ, RZ, R89 ;  /* 0x000000ffff097224 */ /* 0x000fe400078e0059 */
[----:B------:R-:W-:-:S05]  /*521d0*/  IMAD.MOV.U32 R8, RZ, RZ, R87 ;  /* 0x000000ffff087224 */ /* 0x000fca00078e0057 */
[----:B------:R0:W-:Y:S04]  /*521e0*/  STL.64 [R1+0xa70], R8 ;  /* 0x000a700801007387 */ /* 0x0001e80000100a00 */
        /* <DEDUP_REMOVED lines=11> */
[----:B------:R-:W-:-:S02]  /*522a0*/  IMAD.MOV.U32 R7, RZ, RZ, R85 ;  /* 0x000000ffff077224 */ /* 0x000fc400078e0055 */
[----:B------:R-:W-:Y:S01]  /*522b0*/  IMAD.MOV.U32 R6, RZ, RZ, R83 ;  /* 0x000000ffff067224 */ /* 0x000fe200078e0053 */
[----:B------:R-:W4:Y:S04]  /*522c0*/  LDL.LU R85, [R1+0xaf0] ;  /* 0x000af00001557983 */ /* 0x000f280000300800 */
[----:B------:R-:W4:Y:S04]  /*522d0*/  LDL.LU R83, [R1+0x3b6c] ;  /* 0x003b6c0001537983 */ /* 0x000f280000300800 */
[----:B------:R-:W-:Y:S04]  /*522e0*/  STL.64 [R1+0xa68], R2 ;  /* 0x000a680201007387 */ /* 0x000fe80000100a00 */
[----:B------:R1:W-:Y:S01]  /*522f0*/  STL.64 [R1+0x4cb8], R2 ;  /* 0x004cb80201007387 */ /* 0x0003e20000100a00 */
[----:B0-----:R-:W-:-:S02]  /*52300*/  IMAD.MOV.U32 R9, RZ, RZ, R63 ;  /* 0x000000ffff097224 */ /* 0x001fc400078e003f */
[----:B------:R-:W-:Y:S02]  /*52310*/  IMAD.MOV.U32 R8, RZ, RZ, R30 ;  /* 0x000000ffff087224 */ /* 0x000fe400078e001e */
[----:B-1----:R-:W-:Y:S02]  /*52320*/  IMAD.MOV.U32 R3, RZ, RZ, R31 ;  /* 0x000000ffff037224 */ /* 0x002fe400078e001f */
[----:B------:R-:W-:Y:S01]  /*52330*/  IMAD.MOV.U32 R2, RZ, RZ, R58 ;  /* 0x000000ffff027224 */ /* 0x000fe200078e003a */
[----:B------:R0:W-:Y:S04]  /*52340*/  STL.64 [R1+0xa80], R8 ;  /* 0x000a800801007387 */ /* 0x0001e80000100a00 */
[----:B------:R-:W-:Y:S01]  /*52350*/  STL.64 [R1+0xa78], R6 ;  /* 0x000a780601007387 */ /* 0x000fe20000100a00 */
[----:B------:R-:W-:-:S02]  /*52360*/  IMAD.MOV.U32 R13, RZ, RZ, R18 ;  /* 0x000000ffff0d7224 */ /* 0x000fc400078e0012 */
[----:B------:R-:W-:Y:S01]  /*52370*/  IMAD.MOV.U32 R12, RZ, RZ, R46 ;  /* 0x000000ffff0c7224 */ /* 0x000fe200078e002e */
[----:B------:R-:W-:Y:S04]  /*52380*/  STL.64 [R1+0x4cc0], R6 ;  /* 0x004cc00601007387 */ /* 0x000fe80000100a00 */
[----:B------:R1:W-:Y:S04]  /*52390*/  STL.64 [R1+0xa88], R2 ;  /* 0x000a880201007387 */ /* 0x0003e80000100a00 */
[----:B------:R-:W-:Y:S01]  /*523a0*/  STL.64 [R1+0xa98], R12 ;  /* 0x000a980c01007387 */ /* 0x000fe20000100a00 */
[----:B0-----:R-:W-:-:S02]  /*523b0*/  IMAD.MOV.U32 R8, RZ, RZ, R42 ;  /* 0x000000ffff087224 */ /* 0x001fc400078e002a */
[----:B------:R-:W-:Y:S02]  /*523c0*/  IMAD.MOV.U32 R9, RZ, RZ, R14 ;  /* 0x000000ffff097224 */ /* 0x000fe400078e000e */
[----:B-1----:R-:W-:Y:S02]  /*523d0*/  IMAD.MOV.U32 R3, RZ, RZ, R51 ;  /* 0x000000ffff037224 */ /* 0x002fe400078e0033 */
[----:B------:R-:W-:Y:S01]  /*523e0*/  IMAD.MOV.U32 R2, RZ, RZ, R19 ;  /* 0x000000ffff027224 */ /* 0x000fe200078e0013 */
[----:B------:R-:W4:Y:S04]  /*523f0*/  LDL.LU R51, [R1+0xaf8] ;  /* 0x000af80001337983 */ /* 0x000f280000300800 */
[----:B------:R-:W4:Y:S04]  /*52400*/  LDL.LU R19, [R1+0x3b70] ;  /* 0x003b700001137983 */ /* 0x000f280000300800 */
[----:B------:R-:W-:Y:S04]  /*52410*/  STL.64 [R1+0xab8], R8 ;  /* 0x000ab80801007387 */ /* 0x000fe80000100a00 */
[----:B------:R-:W4:Y:S01]  /*52420*/  LDL.LU R18, [R1+0xb10] ;  /* 0x000b100001127983 */ /* 0x000f220000300800 */
[----:B------:R-:W-:-:S03]  /*52430*/  MOV R7, R47 ;  /* 0x0000002f00077202 */ /* 0x000fc60000000f00 */
        /* <DEDUP_REMOVED lines=11> */
[----:B---3--:R-:W-:Y:S02]  /*524f0*/  IMAD.MOV.U32 R2, RZ, RZ, R26 ;  /* 0x000000ffff027224 */ /* 0x008fe400078e001a */
[----:B----4-:R-:W-:Y:S02]  /*52500*/  IMAD.MOV.U32 R13, RZ, RZ, R55 ;  /* 0x000000ffff0d7224 */ /* 0x010fe400078e0037 */
[----:B------:R-:W-:Y:S01]  /*52510*/  IMAD.MOV.U32 R12, RZ, RZ, R23 ;  /* 0x000000ffff0c7224 */ /* 0x000fe200078e0017 */
[----:B------:R0:W-:Y:S01]  /*52520*/  STL.64 [R1+0xac0], R2 ;  /* 0x000ac00201007387 */ /* 0x0001e20000100a00 */
[----:B------:R-:W-:Y:S02]  /*52530*/  IMAD.MOV.U32 R8, RZ, RZ, R50 ;  /* 0x000000ffff087224 */ /* 0x000fe400078e0032 */
[----:B------:R-:W-:Y:S01]  /*52540*/  IMAD.MOV.U32 R9, RZ, RZ, R22 ;  /* 0x000000ffff097224 */ /* 0x000fe200078e0016 */
[----:B------:R-:W-:Y:S01]  /*52550*/  STL.64 [R1+0xad0], R12 ;  /* 0x000ad00c01007387 */ /* 0x000fe20000100a00 */
[----:B0-----:R-:W-:-:S02]  /*52560*/  IMAD.MOV.U32 R2, RZ, RZ, R54 ;  /* 0x000000ffff027224 */ /* 0x001fc400078e0036 */
[----:B------:R-:W-:-:S05]  /*52570*/  IMAD.MOV.U32 R3, RZ, RZ, R27 ;  /* 0x000000ffff037224 */ /* 0x000fca00078e001b */
[----:B------:R-:W-:Y:S04]  /*52580*/  STL.64 [R1+0xac8], R2 ;  /* 0x000ac80201007387 */ /* 0x000fe80000100a00 */
[----:B------:R0:W-:Y:S04]  /*52590*/  STL.64 [R1+0xad8], R8 ;  /* 0x000ad80801007387 */ /* 0x0001e80000100a00 */
[----:B------:R1:W-:Y:S04]  /*525a0*/  STL.64 [R1+0x4cd8], R2 ;  /* 0x004cd80201007387 */ /* 0x0003e80000100a00 */
[----:B------:R-:W2:Y:S01]  /*525b0*/  LDL.LU R27, [R1+0xb28] ;  /* 0x000b2800011b7983 */ /* 0x000ea20000300800 */
[----:B0-----:R-:W-:-:S02]  /*525c0*/  IMAD.MOV.U32 R8, RZ, RZ, R87 ;  /* 0x000000ffff087224 */ /* 0x001fc400078e0057 */
[----:B------:R-:W-:-:S05]  /*525d0*/  IMAD.MOV.U32 R9, RZ, RZ, R89 ;  /* 0x000000ffff097224 */ /* 0x000fca00078e0059 */
[----:B------:R0:W-:Y:S04]  /*525e0*/  STL.64 [R1+0xae8], R8 ;  /* 0x000ae80801007387 */ /* 0x0001e80000100a00 */
[----:B------:R-:W3:Y:S04]  /*525f0*/  LDL.LU R54, [R1+0x3b20] ;  /* 0x003b200001367983 */ /* 0x000ee80000300800 */
[----:B------:R-:W4:Y:S01]  /*52600*/  LDL.LU R55, [R1+0xb30] ;  /* 0x000b300001377983 */ /* 0x000f220000300800 */
[----:B------:R-:W-:-:S03]  /*52610*/  IMAD.MOV.U32 R7, RZ, RZ, R43 ;  /* 0x000000ffff077224 */ /* 0x000fc600078e002b */
[----:B------:R-:W4:Y:S01]  /*52620*/  LDL.LU R23, [R1+0x3b24] ;  /* 0x003b240001177983 */ /* 0x000f220000300800 */
[----:B------:R-:W-:-:S03]  /*52630*/  IMAD.MOV.U32 R6, RZ, RZ, R11 ;  /* 0x000000ffff067224 */ /* 0x000fc600078e000b */
[----:B------:R-:W4:Y:S04]  /*52640*/  LDL.LU R43, [R1+0xb38] ;  /* 0x000b3800012b7983 */ /* 0x000f280000300800 */
[----:B------:R-:W4:Y:S04]  /*52650*/  LDL.LU R11, [R1+0x3b28] ;  /* 0x003b2800010b7983 */ /* 0x000f280000300800 */
[----:B------:R-:W4:Y:S01]  /*52660*/  LDL.LU R89, [R1+0xb40] ;  /* 0x000b400001597983 */ /* 0x000f220000300800 */
[----:B-1----:R-:W-:-:S03]  /*52670*/  IMAD.MOV.U32 R3, RZ, RZ, R85 ;  /* 0x000000ffff037224 */ /* 0x002fc600078e0055 */
[----:B------:R-:W4:Y:S01]  /*52680*/  LDL.LU R87, [R1+0x3b2c] ;  /* 0x003b2c0001577983 */ /* 0x000f220000300800 */
[----:B------:R-:W-:-:S03]  /*52690*/  MOV R2, R83 ;  /* 0x0000005300027202 */ /* 0x000fc60000000f00 */
[----:B------:R-:W4:Y:S04]  /*526a0*/  LDL.LU R85, [R1+0xb48] ;  /* 0x000b480001557983 */ /* 0x000f280000300800 */
[----:B------:R-:W4:Y:S04]  /*526b0*/  LDL.LU R83, [R1+0x3b30] ;  /* 0x003b300001537983 */ /* 0x000f280000300800 */
[----:B------:R-:W-:Y:S04]  /*526c0*/  STL.64 [R1+0xae0], R6 ;  /* 0x000ae00601007387 */ /* 0x000fe80000100a00 */
[----:B------:R-:W-:Y:S04]  /*526d0*/  STL.64 [R1+0x4ce0], R6 ;  /* 0x004ce00601007387 */ /* 0x000fe80000100a00 */
[----:B------:R-:W-:Y:S01]  /*526e0*/  STL.64 [R1+0xaf0], R2 ;  /* 0x000af00201007387 */ /* 0x000fe20000100a00 */
[----:B0-----:R-:W-:-:S02]  /*526f0*/  IMAD.MOV.U32 R9, RZ, RZ, R51 ;  /* 0x000000ffff097224 */ /* 0x001fc400078e0033 */
[----:B------:R-:W-:-:S05]  /*52700*/  IMAD.MOV.U32 R8, RZ, RZ, R19 ;  /* 0x000000ffff087224 */ /* 0x000fca00078e0013 */
[----:B------:R0:W-:Y:S04]  /*52710*/  STL.64 [R1+0xaf8], R8 ;  /* 0x000af80801007387 */ /* 0x0001e80000100a00 */
[----:B------:R1:W-:Y:S04]  /*52720*/  STL.64 [R1+0x4ce8], R2 ;  /* 0x004ce80201007387 */ /* 0x0003e80000100a00 */
[----:B------:R-:W4:Y:S01]  /*52730*/  LDL.LU R63, [R1+0xb50] ;  /* 0x000b5000013f7983 */ /* 0x000f220000300800 */
[----:B0-----:R-:W-:Y:S02]  /*52740*/  IMAD.MOV.U32 R8, RZ, RZ, R15 ;  /* 0x000000ffff087224 */ /* 0x001fe400078e000f */
[----:B------:R-:W-:-:S05]  /*52750*/  IMAD.MOV.U32 R9, RZ, RZ, R47 ;  /* 0x000000ffff097224 */ /* 0x000fca00078e002f */
[----:B------:R2:W-:Y:S04]  /*52760*/  STL.64 [R1+0xb18], R8 ;  /* 0x000b180801007387 */ /* 0x0005e80000100a00 */
        /* <DEDUP_REMOVED lines=14> */
[----:B------:R-:W-:-:S03]  /*52850*/  IMAD.MOV.U32 R2, RZ, RZ, R42 ;  /* 0x000000ffff027224 */ /* 0x000fc600078e002a */
[----:B------:R-:W4:Y:S04]  /*52860*/  LDL.LU R14, [R1+0xb90] ;  /* 0x000b9000010e7983 */ /* 0x000f280000300800 */
[----:B------:R-:W4:Y:S04]  /*52870*/  LDL.LU R42, [R1+0x3aec] ;  /* 0x003aec00012a7983 */ /* 0x000f280000300800 */
[----:B------:R-:W-:Y:S04]  /*52880*/  STL.64 [R1+0xb10], R6 ;  /* 0x000b100601007387 */ /* 0x000fe80000100a00 */
[----:B------:R4:W-:Y:S04]  /*52890*/  STL.64 [R1+0x4cf0], R6 ;  /* 0x004cf00601007387 */ /* 0x0009e80000100a00 */
[----:B------:R-:W-:Y:S01]  /*528a0*/  STL.64 [R1+0xb20], R2 ;  /* 0x000b200201007387 */ /* 0x000fe20000100a00 */
[----:B--2---:R-:W-:-:S02]  /*528b0*/  IMAD.MOV.U32 R9, RZ, RZ, R27 ;  /* 0x000000ffff097224 */ /* 0x004fc400078e001b */
[----:B---3--:R-:W-:Y:S02]  /*528c0*/  IMAD.MOV.U32 R8, RZ, RZ, R54 ;  /* 0x000000ffff087224 */ /* 0x008fe400078e0036 */
[----:B----4-:R-:W-:Y:S02]  /*528d0*/  IMAD.MOV.U32 R7, RZ, RZ, R55 ;  /* 0x000000ffff077224 */ /* 0x010fe400078e0037 */
[----:B------:R-:W-:Y:S01]  /*528e0*/  IMAD.MOV.U32 R6, RZ, RZ, R23 ;  /* 0x000000ffff067224 */ /* 0x000fe200078e0017 */
[----:B------:R0:W-:Y:S04]  /*528f0*/  STL.64 [R1+0xb28], R8 ;  /* 0x000b280801007387 */ /* 0x0001e80000100a00 */
[----:B------:R-:W-:Y:S04]  /*52900*/  STL.64 [R1+0x4cf8], R2 ;  /* 0x004cf80201007387 */ /* 0x000fe80000100a00 */
[----:B------:R1:W-:Y:S01]  /*52910*/  STL.64 [R1+0xb30], R6 ;  /* 0x000b300601007387 */ /* 0x0003e20000100a00 */
[----:B0-----:R-:W-:Y:S01]  /*52920*/  IMAD.MOV.U32 R8, RZ, RZ, R11 ;  /* 0x000000ffff087224 */ /* 0x001fe200078e000b */
[----:B------:R-:W-:-:S05]  /*52930*/  MOV R9, R43 ;  /* 0x0000002b00097202 */ /* 0x000fca0000000f00 */
[----:B------:R0:W-:Y:S04]  /*52940*/  STL.64 [R1+0xb38], R8 ;  /* 0x000b380801007387 */ /* 0x0001e80000100a00 */
[----:B------:R-:W2:Y:S04]  /*52950*/  LDL.LU R59, [R1+0xb98] ;  /* 0x000b9800013b7983 */ /* 0x000ea80000300800 */
[----:B------:R-:W3:Y:S04]  /*52960*/  LDL.LU R26, [R1+0x3af0] ;  /* 0x003af000011a7983 */ /* 0x000ee80000300800 */
[----:B------:R-:W4:Y:S04]  /*52970*/  LDL.LU R27, [R1+0xba0] ;  /* 0x000ba000011b7983 */ /* 0x000f280000300800 */
[----:B------:R-:W4:Y:S04]  /*52980*/  LDL.LU R54, [R1+0x3af4] ;  /* 0x003af40001367983 */ /* 0x000f280000300800 */
[----:B------:R-:W4:Y:S04]  /*52990*/  LDL.LU R55, [R1+0xba8] ;  /* 0x000ba80001377983 */ /* 0x000f280000300800 */
[----:B------:R-:W4:Y:S04]  /*529a0*/  LDL.LU R23, [R1+0x3af8] ;  /* 0x003af80001177983 */ /* 0x000f280000300800 */
[----:B------:R-:W4:Y:S01]  /*529b0*/  LDL.LU R43, [R1+0xbb0] ;  /* 0x000bb000012b7983 */ /* 0x000f220000300800 */
[----:B-1----:R-:W-:-:S03]  /*529c0*/  IMAD.MOV.U32 R7, RZ, RZ, R89 ;  /* 0x000000ffff077224 */ /* 0x002fc600078e0059 */
        /* <DEDUP_REMOVED lines=8> */
[----:B------:R-:W-:Y:S01]  /*52a50*/  STL.64 [R1+0xb40], R6 ;  /* 0x000b400601007387 */ /* 0x000fe20000100a00 */
[----:B------:R-:W-:Y:S02]  /*52a60*/  IMAD.MOV.U32 R13, RZ, RZ, R63 ;  /* 0x000000ffff0d7224 */ /* 0x000fe400078e003f */
[----:B------:R-:W-:-:S02]  /*52a70*/  IMAD.MOV.U32 R12, RZ, RZ, R30 ;  /* 0x000000ffff0c7224 */ /* 0x000fc400078e001e */
[----:B0-----:R-:W-:Y:S02]  /*52a80*/  IMAD.MOV.U32 R9, RZ, RZ, R31 ;  /* 0x000000ffff097224 */ /* 0x001fe400078e001f */
[----:B------:R-:W-:Y:S01]  /*52a90*/  IMAD.MOV.U32 R8, RZ, RZ, R58 ;  /* 0x000000ffff087224 */ /* 0x000fe200078e003a */
[----:B------:R-:W-:Y:S04]  /*52aa0*/  STL.64 [R1+0xb50], R12 ;  /* 0x000b500c01007387 */ /* 0x000fe80000100a00 */
[----:B------:R-:W-:Y:S04]  /*52ab0*/  STL.64 [R1+0x4d00], R6 ;  /* 0x004d000601007387 */ /* 0x000fe80000100a00 */
[----:B------:R0:W-:Y:S04]  /*52ac0*/  STL.64 [R1+0xb58], R8 ;  /* 0x000b580801007387 */ /* 0x0001e80000100a00 */
[----:B------:R-:W-:Y:S04]  /*52ad0*/  STL.64 [R1+0xb48], R2 ;  /* 0x000b480201007387 */ /* 0x000fe80000100a00 */
[----:B------:R-:W-:Y:S01]  /*52ae0*/  STL.64 [R1+0x4d08], R2 ;  /* 0x004d080201007387 */ /* 0x000fe20000100a00 */
[----:B0-----:R-:W-:-:S02]  /*52af0*/  IMAD.MOV.U32 R8, RZ, RZ, R50 ;  /* 0x000000ffff087224 */ /* 0x001fc400078e0032 */
[----:B------:R-:W-:Y:S01]  /*52b00*/  IMAD.MOV.U32 R9, RZ, RZ, R22 ;  /* 0x000000ffff097224 */ /* 0x000fe200078e0016 */
[----:B------:R-:W-:Y:S01]  /*52b10*/  MOV R12, R15 ;  /* 0x0000000f000c7202 */ /* 0x000fe20000000f00 */
[----:B------:R-:W-:-:S03]  /*52b20*/  IMAD.MOV.U32 R13, RZ, RZ, R47 ;  /* 0x000000ffff0d7224 */ /* 0x000fc600078e002f */
[----:B------:R0:W-:Y:S04]  /*52b30*/  STL.64 [R1+0xb70], R8 ;  /* 0x000b700801007387 */ /* 0x0001e80000100a00 */
[----:B------:R-:W4:Y:S04]  /*52b40*/  LDL.LU R22, [R1+0xbd8] ;  /* 0x000bd80001167983 */ /* 0x000f280000300800 */
[----:B------:R-:W-:Y:S04]  /*52b50*/  STL.64 [R1+0xb88], R12 ;  /* 0x000b880c01007387 */ /* 0x000fe80000100a00 */
[----:B------:R-:W4:Y:S01]  /*52b60*/  LDL.LU R50, [R1+0x3aa8] ;  /* 0x003aa80001327983 */ /* 0x000f220000300800 */
[----:B------:R-:W-:-:S02]  /*52b70*/  IMAD.MOV.U32 R7, RZ, RZ, R51 ;  /* 0x000000ffff077224 */ /* 0x000fc400078e0033 */
[----:B------:R-:W-:Y:S02]  /*52b80*/  IMAD.MOV.U32 R6, RZ, RZ, R19 ;  /* 0x000000ffff067224 */ /* 0x000fe400078e0013 */
[----:B0-----:R-:W-:Y:S02]  /*52b90*/  IMAD.MOV.U32 R8, RZ, RZ, R42 ;  /* 0x000000ffff087224 */ /* 0x001fe400078e002a */
        /* <DEDUP_REMOVED lines=15> */
[----:B------:R4:W-:Y:S01]  /*52c90*/  STL.64 [R1+0x4d20], R2 ;  /* 0x004d200201007387 */ /* 0x0009e20000100a00 */
[----:B--2---:R-:W-:-:S02]  /*52ca0*/  IMAD.MOV.U32 R9, RZ, RZ, R59 ;  /* 0x000000ffff097224 */ /* 0x004fc400078e003b */
[----:B---3--:R-:W-:Y:S02]  /*52cb0*/  IMAD.MOV.U32 R8, RZ, RZ, R26 ;  /* 0x000000ffff087224 */ /* 0x008fe400078e001a */
[----:B----4-:R-:W-:Y:S02]  /*52cc0*/  IMAD.MOV.U32 R3, RZ, RZ, R27 ;  /* 0x000000ffff037224 */ /* 0x010fe400078e001b */
[----:B------:R-:W-:Y:S01]  /*52cd0*/  IMAD.MOV.U32 R2, RZ, RZ, R54 ;  /* 0x000000ffff027224 */ /* 0x000fe200078e0036 */
[----:B------:R0:W-:Y:S04]  /*52ce0*/  STL.64 [R1+0xb98], R8 ;  /* 0x000b980801007387 */ /* 0x0001e80000100a00 */
[----:B------:R1:W-:Y:S04]  /*52cf0*/  STL.64 [R1+0xba0], R2 ;  /* 0x000ba00201007387 */ /* 0x0003e80000100a00 */
[----:B------:R-:W2:Y:S04]  /*52d00*/  LDL.LU R27, [R1+0xc00] ;  /* 0x000c0000011b7983 */ /* 0x000ea80000300800 */
[----:B------:R-:W3:Y:S01]  /*52d10*/  LDL.LU R54, [R1+0x3abc] ;  /* 0x003abc0001367983 */ /* 0x000ee20000300800 */
[----:B------:R-:W-:-:S02]  /*52d20*/  IMAD.MOV.U32 R7, RZ, RZ, R55 ;  /* 0x000000ffff077224 */ /* 0x000fc400078e0037 */
[----:B------:R-:W-:Y:S02]  /*52d30*/  IMAD.MOV.U32 R6, RZ, RZ, R23 ;  /* 0x000000ffff067224 */ /* 0x000fe400078e0017 */
[----:B0-----:R-:W-:Y:S01]  /*52d40*/  IMAD.MOV.U32 R8, RZ, RZ, R83 ;  /* 0x000000ffff087224 */ /* 0x001fe200078e0053 */
[----:B------:R-:W-:Y:S01]  /*52d50*/  MOV R9, R85 ;  /* 0x0000005500097202 */ /* 0x000fe20000000f00 */
[----:B------:R-:W-:Y:S02]  /*52d60*/  IMAD.MOV.U32 R91, RZ, RZ, R43 ;  /* 0x000000ffff5b7224 */ /* 0x000fe400078e002b */
[----:B------:R-:W-:Y:S02]  /*52d70*/  IMAD.MOV.U32 R90, RZ, RZ, R11 ;  /* 0x000000ffff5a7224 */ /* 0x000fe400078e000b */
[----:B------:R-:W-:Y:S04]  /*52d80*/  STL.64 [R1+0xbd0], R8 ;  /* 0x000bd00801007387 */ /* 0x000fe80000100a00 */
        /* <DEDUP_REMOVED lines=14> */
[----:B------:R-:W-:Y:S04]  /*52e70*/  STL.64 [R1+0xbb8], R2 ;  /* 0x000bb80201007387 */ /* 0x000fe80000100a00 */
[----:B------:R0:W-:Y:S02]  /*52e80*/  STL.64 [R1+0x4d38], R2 ;  /* 0x004d380201007387 */ /* 0x0001e40000100a00 */
[----:B0-----:R-:W-:-:S02]  /*52e90*/  IMAD.MOV.U32 R3, RZ, RZ, R22 ;  /* 0x000000ffff037224 */ /* 0x001fc400078e0016 */
[----:B------:R-:W-:-:S05]  /*52ea0*/  IMAD.MOV.U32 R2, RZ, RZ, R50 ;  /* 0x000000ffff027224 */ /* 0x000fca00078e0032 */
[----:B------:R0:W-:Y:S04]  /*52eb0*/  STL.64 [R1+0xbd8], R2 ;  /* 0x000bd80201007387 */ /* 0x0001e80000100a00 */
[----:B------:R-:W4:Y:S04]  /*52ec0*/  LDL.LU R22, [R1+0xc38] ;  /* 0x000c380001167983 */ /* 0x000f280000300800 */
[----:B------:R-:W4:Y:S01]  /*52ed0*/  LDL.LU R50, [R1+0x3a70] ;  /* 0x003a700001327983 */ /* 0x000f220000300800 */
[----:B------:R-:W-:Y:S02]  /*52ee0*/  IMAD.MOV.U32 R7, RZ, RZ, R51 ;  /* 0x000000ffff077224 */ /* 0x000fe400078e0033 */
[----:B------:R-:W-:-:S02]  /*52ef0*/  IMAD.MOV.U32 R9, RZ, RZ, R14 ;  /* 0x000000ffff097224 */ /* 0x000fc400078e000e */
[----:B------:R-:W-:Y:S02]  /*52f00*/  IMAD.MOV.U32 R8, RZ, RZ, R42 ;  /* 0x000000ffff087224 */ /* 0x000fe400078e002a */
[----:B------:R-:W-:Y:S02]  /*52f10*/  IMAD.MOV.U32 R6, RZ, RZ, R19 ;  /* 0x000000ffff067224 */ /* 0x000fe400078e0013 */
[----:B------:R-:W-:Y:S01]  /*52f20*/  IMAD.MOV.U32 R91, RZ, RZ, R18 ;  /* 0x000000ffff5b7224 */ /* 0x000fe200078e0012 */
[----:B------:R-:W-:Y:S04]  /*52f30*/  STL.64 [R1+0xbf8], R8 ;  /* 0x000bf80801007387 */ /* 0x000fe80000100a00 */
[----:B------:R-:W4:Y:S04]  /*52f40*/  LDL.LU R51, [R1+0xc40] ;  /* 0x000c400001337983 */ /* 0x000f280000300800 */
[----:B------:R-:W4:Y:S01]  /*52f50*/  LDL.LU R19, [R1+0x3a74] ;  /* 0x003a740001137983 */ /* 0x000f220000300800 */
[----:B------:R-:W-:-:S03]  /*52f60*/  IMAD.MOV.U32 R90, RZ, RZ, R46 ;  /* 0x000000ffff5a7224 */ /* 0x000fc600078e002e */
        /* <DEDUP_REMOVED lines=14> */
[----:B--2---:R-:W-:-:S02]  /*53050*/  IMAD.MOV.U32 R3, RZ, RZ, R27 ;  /* 0x000000ffff037224 */ /* 0x004fc400078e001b */
[----:B---3--:R-:W-:-:S05]  /*53060*/  IMAD.MOV.U32 R2, RZ, RZ, R54 ;  /* 0x000000ffff027224 */ /* 0x008fca00078e0036 */
[----:B------:R0:W-:Y:S04]  /*53070*/  STL.64 [R1+0xc00], R2 ;  /* 0x000c000201007387 */ /* 0x0001e80000100a00 */
[----:B------:R-:W2:Y:S01]  /*53080*/  LDL.LU R27, [R1+0xc60] ;  /* 0x000c6000011b7983 */ /* 0x000ea20000300800 */
[----:B----4-:R-:W-:Y:S02]  /*53090*/  IMAD.MOV.U32 R7, RZ, RZ, R55 ;  /* 0x000000ffff077224 */ /* 0x010fe400078e0037 */
[----:B------:R-:W-:Y:S02]  /*530a0*/  IMAD.MOV.U32 R9, RZ, RZ, R89 ;  /* 0x000000ffff097224 */ /* 0x000fe400078e0059 */
[----:B------:R-:W-:Y:S02]  /*530b0*/  IMAD.MOV.U32 R8, RZ, RZ, R87 ;  /* 0x000000ffff087224 */ /* 0x000fe400078e0057 */
[----:B------:R-:W-:-:S03]  /*530c0*/  IMAD.MOV.U32 R6, RZ, RZ, R23 ;  /* 0x000000ffff067224 */ /* 0x000fc600078e0017 */
[----:B------:R-:W-:Y:S04]  /*530d0*/  STL.64 [R1+0xc18], R8 ;  /* 0x000c180801007387 */ /* 0x000fe80000100a00 */
[----:B------:R-:W3:Y:S04]  /*530e0*/  LDL.LU R54, [R1+0x3a84] ;  /* 0x003a840001367983 */ /* 0x000ee80000300800 */
[----:B------:R-:W4:Y:S04]  /*530f0*/  LDL.LU R55, [R1+0xc68] ;  /* 0x000c680001377983 */ /* 0x000f280000300800 */
[----:B------:R-:W4:Y:S01]  /*53100*/  LDL.LU R23, [R1+0x3a88] ;  /* 0x003a880001177983 */ /* 0x000f220000300800 */
[----:B------:R-:W-:Y:S01]  /*53110*/  IMAD.MOV.U32 R91, RZ, RZ, R43 ;  /* 0x000000ffff5b7224 */ /* 0x000fe200078e002b */
[----:B------:R-:W-:-:S02]  /*53120*/  MOV R90, R11 ;  /* 0x0000000b005a7202 */ /* 0x000fc40000000f00 */
        /* <DEDUP_REMOVED lines=8> */
[----:B------:R-:W-:Y:S04]  /*531b0*/  STL.64 [R1+0xc08], R6 ;  /* 0x000c080601007387 */ /* 0x000fe80000100a00 */
[----:B------:R0:W-:Y:S04]  /*531c0*/  STL.64 [R1+0x4d58], R6 ;  /* 0x004d580601007387 */ /* 0x0001e80000100a00 */
[----:B------:R-:W-:Y:S04]  /*531d0*/  STL.64 [R1+0xc10], R90 ;  /* 0x000c105a01007387 */ /* 0x000fe80000100a00 */
[----:B------:R-:W-:Y:S04]  /*531e0*/  STL.64 [R1+0x4d60], R90 ;  /* 0x004d605a01007387 */ /* 0x000fe80000100a00 */
[----:B------:R-:W-:Y:S04]  /*531f0*/  STL.64 [R1+0xc30], R2 ;  /* 0x000c300201007387 */ /* 0x000fe80000100a00 */
[----:B------:R-:W-:Y:S01]  /*53200*/  STL.64 [R1+0x4d68], R2 ;  /* 0x004d680201007387 */ /* 0x000fe20000100a00 */
[----:B0-----:R-:W-:-:S02]  /*53210*/  IMAD.MOV.U32 R7, RZ, RZ, R22 ;  /* 0x000000ffff077224 */ /* 0x001fc400078e0016 */
[----:B------:R-:W-:-:S05]  /*53220*/  IMAD.MOV.U32 R6, RZ, RZ, R50 ;  /* 0x000000ffff067224 */ /* 0x000fca00078e0032 */
[----:B------:R0:W-:Y:S04]  /*53230*/  STL.64 [R1+0xc38], R6 ;  /* 0x000c380601007387 */ /* 0x0001e80000100a00 */
[----:B------:R-:W4:Y:S01]  /*53240*/  LDL.LU R22, [R1+0xc98] ;  /* 0x000c980001167983 */ /* 0x000f220000300800 */
[----:B0-----:R-:W-:Y:S02]  /*53250*/  IMAD.MOV.U32 R7, RZ, RZ, R51 ;  /* 0x000000ffff077224 */ /* 0x001fe400078e0033 */
[----:B------:R-:W-:Y:S02]  /*53260*/  IMAD.MOV.U32 R9, RZ, RZ, R47 ;  /* 0x000000ffff097224 */ /* 0x000fe400078e002f */
[----:B------:R-:W-:Y:S01]  /*53270*/  IMAD.MOV.U32 R8, RZ, RZ, R15 ;  /* 0x000000ffff087224 */ /* 0x000fe200078e000f */
[----:B------:R-:W-:Y:S01]  /*53280*/  MOV R3, R14 ;  /* 0x0000000e00037202 */ /* 0x000fe20000000f00 */
[----:B------:R-:W-:-:S03]  /*53290*/  IMAD.MOV.U32 R2, RZ, RZ, R42 ;  /* 0x000000ffff027224 */ /* 0x000fc600078e002a */
[----:B------:R-:W-:Y:S04]  /*532a0*/  STL.64 [R1+0xc50], R8 ;  /* 0x000c500801007387 */ /* 0x000fe80000100a00 */
[----:B------:R-:W4:Y:S04]  /*532b0*/  LDL.LU R50, [R1+0x3a38] ;  /* 0x003a380001327983 */ /* 0x000f280000300800 */
[----:B------:R2:W-:Y:S01]  /*532c0*/  STL.64 [R1+0xc58], R2 ;  /* 0x000c580201007387 */ /* 0x0005e20000100a00 */
        /* <DEDUP_REMOVED lines=18> */
[----:B------:R-:W-:-:S05]  /*533f0*/  IMAD.MOV.U32 R8, RZ, RZ, R23 ;  /* 0x000000ffff087224 */ /* 0x000fca00078e0017 */
[----:B------:R-:W-:Y:S04]  /*53400*/  STL.64 [R1+0xc68], R8 ;  /* 0x000c680801007387 */ /* 0x000fe80000100a00 */
[----:B------:R-:W-:Y:S04]  /*53410*/  STL.64 [R1+0xc60], R2 ;  /* 0x000c600201007387 */ /* 0x000fe80000100a00 */
[----:B------:R1:W-:Y:S04]  /*53420*/  STL.64 [R1+0x4d80], R2 ;  /* 0x004d800201007387 */ /* 0x0003e80000100a00 */
[----:B------:R-:W2:Y:S04]  /*53430*/  LDL.LU R59, [R1+0xcc0] ;  /* 0x000cc000013b7983 */ /* 0x000ea80000300800 */
[----:B------:R-:W3:Y:S01]  /*53440*/  LDL.LU R26, [R1+0x3a4c] ;  /* 0x003a4c00011a7983 */ /* 0x000ee20000300800 */
[----:B0-----:R-:W-:-:S02]  /*53450*/  IMAD.MOV.U32 R7, RZ, RZ, R43 ;  /* 0x000000ffff077224 */ /* 0x001fc400078e002b */
[----:B-1----:R-:W-:Y:S02]  /*53460*/  IMAD.MOV.U32 R2, RZ, RZ, R83 ;  /* 0x000000ffff027224 */ /* 0x002fe400078e0053 */
[----:B------:R-:W-:-:S05]  /*53470*/  IMAD.MOV.U32 R3, RZ, RZ, R85 ;  /* 0x000000ffff037224 */ /* 0x000fca00078e0055 */
[----:B------:R0:W-:Y:S04]  /*53480*/  STL.64 [R1+0xc90], R2 ;  /* 0x000c900201007387 */ /* 0x0001e80000100a00 */
[----:B------:R-:W4:Y:S04]  /*53490*/  LDL.LU R27, [R1+0xcc8] ;  /* 0x000cc800011b7983 */ /* 0x000f280000300800 */
[----:B------:R-:W4:Y:S04]  /*534a0*/  LDL.LU R54, [R1+0x3a50] ;  /* 0x003a500001367983 */ /* 0x000f280000300800 */
        /* <DEDUP_REMOVED lines=11> */
[----:B------:R-:W-:Y:S01]  /*53560*/  STL.64 [R1+0xc70], R6 ;  /* 0x000c700601007387 */ /* 0x000fe20000100a00 */
[----:B0-----:R-:W-:-:S03]  /*53570*/  IMAD.MOV.U32 R3, RZ, RZ, R22 ;  /* 0x000000ffff037224 */ /* 0x001fc600078e0016 */
[----:B------:R0:W-:Y:S04]  /*53580*/  STL.64 [R1+0x4d88], R6 ;  /* 0x004d880601007387 */ /* 0x0001e80000100a00 */
[----:B------:R-:W-:Y:S04]  /*53590*/  STL.64 [R1+0xc78], R90 ;  /* 0x000c785a01007387 */ /* 0x000fe80000100a00 */
[----:B------:R-:W-:Y:S01]  /*535a0*/  STL.64 [R1+0x4d90], R90 ;  /* 0x004d905a01007387 */ /* 0x000fe20000100a00 */
[----:B------:R-:W-:Y:S02]  /*535b0*/  IMAD.MOV.U32 R2, RZ, RZ, R50 ;  /* 0x000000ffff027224 */ /* 0x000fe400078e0032 */
[----:B------:R-:W-:-:S02]  /*535c0*/  IMAD.MOV.U32 R9, RZ, RZ, R51 ;  /* 0x000000ffff097224 */ /* 0x000fc400078e0033 */
[----:B------:R-:W-:-:S05]  /*535d0*/  IMAD.MOV.U32 R8, RZ, RZ, R19 ;  /* 0x000000ffff087224 */ /* 0x000fca00078e0013 */
[----:B------:R-:W-:Y:S04]  /*535e0*/  STL.64 [R1+0xca0], R8 ;  /* 0x000ca00801007387 */ /* 0x000fe80000100a00 */
[----:B------:R-:W-:Y:S04]  /*535f0*/  STL.64 [R1+0xc98], R2 ;  /* 0x000c980201007387 */ /* 0x000fe80000100a00 */
[----:B------:R1:W-:Y:S04]  /*53600*/  STL.64 [R1+0x4d98], R2 ;  /* 0x004d980201007387 */ /* 0x0003e80000100a00 */
[----:B------:R-:W4:Y:S04]  /*53610*/  LDL.LU R22, [R1+0xd00] ;  /* 0x000d000001167983 */ /* 0x000f280000300800 */
[----:B------:R-:W4:Y:S01]  /*53620*/  LDL.LU R50, [R1+0x3a04] ;  /* 0x003a040001327983 */ /* 0x000f220000300800 */
[----:B0-----:R-:W-:Y:S01]  /*53630*/  IMAD.MOV.U32 R7, RZ, RZ, R18 ;  /* 0x000000ffff077224 */ /* 0x001fe200078e0012 */
[----:B------:R-:W-:Y:S01]  /*53640*/  MOV R6, R46 ;  /* 0x0000002e00067202 */ /* 0x000fe20000000f00 */
[----:B-1----:R-:W-:-:S02]  /*53650*/  IMAD.MOV.U32 R2, RZ, RZ, R42 ;  /* 0x000000ffff027224 */ /* 0x002fc400078e002a */
[----:B------:R-:W-:Y:S02]  /*53660*/  IMAD.MOV.U32 R3, RZ, RZ, R14 ;  /* 0x000000ffff037224 */ /* 0x000fe400078e000e */
[----:B------:R-:W-:-:S03]  /*53670*/  IMAD.MOV.U32 R91, RZ, RZ, R47 ;  /* 0x000000ffff5b7224 */ /* 0x000fc600078e002f */
[----:B------:R-:W-:Y:S04]  /*53680*/  STL.64 [R1+0xcb8], R2 ;  /* 0x000cb80201007387 */ /* 0x000fe80000100a00 */
[----:B------:R-:W4:Y:S04]  /*53690*/  LDL.LU R51, [R1+0xd08] ;  /* 0x000d080001337983 */ /* 0x000f280000300800 */
[----:B------:R-:W4:Y:S04]  /*536a0*/  LDL.LU R19, [R1+0x3a08] ;  /* 0x003a080001137983 */ /* 0x000f280000300800 */
[----:B------:R-:W4:Y:S04]  /*536b0*/  LDL.LU R18, [R1+0xd10] ;  /* 0x000d100001127983 */ /* 0x000f280000300800 */
        /* <DEDUP_REMOVED lines=12> */
[----:B------:R-:W-:Y:S01]  /*53780*/  STL.64 [R1+0xcc0], R6 ;  /* 0x000cc00601007387 */ /* 0x000fe20000100a00 */
[----:B----4-:R-:W-:Y:S02]  /*53790*/  IMAD.MOV.U32 R9, RZ, RZ, R27 ;  /* 0x000000ffff097224 */ /* 0x010fe400078e001b */
[----:B------:R-:W-:-:S05]  /*537a0*/  IMAD.MOV.U32 R8, RZ, RZ, R54 ;  /* 0x000000ffff087224 */ /* 0x000fca00078e0036 */
[----:B------:R0:W-:Y:S04]  /*537b0*/  STL.64 [R1+0xcc8], R8 ;  /* 0x000cc80801007387 */ /* 0x0001e80000100a00 */
[----:B------:R-:W2:Y:S04]  /*537c0*/  LDL.LU R59, [R1+0xd28] ;  /* 0x000d2800013b7983 */ /* 0x000ea80000300800 */
[----:B------:R-:W3:Y:S01]  /*537d0*/  LDL.LU R26, [R1+0x3a18] ;  /* 0x003a1800011a7983 */ /* 0x000ee20000300800 */
[----:B------:R-:W-:Y:S02]  /*537e0*/  IMAD.MOV.U32 R3, RZ, RZ, R55 ;  /* 0x000000ffff037224 */ /* 0x000fe400078e0037 */
[----:B------:R-:W-:-:S02]  /*537f0*/  IMAD.MOV.U32 R2, RZ, RZ, R23 ;  /* 0x000000ffff027224 */ /* 0x000fc400078e0017 */
[----:B0-----:R-:W-:Y:S02]  /*53800*/  IMAD.MOV.U32 R8, RZ, RZ, R83 ;  /* 0x000000ffff087224 */ /* 0x001fe400078e0053 */
[----:B------:R-:W-:-:S05]  /*53810*/  IMAD.MOV.U32 R9, RZ, RZ, R85 ;  /* 0x000000ffff097224 */ /* 0x000fca00078e0055 */
[----:B------:R0:W-:Y:S04]  /*53820*/  STL.64 [R1+0xcf8], R8 ;  /* 0x000cf80801007387 */ /* 0x0001e80000100a00 */
[----:B------:R-:W4:Y:S04]  /*53830*/  LDL.LU R27, [R1+0xd30] ;  /* 0x000d3000011b7983 */ /* 0x000f280000300800 */
[----:B------:R-:W4:Y:S04]  /*53840*/  LDL.LU R54, [R1+0x3a1c] ;  /* 0x003a1c0001367983 */ /* 0x000f280000300800 */
[----:B------:R-:W4:Y:S04]  /*53850*/  LDL.LU R55, [R1+0xd38] ;  /* 0x000d380001377983 */ /* 0x000f280000300800 */
[----:B------:R-:W4:Y:S01]  /*53860*/  LDL.LU R23, [R1+0x3a20] ;  /* 0x003a200001177983 */ /* 0x000f220000300800 */
[----:B------:R-:W-:-:S02]  /*53870*/  IMAD.MOV.U32 R7, RZ, RZ, R43 ;  /* 0x000000ffff077224 */ /* 0x000fc400078e002b */
[----:B------:R-:W-:Y:S01]  /*53880*/  IMAD.MOV.U32 R6, RZ, RZ, R11 ;  /* 0x000000ffff067224 */ /* 0x000fe200078e000b */
        /* <DEDUP_REMOVED lines=17> */
[----:B------:R-:W4:Y:S04]  /*539a0*/  LDL.LU R22, [R1+0xd68] ;  /* 0x000d680001167983 */ /* 0x000f280000300800 */
[----:B------:R-:W4:Y:S01]  /*539b0*/  LDL.LU R50, [R1+0x39d0] ;  /* 0x0039d00001327983 */ /* 0x000f220000300800 */
[----:B-1----:R-:W-:Y:S02]  /*539c0*/  IMAD.MOV.U32 R3, RZ, RZ, R51 ;  /* 0x000000ffff037224 */ /* 0x002fe400078e0033 */
[----:B------:R-:W-:-:S02]  /*539d0*/  IMAD.MOV.U32 R2, RZ, RZ, R19 ;  /* 0x000000ffff027224 */ /* 0x000fc400078e0013 */
[----:B0-----:R-:W-:Y:S02]  /*539e0*/  IMAD.MOV.U32 R9, RZ, RZ, R14 ;  /* 0x000000ffff097224 */ /* 0x001fe400078e000e */
[----:B------:R-:W-:Y:S02]  /*539f0*/  IMAD.MOV.U32 R8, RZ, RZ, R42 ;  /* 0x000000ffff087224 */ /* 0x000fe400078e002a */
[----:B------:R-:W-:-:S03]  /*53a00*/  IMAD.MOV.U32 R7, RZ, RZ, R18 ;  /* 0x000000ffff077224 */ /* 0x000fc600078e0012 */
[----:B------:R-:W-:Y:S04]  /*53a10*/  STL.64 [R1+0xd20], R8 ;  /* 0x000d200801007387 */ /* 0x000fe80000100a00 */
        /* <DEDUP_REMOVED lines=14> */
[----:B------:R2:W-:Y:S04]  /*53b00*/  STL.64 [R1+0x4dd0], R6 ;  /* 0x004dd00601007387 */ /* 0x0005e80000100a00 */
[----:B------:R-:W-:Y:S04]  /*53b10*/  STL.64 [R1+0xd18], R90 ;  /* 0x000d185a01007387 */ /* 0x000fe80000100a00 */
[----:B------:R-:W-:Y:S01]  /*53b20*/  STL.64 [R1+0x4dd8], R90 ;  /* 0x004dd85a01007387 */ /* 0x000fe20000100a00 */
[----:B--2---:R-:W-:-:S02]  /*53b30*/  IMAD.MOV.U32 R7, RZ, RZ, R59 ;  /* 0x000000ffff077224 */ /* 0x004fc400078e003b */
[----:B---3--:R-:W-:-:S05]  /*53b40*/  IMAD.MOV.U32 R6, RZ, RZ, R26 ;  /* 0x000000ffff067224 */ /* 0x008fca00078e001a */
[----:B------:R0:W-:Y:S01]  /*53b50*/  STL.64 [R1+0xd28], R6 ;  /* 0x000d280601007387 */ /* 0x0001e20000100a00 */
[----:B----4-:R-:W-:Y:S01]  /*53b60*/  IMAD.MOV.U32 R3, RZ, RZ, R27 ;  /* 0x000000ffff037224 */ /* 0x010fe200078e001b */
[----:B------:R-:W-:Y:S01]  /*53b70*/  MOV R2, R54 ;  /* 0x0000003600027202 */ /* 0x000fe20000000f00 */
[----:B------:R-:W-:Y:S02]  /*53b80*/  IMAD.MOV.U32 R9, RZ, RZ, R55 ;  /* 0x000000ffff097224 */ /* 0x000fe400078e0037 */
        /* <DEDUP_REMOVED lines=22> */
[----:B0-----:R-:W-:-:S02]  /*53cf0*/  IMAD.MOV.U32 R2, RZ, RZ, R50 ;  /* 0x000000ffff027224 */ /* 0x001fc400078e0032 */
[----:B------:R-:W-:Y:S01]  /*53d00*/  IMAD.MOV.U32 R3, RZ, RZ, R22 ;  /* 0x000000ffff037224 */ /* 0x000fe200078e0016 */
[----:B------:R-:W-:Y:S04]  /*53d10*/  STL.64 [R1+0x4de8], R6 ;  /* 0x004de80601007387 */ /* 0x000fe80000100a00 */
[----:B------:R-:W-:Y:S04]  /*53d20*/  STL.64 [R1+0xd58], R90 ;  /* 0x000d585a01007387 */ /* 0x000fe80000100a00 */
[----:B------:R-:W-:Y:S01]  /*53d30*/  STL.64 [R1+0x4df0], R90 ;  /* 0x004df05a01007387 */ /* 0x000fe20000100a00 */
[----:B------:R-:W-:-:S02]  /*53d40*/  IMAD.MOV.U32 R9, RZ, RZ, R51 ;  /* 0x000000ffff097224 */ /* 0x000fc400078e0033 */
[----:B------:R-:W-:-:S05]  /*53d50*/  IMAD.MOV.U32 R8, RZ, RZ, R19 ;  /* 0x000000ffff087224 */ /* 0x000fca00078e0013 */
[----:B------:R-:W-:Y:S04]  /*53d60*/  STL.64 [R1+0xd70], R8 ;  /* 0x000d700801007387 */ /* 0x000fe80000100a00 */
[----:B------:R-:W-:Y:S04]  /*53d70*/  STL.64 [R1+0xd68], R2 ;  /* 0x000d680201007387 */ /* 0x000fe80000100a00 */
[----:B------:R0:W-:Y:S04]  /*53d80*/  STL.64 [R1+0x4df8], R2 ;  /* 0x004df80201007387 */ /* 0x0001e80000100a00 */
        /* <DEDUP_REMOVED lines=9> */
[----:B------:R-:W-:Y:S01]  /*53e20*/  MOV R7, R18 ;  /* 0x0000001200077202 */ /* 0x000fe20000000f00 */
[----:B------:R-:W-:-:S02]  /*53e30*/  IMAD.MOV.U32 R6, RZ, RZ, R46 ;  /* 0x000000ffff067224 */ /* 0x000fc400078e002e */
        /* <DEDUP_REMOVED lines=23> */
[----:B------:R-:W-:Y:S02]  /*53fb0*/  IMAD.MOV.U32 R3, RZ, RZ, R85 ;  /* 0x000000ffff037224 */ /* 0x000fe400078e0055 */
[----:B------:R-:W-:-:S03]  /*53fc0*/  IMAD.MOV.U32 R6, RZ, RZ, R11 ;  /* 0x000000ffff067224 */ /* 0x000fc600078e000b */
[----:B------:R0:W-:Y:S04]  /*53fd0*/  STL.64 [R1+0xdc0], R2 ;  /* 0x000dc00201007387 */ /* 0x0001e80000100a00 */
        /* <DEDUP_REMOVED lines=22> */
[----:B------:R-:W-:Y:S04]  /*54140*/  STL.64 [R1+0xdd8], R8 ;  /* 0x000dd80801007387 */ /* 0x000fe80000100a00 */
[----:B------:R0:W-:Y:S04]  /*54150*/  STL.64 [R1+0x4e28], R2 ;  /* 0x004e280201007387 */ /* 0x0001e80000100a00 */
[----:B------:R-:W4:Y:S04]  /*54160*/  LDL.LU R22, [R1+0xe30] ;  /* 0x000e300001167983 */ /* 0x000f280000300800 */
[----:B------:R-:W4:Y:S01]  /*54170*/  LDL.LU R50, [R1+0x3964] ;  /* 0x0039640001327983 */ /* 0x000f220000300800 */
[----:B-1----:R-:W-:-:S02]  /*54180*/  IMAD.MOV.U32 R7, RZ, RZ, R18 ;  /* 0x000000ffff077224 */ /* 0x002fc400078e0012 */
[----:B0-----:R-:W-:Y:S02]  /*54190*/  IMAD.MOV.U32 R2, RZ, RZ, R42 ;  /* 0x000000ffff027224 */ /* 0x001fe400078e002a */
        /* <DEDUP_REMOVED lines=20> */
[----:B----4-:R-:W-:Y:S01]  /*542e0*/  MOV R9, R55 ;  /* 0x0000003700097202 */ /* 0x010fe20000000f00 */
[----:B------:R-:W-:-:S05]  /*542f0*/  IMAD.MOV.U32 R8, RZ, RZ, R23 ;  /* 0x000000ffff087224 */ /* 0x000fca00078e0017 */
[----:B------:R-:W-:Y:S04]  /*54300*/  STL.64 [R1+0xe10], R8 ;  /* 0x000e100801007387 */ /* 0x000fe80000100a00 */
[----:B------:R1:W-:Y:S04]  /*54310*/  STL.64 [R1+0x4e40], R2 ;  /* 0x004e400201007387 */ /* 0x0003e80000100a00 */
[----:B------:R-:W2:Y:S04]  /*54320*/  LDL.LU R27, [R1+0xe58] ;  /* 0x000e5800011b7983 */ /* 0x000ea80000300800 */
[----:B------:R-:W3:Y:S01]  /*54330*/  LDL.LU R54, [R1+0x3978] ;  /* 0x0039780001367983 */ /* 0x000ee20000300800 */
[----:B0-----:R-:W-:-:S02]  /*54340*/  IMAD.MOV.U32 R7, RZ, RZ, R43 ;  /* 0x000000ffff077224 */ /* 0x001fc400078e002b */
[----:B------:R-:W-:Y:S02]  /*54350*/  IMAD.MOV.U32 R6, RZ, RZ, R11 ;  /* 0x000000ffff067224 */ /* 0x000fe400078e000b */
[----:B-1----:R-:W-:Y:S02]  /*54360*/  IMAD.MOV.U32 R2, RZ, RZ, R83 ;  /* 0x000000ffff027224 */ /* 0x002fe400078e0053 */
[----:B------:R-:W-:Y:S02]  /*54370*/  IMAD.MOV.U32 R3, RZ, RZ, R85 ;  /* 0x000000ffff037224 */ /* 0x000fe400078e0055 */
[----:B------:R-:W-:-:S03]  /*54380*/  IMAD.MOV.U32 R91, RZ, RZ, R89 ;  /* 0x000000ffff5b7224 */ /* 0x000fc600078e0059 */
[----:B------:R0:W-:Y:S04]  /*54390*/  STL.64 [R1+0xe28], R2 ;  /* 0x000e280201007387 */ /* 0x0001e80000100a00 */
        /* <DEDUP_REMOVED lines=13> */
[----:B0-----:R-:W-:-:S02]  /*54470*/  IMAD.MOV.U32 R3, RZ, RZ, R22 ;  /* 0x000000ffff037224 */ /* 0x001fc400078e0016 */
[----:B------:R-:W-:-:S05]  /*54480*/  IMAD.MOV.U32 R2, RZ, RZ, R50 ;  /* 0x000000ffff027224 */ /* 0x000fca00078e0032 */
[----:B------:R-:W-:Y:S01]  /*54490*/  STL.64 [R1+0xe30], R2 ;  /* 0x000e300201007387 */ /* 0x000fe20000100a00 */
[----:B------:R-:W-:Y:S02]  /*544a0*/  IMAD.MOV.U32 R9, RZ, RZ, R51 ;  /* 0x000000ffff097224 */ /* 0x000fe400078e0033 */
[----:B------:R-:W-:-:S05]  /*544b0*/  IMAD.MOV.U32 R8, RZ, RZ, R19 ;  /* 0x000000ffff087224 */ /* 0x000fca00078e0013 */
[----:B------:R-:W-:Y:S04]  /*544c0*/  STL.64 [R1+0xe38], R8 ;  /* 0x000e380801007387 */ /* 0x000fe80000100a00 */
[----:B------:R0:W-:Y:S04]  /*544d0*/  STL.64 [R1+0x4e58], R2 ;  /* 0x004e580201007387 */ /* 0x0001e80000100a00 */
[----:B------:R-:W4:Y:S04]  /*544e0*/  LDL.LU R59, [R1+0xe90] ;  /* 0x000e9000013b7983 */ /* 0x000f280000300800 */
[----:B------:R-:W4:Y:S01]  /*544f0*/  LDL.LU R26, [R1+0x392c] ;  /* 0x00392c00011a7983 */ /* 0x000f220000300800 */
[----:B-1----:R-:W-:Y:S01]  /*54500*/  IMAD.MOV.U32 R7, RZ, RZ, R18 ;  /* 0x000000ffff077224 */ /* 0x002fe200078e0012 */
[----:B0-----:R-:W-:Y:S01]  /*54510*/  MOV R2, R42 ;  /* 0x0000002a00027202 */ /* 0x001fe20000000f00 */
        /* <DEDUP_REMOVED lines=18> */
[----:B------:R-:W-:Y:S01]  /*54640*/  STL.64 [R1+0x4e68], R90 ;  /* 0x004e685a01007387 */ /* 0x000fe20000100a00 */
[----:B--2---:R-:W-:-:S02]  /*54650*/  IMAD.MOV.U32 R3, RZ, RZ, R27 ;  /* 0x000000ffff037224 */ /* 0x004fc400078e001b */
[----:B---3--:R-:W-:-:S05]  /*54660*/  IMAD.MOV.U32 R2, RZ, RZ, R54 ;  /* 0x000000ffff027224 */ /* 0x008fca00078e0036 */
[----:B------:R0:W-:Y:S04]  /*54670*/  STL.64 [R1+0xe58], R2 ;  /* 0x000e580201007387 */ /* 0x0001e80000100a00 */
[----:B------:R-:W2:Y:S01]  /*54680*/  LDL.LU R27, [R1+0xed0] ;  /* 0x000ed000011b7983 */ /* 0x000ea20000300800 */
[----:B----4-:R-:W-:Y:S02]  /*54690*/  IMAD.MOV.U32 R9, RZ, RZ, R89 ;  /* 0x000000ffff097224 */ /* 0x010fe400078e0059 */
[----:B------:R-:W-:Y:S02]  /*546a0*/  IMAD.MOV.U32 R8, RZ, RZ, R87 ;  /* 0x000000ffff087224 */ /* 0x000fe400078e0057 */
[----:B0-----:R-:W-:Y:S02]  /*546b0*/  IMAD.MOV.U32 R3, RZ, RZ, R55 ;  /* 0x000000ffff037224 */ /* 0x001fe400078e0037 */
[----:B------:R-:W-:Y:S01]  /*546c0*/  IMAD.MOV.U32 R2, RZ, RZ, R23 ;  /* 0x000000ffff027224 */ /* 0x000fe200078e0017 */
[----:B------:R-:W-:Y:S04]  /*546d0*/  STL.64 [R1+0xe80], R8 ;  /* 0x000e800801007387 */ /* 0x000fe80000100a00 */
        /* <DEDUP_REMOVED lines=21> */
[----:B------:R0:W-:Y:S01]  /*54830*/  STL.64 [R1+0xe90], R2 ;  /* 0x000e900201007387 */ /* 0x0001e20000100a00 */
[----:B------:R-:W-:Y:S01]  /*54840*/  MOV R9, R22 ;  /* 0x0000001600097202 */ /* 0x000fe20000000f00 */
[----:B------:R-:W-:-:S05]  /*54850*/  IMAD.MOV.U32 R8, RZ, RZ, R50 ;  /* 0x000000ffff087224 */ /* 0x000fca00078e0032 */
[----:B------:R1:W-:Y:S04]  /*54860*/  STL.64 [R1+0xe98], R8 ;  /* 0x000e980801007387 */ /* 0x0003e80000100a00 */
[----:B------:R-:W4:Y:S04]  /*54870*/  LDL.LU R22, [R1+0xef8] ;  /* 0x000ef80001167983 */ /* 0x000f280000300800 */
[----:B------:R-:W4:Y:S01]  /*54880*/  LDL.LU R50, [R1+0x38f8] ;  /* 0x0038f80001327983 */ /* 0x000f220000300800 */
[----:B0-----:R-:W-:Y:S02]  /*54890*/  IMAD.MOV.U32 R3, RZ, RZ, R51 ;  /* 0x000000ffff037224 */ /* 0x001fe400078e0033 */
[----:B------:R-:W-:-:S02]  /*548a0*/  IMAD.MOV.U32 R2, RZ, RZ, R19 ;  /* 0x000000ffff027224 */ /* 0x000fc400078e0013 */
[----:B------:R-:W-:Y:S02]  /*548b0*/  IMAD.MOV.U32 R7, RZ, RZ, R18 ;  /* 0x000000ffff077224 */ /* 0x000fe400078e0012 */
        /* <DEDUP_REMOVED lines=17> */
[----:B------:R0:W-:Y:S04]  /*549d0*/  STL.64 [R1+0x4e90], R6 ;  /* 0x004e900601007387 */ /* 0x0001e80000100a00 */
[----:B------:R-:W-:Y:S04]  /*549e0*/  STL.64 [R1+0xeb0], R90 ;  /* 0x000eb05a01007387 */ /* 0x000fe80000100a00 */
[----:B------:R-:W-:Y:S01]  /*549f0*/  STL.64 [R1+0x4e98], R90 ;  /* 0x004e985a01007387 */ /* 0x000fe20000100a00 */
[----:B--2---:R-:W-:-:S02]  /*54a00*/  IMAD.MOV.U32 R9, RZ, RZ, R27 ;  /* 0x000000ffff097224 */ /* 0x004fc400078e001b */
[----:B---3--:R-:W-:-:S05]  /*54a10*/  IMAD.MOV.U32 R8, RZ, RZ, R54 ;  /* 0x000000ffff087224 */ /* 0x008fca00078e0036 */
[----:B------:R1:W-:Y:S04]  /*54a20*/  STL.64 [R1+0xed0], R8 ;  /* 0x000ed00801007387 */ /* 0x0003e80000100a00 */
[----:B------:R-:W2:Y:S04]  /*54a30*/  LDL.LU R27, [R1+0xf30] ;  /* 0x000f3000011b7983 */ /* 0x000ea80000300800 */
[----:B------:R-:W3:Y:S01]  /*54a40*/  LDL.LU R54, [R1+0x3914] ;  /* 0x0039140001367983 */ /* 0x000ee20000300800 */
[----:B----4-:R-:W-:Y:S02]  /*54a50*/  IMAD.MOV.U32 R3, RZ, RZ, R55 ;  /* 0x000000ffff037224 */ /* 0x010fe400078e0037 */
[----:B------:R-:W-:-:S02]  /*54a60*/  IMAD.MOV.U32 R2, RZ, RZ, R23 ;  /* 0x000000ffff027224 */ /* 0x000fc400078e0017 */
[----:B0-----:R-:W-:Y:S02]  /*54a70*/  IMAD.MOV.U32 R7, RZ, RZ, R43 ;  /* 0x000000ffff077224 */ /* 0x001fe400078e002b */
        /* <DEDUP_REMOVED lines=9> */
[----:B------:R-:W-:-:S03]  /*54b10*/  MOV R90, R87 ;  /* 0x00000057005a7202 */ /* 0x000fc60000000f00 */
        /* <DEDUP_REMOVED lines=19> */
[----:B------:R-:W-:Y:S02]  /*54c50*/  IMAD.MOV.U32 R7, RZ, RZ, R18 ;  /* 0x000000ffff077224 */ /* 0x000fe400078e0012 */
[----:B------:R-:W-:Y:S01]  /*54c60*/  IMAD.MOV.U32 R6, RZ, RZ, R46 ;  /* 0x000000ffff067224 */ /* 0x000fe200078e002e */
        /* <DEDUP_REMOVED lines=17> */
[----:B--2---:R-:W-:Y:S01]  /*54d80*/  MOV R9, R27 ;  /* 0x0000001b00097202 */ /* 0x004fe20000000f00 */
[----:B---3--:R-:W-:-:S05]  /*54d90*/  IMAD.MOV.U32 R8, RZ, RZ, R54 ;  /* 0x000000ffff087224 */ /* 0x008fca00078e0036 */
[----:B------:R0:W-:Y:S04]  /*54da0*/  STL.64 [R1+0xf30], R8 ;  /* 0x000f300801007387 */ /* 0x0001e80000100a00 */
[----:B------:R-:W2:Y:S04]  /*54db0*/  LDL.LU R27, [R1+0xf90] ;  /* 0x000f9000011b7983 */ /* 0x000ea80000300800 */
[----:B------:R-:W3:Y:S01]  /*54dc0*/  LDL.LU R54, [R1+0x38dc] ;  /* 0x0038dc0001367983 */ /* 0x000ee20000300800 */
[----:B----4-:R-:W-:Y:S02]  /*54dd0*/  IMAD.MOV.U32 R3, RZ, RZ, R55 ;  /* 0x000000ffff037224 */ /* 0x010fe400078e0037 */
        /* <DEDUP_REMOVED lines=76> */
[----:B------:R-:W-:Y:S01]  /*552a0*/  STL.64 [R1+0xfa8], R90 ;  /* 0x000fa85a01007387 */ /* 0x000fe20000100a00 */
[----:B0-----:R-:W-:Y:S01]  /*552b0*/  IMAD.MOV.U32 R9, RZ, RZ, R22 ;  /* 0x000000ffff097224 */ /* 0x001fe200078e0016 */
[----:B------:R-:W-:-:S02]  /*552c0*/  MOV R8, R50 ;  /* 0x0000003200087202 */ /* 0x000fc40000000f00 */
[----:B------:R-:W-:Y:S04]  /*552d0*/  STL.64 [R1+0x4f10], R90 ;  /* 0x004f105a01007387 */ /* 0x000fe80000100a00 */
[----:B------:R0:W-:Y:S04]  /*552e0*/  STL.64 [R1+0xfb8], R8 ;  /* 0x000fb80801007387 */ /* 0x0001e80000100a00 */
[----:B------:R-:W4:Y:S04]  /*552f0*/  LDL.LU R22, [R1+0x1018] ;  /* 0x0010180001167983 */ /* 0x000f280000300800 */
[----:B------:R-:W4:Y:S01]  /*55300*/  LDL.LU R50, [R1+0x3850] ;  /* 0x0038500001327983 */ /* 0x000f220000300800 */
[----:B-1----:R-:W-:-:S02]  /*55310*/  IMAD.MOV.U32 R3, RZ, RZ, R51 ;  /* 0x000000ffff037224 */ /* 0x002fc400078e0033 */
        /* <DEDUP_REMOVED lines=31> */
[----:B------:R-:W-:Y:S01]  /*55510*/  IMAD.MOV.U32 R7, RZ, RZ, R43 ;  /* 0x000000ffff077224 */ /* 0x000fe200078e002b */
[----:B------:R-:W-:Y:S02]  /*55520*/  MOV R6, R11 ;  /* 0x0000000b00067202 */ /* 0x000fe40000000f00 */
        /* <DEDUP_REMOVED lines=12> */
[----:B------:R1:W-:Y:S01]  /*555f0*/  STL.64 [R1+0x4f30], R2 ;  /* 0x004f300201007387 */ /* 0x0003e20000100a00 */
[----:B0-----:R-:W-:-:S02]  /*55600*/  IMAD.MOV.U32 R8, RZ, RZ, R50 ;  /* 0x000000ffff087224 */ /* 0x001fc400078e0032 */
[----:B------:R-:W-:Y:S01]  /*55610*/  IMAD.MOV.U32 R9, RZ, RZ, R22 ;  /* 0x000000ffff097224 */ /* 0x000fe200078e0016 */
[----:B------:R-:W-:Y:S04]  /*55620*/  STL.64 [R1+0x1000], R6 ;  /* 0x0010000601007387 */ /* 0x000fe80000100a00 */
[----:B------:R-:W-:Y:S04]  /*55630*/  STL.64 [R1+0x4f38], R6 ;  /* 0x004f380601007387 */ /* 0x000fe80000100a00 */
[----:B------:R-:W-:Y:S04]  /*55640*/  STL.64 [R1+0x1008], R90 ;  /* 0x0010085a01007387 */ /* 0x000fe80000100a00 */
[----:B------:R-:W-:Y:S04]  /*55650*/  STL.64 [R1+0x4f40], R90 ;  /* 0x004f405a01007387 */ /* 0x000fe80000100a00 */
[----:B------:R0:W-:Y:S04]  /*55660*/  STL.64 [R1+0x1018], R8 ;  /* 0x0010180801007387 */ /* 0x0001e80000100a00 */
[----:B------:R-:W4:Y:S04]  /*55670*/  LDL.LU R22, [R1+0x1078] ;  /* 0x0010780001167983 */ /* 0x000f280000300800 */
[----:B------:R-:W4:Y:S01]  /*55680*/  LDL.LU R50, [R1+0x3818] ;  /* 0x0038180001327983 */ /* 0x000f220000300800 */
[----:B-1----:R-:W-:-:S02]  /*55690*/  IMAD.MOV.U32 R3, RZ, RZ, R51 ;  /* 0x000000ffff037224 */ /* 0x002fc400078e0033 */
[----:B------:R-:W-:Y:S02]  /*556a0*/  IMAD.MOV.U32 R2, RZ, RZ, R19 ;  /* 0x000000ffff027224 */ /* 0x000fe400078e0013 */
[----:B0-----:R-:W-:Y:S01]  /*556b0*/  IMAD.MOV.U32 R9, RZ, RZ, R14 ;  /* 0x000000ffff097224 */ /* 0x001fe200078e000e */
[----:B------:R-:W-:Y:S01]  /*556c0*/  MOV R8, R42 ;  /* 0x0000002a00087202 */ /* 0x000fe20000000f00 */
[----:B------:R-:W-:Y:S02]  /*556d0*/  IMAD.MOV.U32 R7, RZ, RZ, R18 ;  /* 0x000000ffff077224 */ /* 0x000fe400078e0012 */
[----:B------:R-:W-:Y:S02]  /*556e0*/  IMAD.MOV.U32 R6, RZ, RZ, R46 ;  /* 0x000000ffff067224 */ /* 0x000fe400078e002e */
        /* <DEDUP_REMOVED lines=50> */
[----:B-1----:R-:W-:Y:S01]  /*55a10*/  IMAD.MOV.U32 R3, RZ, RZ, R51 ;  /* 0x000000ffff037224 */ /* 0x002fe200078e0033 */
[----:B------:R-:W-:Y:S01]  /*55a20*/  MOV R2, R19 ;  /* 0x0000001300027202 */ /* 0x000fe20000000f00 */
[----:B0-----:R-:W-:-:S02]  /*55a30*/  IMAD.MOV.U32 R9, RZ, RZ, R14 ;  /* 0x000000ffff097224 */ /* 0x001fc400078e000e */
[----:B------:R-:W-:Y:S02]  /*55a40*/  IMAD.MOV.U32 R8, RZ, RZ, R42 ;  /* 0x000000ffff087224 */ /* 0x000fe400078e002a */
[----:B------:R-:W-:Y:S02]  /*55a50*/  IMAD.MOV.U32 R7, RZ, RZ, R18 ;  /* 0x000000ffff077224 */ /* 0x000fe400078e0012 */
[----:B------:R-:W-:Y:S01]  /*55a60*/  IMAD.MOV.U32 R6, RZ, RZ, R46 ;  /* 0x000000ffff067224 */ /* 0x000fe200078e002e */
[----:B------:R-:W-:Y:S04]  /*55a70*/  STL.64 [R1+0x1098], R8 ;  /* 0x0010980801007387 */ /* 0x000fe80000100a00 */
        /* <DEDUP_REMOVED lines=22> */
[----:B------:R-:W-:Y:S01]  /*55be0*/  IMAD.MOV.U32 R80, RZ, RZ, R23 ;  /* 0x000000ffff507224 */ /* 0x000fe200078e0017 */
[----:B------:R-:W4:Y:S01]  /*55bf0*/  LDL.LU R55, [R1+0x1118] ;  /* 0x0011180001377983 */ /* 0x000f220000300800 */
[----:B------:R-:W-:-:S03]  /*55c00*/  IMAD.MOV.U32 R3, RZ, RZ, R43 ;  /* 0x000000ffff037224 */ /* 0x000fc600078e002b */
[----:B------:R-:W4:Y:S01]  /*55c10*/  LDL.LU R23, [R1+0x3798] ;  /* 0x0037980001177983 */ /* 0x000f220000300800 */
[----:B------:R-:W-:-:S03]  /*55c20*/  IMAD.MOV.U32 R2, RZ, RZ, R11 ;  /* 0x000000ffff027224 */ /* 0x000fc600078e000b */
[----:B------:R-:W4:Y:S01]  /*55c30*/  LDL.LU R43, [R1+0x1120] ;  /* 0x00112000012b7983 */ /* 0x000f220000300800 */
[----:B0-----:R-:W-:-:S03]  /*55c40*/  IMAD.MOV.U32 R7, RZ, RZ, R89 ;  /* 0x000000ffff077224 */ /* 0x001fc600078e0059 */
[----:B------:R-:W4:Y:S01]  /*55c50*/  LDL.LU R11, [R1+0x379c] ;  /* 0x00379c00010b7983 */ /* 0x000f220000300800 */
[----:B------:R-:W-:-:S03]  /*55c60*/  MOV R6, R87 ;  /* 0x0000005700067202 */ /* 0x000fc60000000f00 */
[----:B------:R-:W4:Y:S01]  /*55c70*/  LDL.LU R89, [R1+0x1128] ;  /* 0x0011280001597983 */ /* 0x000f220000300800 */
[----:B------:R-:W-:-:S03]  /*55c80*/  IMAD.MOV.U32 R91, RZ, RZ, R85 ;  /* 0x000000ffff5b7224 */ /* 0x000fc600078e0055 */
[----:B------:R-:W4:Y:S01]  /*55c90*/  LDL.LU R87, [R1+0x37a0] ;  /* 0x0037a00001577983 */ /* 0x000f220000300800 */
[----:B------:R-:W-:-:S03]  /*55ca0*/  IMAD.MOV.U32 R90, RZ, RZ, R83 ;  /* 0x000000ffff5a7224 */ /* 0x000fc600078e0053 */
[----:B------:R-:W4:Y:S04]  /*55cb0*/  LDL.LU R85, [R1+0x1130] ;  /* 0x0011300001557983 */ /* 0x000f280000300800 */
[----:B------:R-:W4:Y:S04]  /*55cc0*/  LDL.LU R83, [R1+0x37a4] ;  /* 0x0037a40001537983 */ /* 0x000f280000300800 */
        /* <DEDUP_REMOVED lines=8> */
[----:B0-----:R-:W-:-:S02]  /*55d50*/  IMAD.MOV.U32 R6, RZ, RZ, R50 ;  /* 0x000000ffff067224 */ /* 0x001fc400078e0032 */
[----:B------:R-:W-:-:S05]  /*55d60*/  IMAD.MOV.U32 R7, RZ, RZ, R22 ;  /* 0x000000ffff077224 */ /* 0x000fca00078e0016 */
[----:B------:R0:W-:Y:S04]  /*55d70*/  STL.64 [R1+0x10d8], R6 ;  /* 0x0010d80601007387 */ /* 0x0001e80000100a00 */
[----:B------:R-:W4:Y:S04]  /*55d80*/  LDL.LU R22, [R1+0x1138] ;  /* 0x0011380001167983 */ /* 0x000f280000300800 */
[----:B------:R-:W4:Y:S01]  /*55d90*/  LDL.LU R50, [R1+0x37a8] ;  /* 0x0037a80001327983 */ /* 0x000f220000300800 */
[----:B------:R-:W-:Y:S02]  /*55da0*/  IMAD.MOV.U32 R81, RZ, RZ, R51 ;  /* 0x000000ffff517224 */ /* 0x000fe400078e0033 */
        /* <DEDUP_REMOVED lines=23> */
[----:B--2---:R-:W-:Y:S01]  /*55f20*/  IMAD.MOV.U32 R7, RZ, RZ, R27 ;  /* 0x000000ffff077224 */ /* 0x004fe200078e001b */
[----:B---3--:R-:W-:-:S05]  /*55f30*/  MOV R6, R54 ;  /* 0x0000003600067202 */ /* 0x008fca0000000f00 */
        /* <DEDUP_REMOVED lines=37> */
[----:B------:R-:W-:-:S03]  /*56190*/  MOV R2, R46 ;  /* 0x0000002e00027202 */ /* 0x000fc60000000f00 */
        /* <DEDUP_REMOVED lines=21> */
[----:B----4-:R-:W-:Y:S02]  /*562f0*/  IMAD.MOV.U32 R3, RZ, RZ, R43 ;  /* 0x000000ffff037224 */ /* 0x010fe400078e002b */
[----:B------:R-:W-:Y:S01]  /*56300*/  IMAD.MOV.U32 R2, RZ, RZ, R11 ;  /* 0x000000ffff027224 */ /* 0x000fe200078e000b */
[----:B------:R-:W2:Y:S01]  /*56310*/  LDL.LU R43, [R1+0x11d0] ;  /* 0x0011d000012b7983 */ /* 0x000ea20000300800 */
[----:B0-----:R-:W-:-:S03]  /*56320*/  IMAD.MOV.U32 R7, RZ, RZ, R89 ;  /* 0x000000ffff077224 */ /* 0x001fc600078e0059 */
[----:B------:R-:W3:Y:S01]  /*56330*/  LDL.LU R11, [R1+0x378c] ;  /* 0x00378c00010b7983 */ /* 0x000ee20000300800 */
[----:B------:R-:W-:-:S03]  /*56340*/  IMAD.MOV.U32 R6, RZ, RZ, R87 ;  /* 0x000000ffff067224 */ /* 0x000fc600078e0057 */
[----:B------:R-:W4:Y:S01]  /*56350*/  LDL.LU R89, [R1+0x11d8] ;  /* 0x0011d80001597983 */ /* 0x000f220000300800 */
[----:B------:R-:W-:-:S03]  /*56360*/  IMAD.MOV.U32 R91, RZ, RZ, R85 ;  /* 0x000000ffff5b7224 */ /* 0x000fc600078e0055 */
[----:B------:R-:W3:Y:S01]  /*56370*/  LDL.LU R87, [R1+0x3728] ;  /* 0x0037280001577983 */ /* 0x000ee20000300800 */
[----:B------:R-:W-:-:S03]  /*56380*/  MOV R90, R83 ;  /* 0x00000053005a7202 */ /* 0x000fc60000000f00 */
[----:B------:R-:W3:Y:S04]  /*56390*/  LDL.LU R85, [R1+0x11e0] ;  /* 0x0011e00001557983 */ /* 0x000ee80000300800 */
[----:B------:R-:W4:Y:S01]  /*563a0*/  LDL.LU R83, [R1+0x372c] ;  /* 0x00372c0001537983 */ /* 0x000f220000300800 */
[----:B------:R-:W-:Y:S02]  /*563b0*/  IMAD.MOV.U32 R80, RZ, RZ, R23 ;  /* 0x000000ffff507224 */ /* 0x000fe400078e0017 */
[----:B------:R-:W-:-:S05]  /*563c0*/  IMAD.MOV.U32 R81, RZ, RZ, R55 ;  /* 0x000000ffff517224 */ /* 0x000fca00078e0037 */
[----:B------:R-:W-:Y:S04]  /*563d0*/  STL.64 [R1+0x1178], R80 ;  /* 0x0011785001007387 */ /* 0x000fe80000100a00 */
[----:B------:R-:W-:Y:S04]  /*563e0*/  STL.64 [R1+0x5018], R80 ;  /* 0x0050185001007387 */ /* 0x000fe80000100a00 */
[----:B------:R-:W-:Y:S04]  /*563f0*/  STL.64 [R1+0x1180], R2 ;  /* 0x0011800201007387 */ /* 0x000fe80000100a00 */
[----:B------:R0:W-:Y:S04]  /*56400*/  STL.64 [R1+0x5028], R2 ;  /* 0x0050280201007387 */ /* 0x0001e80000100a00 */
[----:B------:R-:W-:Y:S04]  /*56410*/  STL.64 [R1+0x1188], R6 ;  /* 0x0011880601007387 */ /* 0x000fe80000100a00 */
[----:B------:R-:W-:Y:S04]  /*56420*/  STL.64 [R1+0x5038], R6 ;  /* 0x0050380601007387 */ /* 0x000fe80000100a00 */
[----:B------:R-:W-:Y:S04]  /*56430*/  STL.64 [R1+0x1190], R90 ;  /* 0x0011905a01007387 */ /* 0x000fe80000100a00 */
[----:B------:R-:W-:Y:S01]  /*56440*/  STL.64 [R1+0x5040], R90 ;  /* 0x0050405a01007387 */ /* 0x000fe20000100a00 */
[----:B0-----:R-:W-:-:S02]  /*56450*/  IMAD.MOV.U32 R3, RZ, RZ, R22 ;  /* 0x000000ffff037224 */ /* 0x001fc400078e0016 */
[----:B------:R-:W-:Y:S01]  /*56460*/  IMAD.MOV.U32 R2, RZ, RZ, R50 ;  /* 0x000000ffff027224 */ /* 0x000fe200078e0032 */
[----:B------:R-:W4:Y:S04]  /*56470*/  LDL.LU R22, [R1+0x11e8] ;  /* 0x0011e80001167983 */ /* 0x000f280000300800 */
[----:B------:R0:W-:Y:S04]  /*56480*/  STL.64 [R1+0x1198], R2 ;  /* 0x0011980201007387 */ /* 0x0001e80000100a00 */
[----:B------:R-:W4:Y:S01]  /*56490*/  LDL.LU R50, [R1+0x3730] ;  /* 0x0037300001327983 */ /* 0x000f220000300800 */
[----:B------:R-:W-:-:S02]  /*564a0*/  IMAD.MOV.U32 R81, RZ, RZ, R51 ;  /* 0x000000ffff517224 */ /* 0x000fc400078e0033 */
[----:B------:R-:W-:Y:S02]  /*564b0*/  IMAD.MOV.U32 R80, RZ, RZ, R19 ;  /* 0x000000ffff507224 */ /* 0x000fe400078e0013 */
[----:B------:R-:W-:Y:S02]  /*564c0*/  IMAD.MOV.U32 R79, RZ, RZ, R18 ;  /* 0x000000ffff4f7224 */ /* 0x000fe400078e0012 */
[----:B------:R-:W-:Y:S01]  /*564d0*/  IMAD.MOV.U32 R78, RZ, RZ, R46 ;  /* 0x000000ffff4e7224 */ /* 0x000fe200078e002e */
        /* <DEDUP_REMOVED lines=17> */
[----:B------:R-:W-:Y:S04]  /*565f0*/  STL.64 [R1+0x5060], R76 ;  /* 0x0050604c01007387 */ /* 0x000fe80000100a00 */
[----:B------:R-:W4:Y:S04]  /*56600*/  LDL.LU R27, [R1+0x1208] ;  /* 0x00120800011b7983 */ /* 0x000f280000300800 */
[----:B------:R-:W4:Y:S01]  /*56610*/  LDL.LU R54, [R1+0x3740] ;  /* 0x0037400001367983 */ /* 0x000f220000300800 */
[----:B--2---:R-:W-:-:S02]  /*56620*/  IMAD.MOV.U32 R7, RZ, RZ, R43 ;  /* 0x000000ffff077224 */ /* 0x004fc400078e002b */
[----:B---3--:R-:W-:Y:S02]  /*56630*/  IMAD.MOV.U32 R3, RZ, RZ, R85 ;  /* 0x000000ffff037224 */ /* 0x008fe400078e0055 */
[----:B----4-:R-:W-:Y:S02]  /*56640*/  IMAD.MOV.U32 R2, RZ, RZ, R83 ;  /* 0x000000ffff027224 */ /* 0x010fe400078e0053 */
[----:B------:R-:W-:-:S03]  /*56650*/  IMAD.MOV.U32 R6, RZ, RZ, R11 ;  /* 0x000000ffff067224 */ /* 0x000fc600078e000b */
[----:B------:R0:W-:Y:S04]  /*56660*/  STL.64 [R1+0x11e0], R2 ;  /* 0x0011e00201007387 */ /* 0x0001e80000100a00 */
[----:B------:R-:W2:Y:S04]  /*56670*/  LDL.LU R51, [R1+0x1210] ;  /* 0x0012100001337983 */ /* 0x000ea80000300800 */
[----:B------:R-:W3:Y:S04]  /*56680*/  LDL.LU R19, [R1+0x3744] ;  /* 0x0037440001137983 */ /* 0x000ee80000300800 */
        /* <DEDUP_REMOVED lines=12> */
[----:B------:R-:W-:-:S02]  /*56750*/  IMAD.MOV.U32 R81, RZ, RZ, R22 ;  /* 0x000000ffff517224 */ /* 0x000fc400078e0016 */
[----:B------:R-:W-:-:S05]  /*56760*/  IMAD.MOV.U32 R80, RZ, RZ, R50 ;  /* 0x000000ffff507224 */ /* 0x000fca00078e0032 */
[----:B------:R-:W-:Y:S04]  /*56770*/  STL.64 [R1+0x11e8], R80 ;  /* 0x0011e85001007387 */ /* 0x000fe80000100a00 */
[----:B------:R-:W-:Y:S04]  /*56780*/  STL.64 [R1+0x5078], R80 ;  /* 0x0050785001007387 */ /* 0x000fe80000100a00 */
[----:B------:R-:W4:Y:S04]  /*56790*/  LDL.LU R55, [R1+0x1240] ;  /* 0x0012400001377983 */ /* 0x000f280000300800 */
[----:B------:R-:W4:Y:S04]  /*567a0*/  LDL.LU R23, [R1+0x36f4] ;  /* 0x0036f40001177983 */ /* 0x000f280000300800 */
[----:B------:R-:W4:Y:S04]  /*567b0*/  LDL.LU R22, [R1+0x1248] ;  /* 0x0012480001167983 */ /* 0x000f280000300800 */
[----:B------:R-:W4:Y:S01]  /*567c0*/  LDL.LU R50, [R1+0x36f8] ;  /* 0x0036f80001327983 */ /* 0x000f220000300800 */
[----:B------:R-:W-:-:S02]  /*567d0*/  IMAD.MOV.U32 R79, RZ, RZ, R18 ;  /* 0x000000ffff4f7224 */ /* 0x000fc400078e0012 */
        /* <DEDUP_REMOVED lines=13> */
[----:B------:R-:W-:Y:S01]  /*568b0*/  STL.64 [R1+0x11f8], R2 ;  /* 0x0011f80201007387 */ /* 0x000fe20000100a00 */
[----:B-1----:R-:W-:-:S02]  /*568c0*/  IMAD.MOV.U32 R7, RZ, RZ, R27 ;  /* 0x000000ffff077224 */ /* 0x002fc400078e001b */
[----:B------:R-:W-:Y:S01]  /*568d0*/  IMAD.MOV.U32 R6, RZ, RZ, R54 ;  /* 0x000000ffff067224 */ /* 0x000fe200078e0036 */
[----:B------:R-:W-:Y:S04]  /*568e0*/  STL.64 [R1+0x5088], R2 ;  /* 0x0050880201007387 */ /* 0x000fe80000100a00 */
[----:B------:R2:W-:Y:S04]  /*568f0*/  STL.64 [R1+0x1208], R6 ;  /* 0x0012080601007387 */ /* 0x0005e80000100a00 */
[----:B------:R-:W-:Y:S04]  /*56900*/  STL.64 [R1+0x1200], R76 ;  /* 0x0012004c01007387 */ /* 0x000fe80000100a00 */
[----:B------:R-:W-:Y:S01]  /*56910*/  STL.64 [R1+0x5090], R76 ;  /* 0x0050904c01007387 */ /* 0x000fe20000100a00 */
[----:B--2---:R-:W-:Y:S01]  /*56920*/  IMAD.MOV.U32 R7, RZ, RZ, R51 ;  /* 0x000000ffff077224 */ /* 0x004fe200078e0033 */
[----:B---3--:R-:W-:-:S02]  /*56930*/  MOV R6, R19 ;  /* 0x0000001300067202 */ /* 0x008fc40000000f00 */
[----:B------:R-:W2:Y:S01]  /*56940*/  LDL.LU R51, [R1+0x1268] ;  /* 0x0012680001337983 */ /* 0x000ea20000300800 */
[----:B----4-:R-:W-:-:S03]  /*56950*/  IMAD.MOV.U32 R91, RZ, RZ, R43 ;  /* 0x000000ffff5b7224 */ /* 0x010fc600078e002b */
[----:B------:R-:W3:Y:S01]  /*56960*/  LDL.LU R19, [R1+0x3708] ;  /* 0x0037080001137983 */ /* 0x000ee20000300800 */
[----:B------:R-:W-:-:S03]  /*56970*/  IMAD.MOV.U32 R90, RZ, RZ, R11 ;  /* 0x000000ffff5a7224 */ /* 0x000fc600078e000b */
[----:B------:R-:W4:Y:S01]  /*56980*/  LDL.LU R43, [R1+0x1270] ;  /* 0x00127000012b7983 */ /* 0x000f220000300800 */
[----:B------:R-:W-:-:S03]  /*56990*/  IMAD.MOV.U32 R81, RZ, RZ, R89 ;  /* 0x000000ffff517224 */ /* 0x000fc600078e0059 */
[----:B------:R-:W3:Y:S01]  /*569a0*/  LDL.LU R11, [R1+0x370c] ;  /* 0x00370c00010b7983 */ /* 0x000ee20000300800 */
[----:B------:R-:W-:-:S03]  /*569b0*/  IMAD.MOV.U32 R80, RZ, RZ, R87 ;  /* 0x000000ffff507224 */ /* 0x000fc600078e0057 */
[----:B------:R-:W3:Y:S04]  /*569c0*/  LDL.LU R89, [R1+0x1278] ;  /* 0x0012780001597983 */ /* 0x000ee80000300800 */
[----:B------:R-:W4:Y:S01]  /*569d0*/  LDL.LU R87, [R1+0x3710] ;  /* 0x0037100001577983 */ /* 0x000f220000300800 */
[----:B------:R-:W-:Y:S02]  /*569e0*/  IMAD.MOV.U32 R79, RZ, RZ, R85 ;  /* 0x000000ffff4f7224 */ /* 0x000fe400078e0055 */
[----:B------:R-:W-:Y:S01]  /*569f0*/  IMAD.MOV.U32 R78, RZ, RZ, R83 ;  /* 0x000000ffff4e7224 */ /* 0x000fe200078e0053 */
[----:B------:R-:W4:Y:S04]  /*56a00*/  LDL.LU R85, [R1+0x1290] ;  /* 0x0012900001557983 */ /* 0x000f280000300800 */
[----:B------:R-:W4:Y:S04]  /*56a10*/  LDL.LU R83, [R1+0x371c] ;  /* 0x00371c0001537983 */ /* 0x000f280000300800 */
[----:B------:R-:W-:Y:S04]  /*56a20*/  STL.64 [R1+0x1210], R6 ;  /* 0x0012100601007387 */ /* 0x000fe80000100a00 */
[----:B------:R0:W-:Y:S04]  /*56a30*/  STL.64 [R1+0x5098], R6 ;  /* 0x0050980601007387 */ /* 0x0001e80000100a00 */
[----:B------:R-:W-:Y:S04]  /*56a40*/  STL.64 [R1+0x1218], R90 ;  /* 0x0012185a01007387 */ /* 0x000fe80000100a00 */
[----:B------:R-:W-:Y:S04]  /*56a50*/  STL.64 [R1+0x50a0], R90 ;  /* 0x0050a05a01007387 */ /* 0x000fe80000100a00 */
        /* <DEDUP_REMOVED lines=12> */
[----:B------:R-:W-:Y:S01]  /*56b20*/  IMAD.MOV.U32 R76, RZ, RZ, R46 ;  /* 0x000000ffff4c7224 */ /* 0x000fe200078e002e */
        /* <DEDUP_REMOVED lines=27> */
[----:B------:R-:W-:-:S02]  /*56ce0*/  IMAD.MOV.U32 R79, RZ, RZ, R43 ;  /* 0x000000ffff4f7224 */ /* 0x000fc400078e002b */
[----:B------:R-:W-:Y:S01]  /*56cf0*/  IMAD.MOV.U32 R78, RZ, RZ, R11 ;  /* 0x000000ffff4e7224 */ /* 0x000fe200078e000b */
        /* <DEDUP_REMOVED lines=9> */
[----:B------:R-:W-:Y:S04]  /*56d90*/  STL.64 [R1+0x50e8], R80 ;  /* 0x0050e85001007387 */ /* 0x000fe80000100a00 */
[----:B------:R-:W-:Y:S04]  /*56da0*/  STL.64 [R1+0x1270], R78 ;  /* 0x0012704e01007387 */ /* 0x000fe80000100a00 */
[----:B------:R-:W-:Y:S04]  /*56db0*/  STL.64 [R1+0x50f0], R78 ;  /* 0x0050f04e01007387 */ /* 0x000fe80000100a00 */
[----:B------:R-:W-:Y:S04]  /*56dc0*/  STL.64 [R1+0x1290], R2 ;  /* 0x0012900201007387 */ /* 0x000fe80000100a00 */
[----:B------:R3:W-:Y:S01]  /*56dd0*/  STL.64 [R1+0x50f8], R2 ;  /* 0x0050f80201007387 */ /* 0x0007e20000100a00 */
[----:B------:R-:W-:-:S02]  /*56de0*/  IMAD.MOV.U32 R77, RZ, RZ, R55 ;  /* 0x000000ffff4d7224 */ /* 0x000fc400078e0037 */
[----:B------:R-:W-:-:S05]  /*56df0*/  IMAD.MOV.U32 R76, RZ, RZ, R23 ;  /* 0x000000ffff4c7224 */ /* 0x000fca00078e0017 */
[----:B------:R-:W-:Y:S04]  /*56e00*/  STL.64 [R1+0x1298], R76 ;  /* 0x0012984c01007387 */ /* 0x000fe80000100a00 */
[----:B------:R-:W-:Y:S04]  /*56e10*/  STL.64 [R1+0x5100], R76 ;  /* 0x0051004c01007387 */ /* 0x000fe80000100a00 */
[----:B------:R-:W4:Y:S04]  /*56e20*/  LDL.LU R55, [R1+0x12f0] ;  /* 0x0012f00001377983 */ /* 0x000f280000300800 */
[----:B------:R-:W4:Y:S01]  /*56e30*/  LDL.LU R23, [R1+0x36e4] ;  /* 0x0036e40001177983 */ /* 0x000f220000300800 */
[----:B0-----:R-:W-:Y:S01]  /*56e40*/  IMAD.MOV.U32 R7, RZ, RZ, R18 ;  /* 0x000000ffff077224 */ /* 0x001fe200078e0012 */
[----:B------:R-:W-:-:S02]  /*56e50*/  MOV R6, R46 ;  /* 0x0000002e00067202 */ /* 0x000fc40000000f00 */
        /* <DEDUP_REMOVED lines=10> */
[----:B------:R-:W-:Y:S04]  /*56f00*/  STL.64 [R1+0x12a0], R6 ;  /* 0x0012a00601007387 */ /* 0x000fe80000100a00 */
[----:B------:R-:W-:Y:S04]  /*56f10*/  STL.64 [R1+0x5108], R6 ;  /* 0x0051080601007387 */ /* 0x000fe80000100a00 */
[----:B------:R-:W-:Y:S04]  /*56f20*/  STL.64 [R1+0x12a8], R74 ;  /* 0x0012a84a01007387 */ /* 0x000fe80000100a00 */
[----:B------:R-:W-:Y:S01]  /*56f30*/  STL.64 [R1+0x5110], R74 ;  /* 0x0051104a01007387 */ /* 0x000fe20000100a00 */
[----:B------:R-:W-:-:S03]  /*56f40*/  IMAD.MOV.U32 R73, RZ, RZ, R22 ;  /* 0x000000ffff497224 */ /* 0x000fc600078e0016 */
[----:B------:R-:W-:Y:S04]  /*56f50*/  STL.64 [R1+0x12b0], R90 ;  /* 0x0012b05a01007387 */ /* 0x000fe80000100a00 */
[----:B------:R-:W-:Y:S01]  /*56f60*/  STL.64 [R1+0x5118], R90 ;  /* 0x0051185a01007387 */ /* 0x000fe20000100a00 */
[----:B--2---:R-:W-:Y:S02]  /*56f70*/  IMAD.MOV.U32 R72, RZ, RZ, R50 ;  /* 0x000000ffff487224 */ /* 0x004fe400078e0032 */
[----:B---3--:R-:W-:Y:S02]  /*56f80*/  IMAD.MOV.U32 R3, RZ, RZ, R51 ;  /* 0x000000ffff037224 */ /* 0x008fe400078e0033 */
[----:B----4-:R-:W-:Y:S01]  /*56f90*/  IMAD.MOV.U32 R2, RZ, RZ, R19 ;  /* 0x000000ffff027224 */ /* 0x010fe200078e0013 */
[----:B------:R-:W-:Y:S04]  /*56fa0*/  STL.64 [R1+0x12b8], R72 ;  /* 0x0012b84801007387 */ /* 0x000fe80000100a00 */
[----:B------:R0:W-:Y:S04]  /*56fb0*/  STL.64 [R1+0x12c0], R2 ;  /* 0x0012c00201007387 */ /* 0x0001e80000100a00 */
[----:B------:R-:W-:Y:S04]  /*56fc0*/  STL.64 [R1+0x5120], R72 ;  /* 0x0051204801007387 */ /* 0x000fe80000100a00 */
[----:B------:R-:W2:Y:S04]  /*56fd0*/  LDL.LU R22, [R1+0x1310] ;  /* 0x0013100001167983 */ /* 0x000ea80000300800 */
[----:B------:R-:W3:Y:S04]  /*56fe0*/  LDL.LU R50, [R1+0x368c] ;  /* 0x00368c0001327983 */ /* 0x000ee80000300800 */
        /* <DEDUP_REMOVED lines=8> */
[----:B------:R-:W4:Y:S01]  /*57070*/  LDL.LU R43, [R1+0x1328] ;  /* 0x00132800012b7983 */ /* 0x000f220000300800 */
[----:B0-----:R-:W-:-:S03]  /*57080*/  IMAD.MOV.U32 R3, RZ, RZ, R85 ;  /* 0x000000ffff037224 */ /* 0x001fc600078e0055 */
[----:B------:R-:W4:Y:S04]  /*57090*/  LDL.LU R11, [R1+0x3698] ;  /* 0x00369800010b7983 */ /* 0x000f280000300800 */
[----:B------:R-:W4:Y:S01]  /*570a0*/  LDL.LU R85, [R1+0x1330] ;  /* 0x0013300001557983 */ /* 0x000f220000300800 */
[----:B------:R-:W-:-:S03]  /*570b0*/  MOV R2, R83 ;  /* 0x0000005300027202 */ /* 0x000fc60000000f00 */
[----:B------:R-:W4:Y:S04]  /*570c0*/  LDL.LU R83, [R1+0x369c] ;  /* 0x00369c0001537983 */ /* 0x000f280000300800 */
[----:B------:R-:W-:Y:S04]  /*570d0*/  STL.64 [R1+0x12c8], R80 ;  /* 0x0012c85001007387 */ /* 0x000fe80000100a00 */
[----:B------:R-:W-:Y:S04]  /*570e0*/  STL.64 [R1+0x5128], R80 ;  /* 0x0051285001007387 */ /* 0x000fe80000100a00 */
[----:B------:R-:W-:Y:S04]  /*570f0*/  STL.64 [R1+0x12d0], R78 ;  /* 0x0012d04e01007387 */ /* 0x000fe80000100a00 */
[----:B------:R-:W-:Y:S04]  /*57100*/  STL.64 [R1+0x5130], R78 ;  /* 0x0051304e01007387 */ /* 0x000fe80000100a00 */
[----:B------:R-:W-:Y:S01]  /*57110*/  STL.64 [R1+0x12d8], R2 ;  /* 0x0012d80201007387 */ /* 0x000fe20000100a00 */
[----:B------:R-:W-:-:S02]  /*57120*/  IMAD.MOV.U32 R77, RZ, RZ, R55 ;  /* 0x000000ffff4d7224 */ /* 0x000fc400078e0037 */
[----:B------:R-:W-:Y:S01]  /*57130*/  IMAD.MOV.U32 R76, RZ, RZ, R23 ;  /* 0x000000ffff4c7224 */ /* 0x000fe200078e0017 */
[----:B------:R2:W-:Y:S04]  /*57140*/  STL.64 [R1+0x5138], R2 ;  /* 0x0051380201007387 */ /* 0x0005e80000100a00 */
[----:B------:R-:W-:Y:S04]  /*57150*/  STL.64 [R1+0x12f0], R76 ;  /* 0x0012f04c01007387 */ /* 0x000fe80000100a00 */
[----:B------:R-:W-:Y:S04]  /*57160*/  STL.64 [R1+0x5140], R76 ;  /* 0x0051404c01007387 */ /* 0x000fe80000100a00 */
[----:B------:R-:W4:Y:S04]  /*57170*/  LDL.LU R55, [R1+0x1338] ;  /* 0x0013380001377983 */ /* 0x000f280000300800 */
[----:B------:R-:W4:Y:S01]  /*57180*/  LDL.LU R23, [R1+0x36a0] ;  /* 0x0036a00001177983 */ /* 0x000f220000300800 */
[----:B------:R-:W-:-:S03]  /*57190*/  IMAD.MOV.U32 R7, RZ, RZ, R18 ;  /* 0x000000ffff077224 */ /* 0x000fc600078e0012 */
[----:B------:R-:W4:Y:S01]  /*571a0*/  LDL.LU R18, [R1+0x1350] ;  /* 0x0013500001127983 */ /* 0x000f220000300800 */
[----:B------:R-:W-:Y:S02]  /*571b0*/  IMAD.MOV.U32 R6, RZ, RZ, R46 ;  /* 0x000000ffff067224 */ /* 0x000fe400078e002e */
[----:B------:R-:W-:Y:S01]  /*571c0*/  IMAD.MOV.U32 R75, RZ, RZ, R47 ;  /* 0x000000ffff4b7224 */ /* 0x000fe200078e002f */
        /* <DEDUP_REMOVED lines=15> */
[----:B------:R-:W-:Y:S04]  /*572c0*/  STL.64 [R1+0x1308], R90 ;  /* 0x0013085a01007387 */ /* 0x000fe80000100a00 */
[----:B------:R-:W-:Y:S01]  /*572d0*/  STL.64 [R1+0x5158], R90 ;  /* 0x0051585a01007387 */ /* 0x000fe20000100a00 */
[----:B----4-:R-:W-:Y:S01]  /*572e0*/  IMAD.MOV.U32 R81, RZ, RZ, R89 ;  /* 0x000000ffff517224 */ /* 0x010fe200078e0059 */
[----:B------:R-:W-:-:S02]  /*572f0*/  MOV R80, R87 ;  /* 0x0000005700507202 */ /* 0x000fc40000000f00 */
[----:B------:R-:W2:Y:S04]  /*57300*/  LDL.LU R89, [R1+0x1368] ;  /* 0x0013680001597983 */ /* 0x000ea80000300800 */
[----:B------:R-:W3:Y:S04]  /*57310*/  LDL.LU R87, [R1+0x3650] ;  /* 0x0036500001577983 */ /* 0x000ee80000300800 */
[----:B------:R-:W4:Y:S04]  /*57320*/  LDL.LU R22, [R1+0x1370] ;  /* 0x0013700001167983 */ /* 0x000f280000300800 */
[----:B------:R-:W4:Y:S01]  /*57330*/  LDL.LU R50, [R1+0x3654] ;  /* 0x0036540001327983 */ /* 0x000f220000300800 */
[----:B0-----:R-:W-:-:S02]  /*57340*/  IMAD.MOV.U32 R3, RZ, RZ, R85 ;  /* 0x000000ffff037224 */ /* 0x001fc400078e0055 */
[----:B------:R-:W-:Y:S01]  /*57350*/  IMAD.MOV.U32 R2, RZ, RZ, R83 ;  /* 0x000000ffff027224 */ /* 0x000fe200078e0053 */
[----:B------:R-:W4:Y:S04]  /*57360*/  LDL.LU R85, [R1+0x1378] ;  /* 0x0013780001557983 */ /* 0x000f280000300800 */
[----:B------:R-:W4:Y:S01]  /*57370*/  LDL.LU R83, [R1+0x3658] ;  /* 0x0036580001537983 */ /* 0x000f220000300800 */
[----:B------:R-:W-:Y:S02]  /*57380*/  IMAD.MOV.U32 R72, RZ, RZ, R19 ;  /* 0x000000ffff487224 */ /* 0x000fe400078e0013 */
[----:B------:R-:W-:Y:S02]  /*57390*/  IMAD.MOV.U32 R73, RZ, RZ, R51 ;  /* 0x000000ffff497224 */ /* 0x000fe400078e0033 */
[----:B------:R-:W-:Y:S01]  /*573a0*/  IMAD.MOV.U32 R79, RZ, RZ, R43 ;  /* 0x000000ffff4f7224 */ /* 0x000fe200078e002b */
[----:B------:R-:W4:Y:S04]  /*573b0*/  LDL.LU R51, [R1+0x1380] ;  /* 0x0013800001337983 */ /* 0x000f280000300800 */
        /* <DEDUP_REMOVED lines=9> */
[----:B------:R-:W-:Y:S04]  /*57450*/  STL.64 [R1+0x5170], R78 ;  /* 0x0051704e01007387 */ /* 0x000fe80000100a00 */
[----:B------:R-:W-:Y:S04]  /*57460*/  STL.64 [R1+0x1330], R2 ;  /* 0x0013300201007387 */ /* 0x000fe80000100a00 */
[----:B------:R0:W-:Y:S01]  /*57470*/  STL.64 [R1+0x5178], R2 ;  /* 0x0051780201007387 */ /* 0x0001e20000100a00 */
[----:B------:R-:W-:-:S03]  /*57480*/  IMAD.MOV.U32 R7, RZ, RZ, R18 ;  /* 0x000000ffff077224 */ /* 0x000fc600078e0012 */
[----:B------:R-:W4:Y:S01]  /*57490*/  LDL.LU R18, [R1+0x1390] ;  /* 0x0013900001127983 */ /* 0x000f220000300800 */
[----:B------:R-:W-:Y:S02]  /*574a0*/  IMAD.MOV.U32 R76, RZ, RZ, R23 ;  /* 0x000000ffff4c7224 */ /* 0x000fe400078e0017 */
[----:B------:R-:W-:Y:S02]  /*574b0*/  IMAD.MOV.U32 R77, RZ, RZ, R55 ;  /* 0x000000ffff4d7224 */ /* 0x000fe400078e0037 */
[----:B------:R-:W-:Y:S02]  /*574c0*/  IMAD.MOV.U32 R6, RZ, RZ, R46 ;  /* 0x000000ffff067224 */ /* 0x000fe400078e002e */
[----:B0-----:R-:W-:Y:S02]  /*574d0*/  IMAD.MOV.U32 R2, RZ, RZ, R15 ;  /* 0x000000ffff027224 */ /* 0x001fe400078e000f */
[----:B------:R-:W-:-:S05]  /*574e0*/  IMAD.MOV.U32 R3, RZ, RZ, R47 ;  /* 0x000000ffff037224 */ /* 0x000fca00078e002f */
[----:B------:R0:W-:Y:S04]  /*574f0*/  STL.64 [R1+0x1358], R2 ;  /* 0x0013580201007387 */ /* 0x0001e80000100a00 */
[----:B------:R-:W4:Y:S04]  /*57500*/  LDL.LU R46, [R1+0x3664] ;  /* 0x00366400012e7983 */ /* 0x000f280000300800 */
[----:B------:R-:W4:Y:S04]  /*57510*/  LDL.LU R47, [R1+0x1398] ;  /* 0x00139800012f7983 */ /* 0x000f280000300800 */
[----:B------:R-:W4:Y:S04]  /*57520*/  LDL.LU R15, [R1+0x3668] ;  /* 0x00366800010f7983 */ /* 0x000f280000300800 */
[----:B------:R-:W-:Y:S04]  /*57530*/  STL.64 [R1+0x1338], R76 ;  /* 0x0013384c01007387 */ /* 0x000fe80000100a00 */
[----:B------:R-:W-:Y:S04]  /*57540*/  STL.64 [R1+0x5180], R76 ;  /* 0x0051804c01007387 */ /* 0x000fe80000100a00 */
[----:B------:R-:W-:Y:S01]  /*57550*/  STL.64 [R1+0x1350], R6 ;  /* 0x0013500601007387 */ /* 0x000fe20000100a00 */
[----:B------:R-:W-:-:S03]  /*57560*/  IMAD.MOV.U32 R75, RZ, RZ, R14 ;  /* 0x000000ffff4b7224 */ /* 0x000fc600078e000e */
[----:B------:R1:W-:Y:S01]  /*57570*/  STL.64 [R1+0x5198], R6 ;  /* 0x0051980601007387 */ /* 0x0003e20000100a00 */
[----:B------:R-:W-:-:S03]  /*57580*/  IMAD.MOV.U32 R74, RZ, RZ, R42 ;  /* 0x000000ffff4a7224 */ /* 0x000fc600078e002a */
[----:B------:R-:W4:Y:S04]  /*57590*/  LDL.LU R14, [R1+0x13b0] ;  /* 0x0013b000010e7983 */ /* 0x000f280000300800 */
[----:B------:R-:W4:Y:S01]  /*575a0*/  LDL.LU R42, [R1+0x3674] ;  /* 0x00367400012a7983 */ /* 0x000f220000300800 */
[----:B--2---:R-:W-:Y:S01]  /*575b0*/  IMAD.MOV.U32 R91, RZ, RZ, R89 ;  /* 0x000000ffff5b7224 */ /* 0x004fe200078e0059 */
[----:B---3--:R-:W-:Y:S02]  /*575c0*/  MOV R90, R87 ;  /* 0x00000057005a7202 */ /* 0x008fe40000000f00 */
[----:B------:R-:W2:Y:S04]  /*575d0*/  LDL.LU R89, [R1+0x13b8] ;  /* 0x0013b80001597983 */ /* 0x000ea80000300800 */
[----:B------:R-:W3:Y:S04]  /*575e0*/  LDL.LU R87, [R1+0x3610] ;  /* 0x0036100001577983 */ /* 0x000ee80000300800 */
[----:B------:R-:W-:Y:S04]  /*575f0*/  STL.64 [R1+0x1360], R74 ;  /* 0x0013604a01007387 */ /* 0x000fe80000100a00 */
[----:B------:R-:W-:Y:S01]  /*57600*/  STL.64 [R1+0x51a0], R74 ;  /* 0x0051a04a01007387 */ /* 0x000fe20000100a00 */
[----:B----4-:R-:W-:-:S02]  /*57610*/  IMAD.MOV.U32 R81, RZ, RZ, R85 ;  /* 0x000000ffff517224 */ /* 0x010fc400078e0055 */
[----:B------:R-:W-:Y:S01]  /*57620*/  IMAD.MOV.U32 R80, RZ, RZ, R83 ;  /* 0x000000ffff507224 */ /* 0x000fe200078e0053 */
[----:B------:R-:W4:Y:S04]  /*57630*/  LDL.LU R85, [R1+0x13c0] ;  /* 0x0013c00001557983 */ /* 0x000f280000300800 */
[----:B------:R-:W4:Y:S01]  /*57640*/  LDL.LU R83, [R1+0x3614] ;  /* 0x0036140001537983 */ /* 0x000f220000300800 */
[----:B------:R-:W-:Y:S02]  /*57650*/  IMAD.MOV.U32 R72, RZ, RZ, R50 ;  /* 0x000000ffff487224 */ /* 0x000fe400078e0032 */
[----:B------:R-:W-:Y:S01]  /*57660*/  IMAD.MOV.U32 R73, RZ, RZ, R22 ;  /* 0x000000ffff497224 */ /* 0x000fe200078e0016 */
[----:B------:R-:W-:Y:S04]  /*57670*/  STL.64 [R1+0x1368], R90 ;  /* 0x0013685a01007387 */ /* 0x000fe80000100a00 */
[----:B------:R-:W-:Y:S04]  /*57680*/  STL.64 [R1+0x51a8], R90 ;  /* 0x0051a85a01007387 */ /* 0x000fe80000100a00 */
[----:B------:R-:W-:Y:S04]  /*57690*/  STL.64 [R1+0x1370], R72 ;  /* 0x0013704801007387 */ /* 0x000fe80000100a00 */
[----:B------:R-:W-:Y:S04]  /*576a0*/  STL.64 [R1+0x51b0], R72 ;  /* 0x0051b04801007387 */ /* 0x000fe80000100a00 */
[----:B------:R-:W-:Y:S04]  /*576b0*/  STL.64 [R1+0x1378], R80 ;  /* 0x0013785001007387 */ /* 0x000fe80000100a00 */
[----:B------:R-:W-:Y:S04]  /*576c0*/  STL.64 [R1+0x51b8], R80 ;  /* 0x0051b85001007387 */ /* 0x000fe80000100a00 */
[----:B------:R-:W4:Y:S01]  /*576d0*/  LDL.LU R55, [R1+0x13c8] ;  /* 0x0013c80001377983 */ /* 0x000f220000300800 */
[----:B------:R-:W-:-:S02]  /*576e0*/  IMAD.MOV.U32 R78, RZ, RZ, R19 ;  /* 0x000000ffff4e7224 */ /* 0x000fc400078e0013 */
[----:B------:R-:W-:Y:S01]  /*576f0*/  IMAD.MOV.U32 R79, RZ, RZ, R51 ;  /* 0x000000ffff4f7224 */ /* 0x000fe200078e0033 */
[----:B------:R-:W4:Y:S04]  /*57700*/  LDL.LU R23, [R1+0x3618] ;  /* 0x0036180001177983 */ /* 0x000f280000300800 */
[----:B------:R-:W4:Y:S01]  /*57710*/  LDL.LU R22, [R1+0x13d0] ;  /* 0x0013d00001167983 */ /* 0x000f220000300800 */
[----:B0-----:R-:W-:-:S03]  /*57720*/  IMAD.MOV.U32 R3, RZ, RZ, R43 ;  /* 0x000000ffff037224 */ /* 0x001fc600078e002b */
[----:B------:R-:W4:Y:S01]  /*57730*/  LDL.LU R50, [R1+0x361c] ;  /* 0x00361c0001327983 */ /* 0x000f220000300800 */
[----:B------:R-:W-:-:S03]  /*57740*/  IMAD.MOV.U32 R2, RZ, RZ, R11 ;  /* 0x000000ffff027224 */ /* 0x000fc600078e000b */
[----:B------:R-:W4:Y:S01]  /*57750*/  LDL.LU R43, [R1+0x13d8] ;  /* 0x0013d800012b7983 */ /* 0x000f220000300800 */
[----:B-1----:R-:W-:-:S03]  /*57760*/  IMAD.MOV.U32 R7, RZ, RZ, R18 ;  /* 0x000000ffff077224 */ /* 0x002fc600078e0012 */
[----:B------:R-:W4:Y:S04]  /*57770*/  LDL.LU R11, [R1+0x3620] ;  /* 0x00362000010b7983 */ /* 0x000f280000300800 */
[----:B------:R-:W-:Y:S04]  /*57780*/  STL.64 [R1+0x1380], R78 ;  /* 0x0013804e01007387 */ /* 0x000fe80000100a00 */
[----:B------:R-:W-:Y:S04]  /*57790*/  STL.64 [R1+0x51c0], R78 ;  /* 0x0051c04e01007387 */ /* 0x000fe80000100a00 */
[----:B------:R-:W4:Y:S01]  /*577a0*/  LDL.LU R51, [R1+0x13e0] ;  /* 0x0013e00001337983 */ /* 0x000f220000300800 */
[----:B------:R-:W-:-:S05]  /*577b0*/  IMAD.MOV.U32 R6, RZ, RZ, R46 ;  /* 0x000000ffff067224 */ /* 0x000fca00078e002e */
[----:B------:R4:W-:Y:S04]  /*577c0*/  STL.64 [R1+0x1390], R6 ;  /* 0x0013900601007387 */ /* 0x0009e80000100a00 */
[----:B------:R-:W4:Y:S04]  /*577d0*/  LDL.LU R19, [R1+0x3624] ;  /* 0x0036240001137983 */ /* 0x000f280000300800 */
[----:B------:R-:W-:Y:S04]  /*577e0*/  STL.64 [R1+0x1388], R2 ;  /* 0x0013880201007387 */ /* 0x000fe80000100a00 */
[----:B------:R0:W-:Y:S01]  /*577f0*/  STL.64 [R1+0x51c8], R2 ;  /* 0x0051c80201007387 */ /* 0x0001e20000100a00 */
[----:B------:R-:W-:Y:S01]  /*57800*/  IMAD.MOV.U32 R71, RZ, RZ, R14 ;  /* 0x000000ffff477224 */ /* 0x000fe200078e000e */
[----:B------:R-:W-:-:S02]  /*57810*/  MOV R70, R42 ;  /* 0x0000002a00467202 */ /* 0x000fc40000000f00 */
[----:B------:R-:W4:Y:S04]  /*57820*/  LDL.LU R14, [R1+0x13e8] ;  /* 0x0013e800010e7983 */ /* 0x000f280000300800 */
[----:B------:R-:W4:Y:S04]  /*57830*/  LDL.LU R42, [R1+0x3628] ;  /* 0x00362800012a7983 */ /* 0x000f280000300800 */
[----:B------:R-:W4:Y:S01]  /*57840*/  LDL.LU R18, [R1+0x13f0] ;  /* 0x0013f00001127983 */ /* 0x000f220000300800 */
[----:B------:R-:W-:Y:S02]  /*57850*/  IMAD.MOV.U32 R76, RZ, RZ, R15 ;  /* 0x000000ffff4c7224 */ /* 0x000fe400078e000f */
[----:B------:R-:W-:Y:S01]  /*57860*/  IMAD.MOV.U32 R77, RZ, RZ, R47 ;  /* 0x000000ffff4d7224 */ /* 0x000fe200078e002f */
[----:B------:R-:W0:Y:S04]  /*57870*/  LDL.LU R46, [R1+0x362c] ;  /* 0x00362c00012e7983 */ /* 0x000e280000300800 */
[----:B------:R-:W-:Y:S04]  /*57880*/  STL.64 [R1+0x1398], R76 ;  /* 0x0013984c01007387 */ /* 0x000fe80000100a00 */
[----:B------:R-:W-:Y:S01]  /*57890*/  STL.64 [R1+0x51d0], R76 ;  /* 0x0051d04c01007387 */ /* 0x000fe20000100a00 */
[----:B--2---:R-:W-:-:S02]  /*578a0*/  IMAD.MOV.U32 R69, RZ, RZ, R89 ;  /* 0x000000ffff457224 */ /* 0x004fc400078e0059 */
[----:B---3--:R-:W-:Y:S01]  /*578b0*/  IMAD.MOV.U32 R68, RZ, RZ, R87 ;  /* 0x000000ffff447224 */ /* 0x008fe200078e0057 */
[----:B------:R-:W2:Y:S04]  /*578c0*/  LDL.LU R89, [R1+0x13f8] ;  /* 0x0013f80001597983 */ /* 0x000ea80000300800 */
[----:B------:R-:W3:Y:S04]  /*578d0*/  LDL.LU R87, [R1+0x3630] ;  /* 0x0036300001577983 */ /* 0x000ee80000300800 */
[----:B------:R-:W3:Y:S04]  /*578e0*/  LDL.LU R47, [R1+0x1410] ;  /* 0x00141000012f7983 */ /* 0x000ee80000300800 */
[----:B------:R-:W3:Y:S01]  /*578f0*/  LDL.LU R15, [R1+0x363c] ;  /* 0x00363c00010f7983 */ /* 0x000ee20000300800 */
[----:B----4-:R-:W-:-:S02]  /*57900*/  IMAD.MOV.U32 R7, RZ, RZ, R85 ;  /* 0x000000ffff077224 */ /* 0x010fc400078e0055 */
        /* <DEDUP_REMOVED lines=8> */
[----:B------:R-:W-:Y:S01]  /*57990*/  STL.64 [R1+0x51e8], R6 ;  /* 0x0051e80601007387 */ /* 0x000fe20000100a00 */
[----:B------:R-:W-:-:S02]  /*579a0*/  IMAD.MOV.U32 R75, RZ, RZ, R55 ;  /* 0x000000ffff4b7224 */ /* 0x000fc400078e0037 */
[----:B------:R-:W-:Y:S02]  /*579b0*/  IMAD.MOV.U32 R74, RZ, RZ, R23 ;  /* 0x000000ffff4a7224 */ /* 0x000fe400078e0017 */
[----:B------:R-:W-:Y:S02]  /*579c0*/  IMAD.MOV.U32 R91, RZ, RZ, R22 ;  /* 0x000000ffff5b7224 */ /* 0x000fe400078e0016 */
[----:B------:R-:W-:Y:S02]  /*579d0*/  IMAD.MOV.U32 R90, RZ, RZ, R50 ;  /* 0x000000ffff5a7224 */ /* 0x000fe400078e0032 */
[----:B------:R-:W-:Y:S02]  /*579e0*/  IMAD.MOV.U32 R73, RZ, RZ, R43 ;  /* 0x000000ffff497224 */ /* 0x000fe400078e002b */
[----:B------:R-:W-:Y:S01]  /*579f0*/  IMAD.MOV.U32 R72, RZ, RZ, R11 ;  /* 0x000000ffff487224 */ /* 0x000fe200078e000b */
[----:B------:R-:W4:Y:S04]  /*57a00*/  LDL.LU R43, [R1+0x1420] ;  /* 0x00142000012b7983 */ /* 0x000f280000300800 */
[----:B------:R-:W4:Y:S04]  /*57a10*/  LDL.LU R11, [R1+0x35dc] ;  /* 0x0035dc00010b7983 */ /* 0x000f280000300800 */
[----:B------:R-:W-:Y:S04]  /*57a20*/  STL.64 [R1+0x13c8], R74 ;  /* 0x0013c84a01007387 */ /* 0x000fe80000100a00 */
[----:B------:R-:W-:Y:S04]  /*57a30*/  STL.64 [R1+0x51f0], R74 ;  /* 0x0051f04a01007387 */ /* 0x000fe80000100a00 */
[----:B------:R-:W-:Y:S01]  /*57a40*/  STL.64 [R1+0x13d0], R90 ;  /* 0x0013d05a01007387 */ /* 0x000fe20000100a00 */
[----:B------:R-:W-:-:S03]  /*57a50*/  IMAD.MOV.U32 R81, RZ, RZ, R51 ;  /* 0x000000ffff517224 */ /* 0x000fc600078e0033 */
[----:B------:R-:W-:Y:S04]  /*57a60*/  STL.64 [R1+0x51f8], R90 ;  /* 0x0051f85a01007387 */ /* 0x000fe80000100a00 */
[----:B------:R-:W-:Y:S04]  /*57a70*/  STL.64 [R1+0x13d8], R72 ;  /* 0x0013d84801007387 */ /* 0x000fe80000100a00 */
[----:B------:R-:W-:Y:S01]  /*57a80*/  STL.64 [R1+0x5200], R72 ;  /* 0x0052004801007387 */ /* 0x000fe20000100a00 */
[----:B------:R-:W-:Y:S02]  /*57a90*/  IMAD.MOV.U32 R80, RZ, RZ, R19 ;  /* 0x000000ffff507224 */ /* 0x000fe400078e0013 */
[----:B------:R-:W-:Y:S01]  /*57aa0*/  IMAD.MOV.U32 R79, RZ, RZ, R14 ;  /* 0x000000ffff4f7224 */ /* 0x000fe200078e000e */
[----:B------:R-:W-:Y:S01]  /*57ab0*/  MOV R78, R42 ;  /* 0x0000002a004e7202 */ /* 0x000fe20000000f00 */
[----:B------:R-:W4:Y:S04]  /*57ac0*/  LDL.LU R14, [R1+0x1428] ;  /* 0x00142800010e7983 */ /* 0x000f280000300800 */
[----:B------:R-:W4:Y:S01]  /*57ad0*/  LDL.LU R42, [R1+0x35e0] ;  /* 0x0035e000012a7983 */ /* 0x000f220000300800 */
[----:B0-----:R-:W-:-:S02]  /*57ae0*/  IMAD.MOV.U32 R2, RZ, RZ, R46 ;  /* 0x000000ffff027224 */ /* 0x001fc400078e002e */
[----:B------:R-:W-:Y:S01]  /*57af0*/  IMAD.MOV.U32 R3, RZ, RZ, R18 ;  /* 0x000000ffff037224 */ /* 0x000fe200078e0012 */
[----:B------:R-:W-:Y:S04]  /*57b00*/  STL.64 [R1+0x13e0], R80 ;  /* 0x0013e05001007387 */ /* 0x000fe80000100a00 */
[----:B------:R-:W-:Y:S04]  /*57b10*/  STL.64 [R1+0x5208], R80 ;  /* 0x0052085001007387 */ /* 0x000fe80000100a00 */
[----:B------:R-:W4:Y:S04]  /*57b20*/  LDL.LU R55, [R1+0x1430] ;  /* 0x0014300001377983 */ /* 0x000f280000300800 */
[----:B------:R-:W4:Y:S04]  /*57b30*/  LDL.LU R23, [R1+0x35e4] ;  /* 0x0035e40001177983 */ /* 0x000f280000300800 */
[----:B------:R2:W-:Y:S04]  /*57b40*/  STL.64 [R1+0x13f0], R2 ;  /* 0x0013f00201007387 */ /* 0x0005e80000100a00 */
[----:B------:R-:W4:Y:S04]  /*57b50*/  LDL.LU R22, [R1+0x1438] ;  /* 0x0014380001167983 */ /* 0x000f280000300800 */
[----:B------:R-:W4:Y:S01]  /*57b60*/  LDL.LU R50, [R1+0x35e8] ;  /* 0x0035e80001327983 */ /* 0x000f220000300800 */
[----:B--2---:R-:W-:-:S02]  /*57b70*/  IMAD.MOV.U32 R3, RZ, RZ, R89 ;  /* 0x000000ffff037224 */ /* 0x004fc400078e0059 */
[----:B---3--:R-:W-:Y:S01]  /*57b80*/  IMAD.MOV.U32 R2, RZ, RZ, R87 ;  /* 0x000000ffff027224 */ /* 0x008fe200078e0057 */
[----:B------:R-:W2:Y:S04]  /*57b90*/  LDL.LU R89, [R1+0x1440] ;  /* 0x0014400001597983 */ /* 0x000ea80000300800 */
[----:B------:R-:W3:Y:S04]  /*57ba0*/  LDL.LU R87, [R1+0x35ec] ;  /* 0x0035ec0001577983 */ /* 0x000ee80000300800 */
[----:B------:R-:W-:Y:S04]  /*57bb0*/  STL.64 [R1+0x13e8], R78 ;  /* 0x0013e84e01007387 */ /* 0x000fe80000100a00 */
[----:B------:R-:W-:Y:S04]  /*57bc0*/  STL.64 [R1+0x5210], R78 ;  /* 0x0052104e01007387 */ /* 0x000fe80000100a00 */
[----:B------:R-:W3:Y:S04]  /*57bd0*/  LDL.LU R51, [R1+0x1448] ;  /* 0x0014480001337983 */ /* 0x000ee80000300800 */
[----:B------:R-:W3:Y:S04]  /*57be0*/  LDL.LU R19, [R1+0x35f0] ;  /* 0x0035f00001137983 */ /* 0x000ee80000300800 */
[----:B------:R-:W3:Y:S04]  /*57bf0*/  LDL.LU R18, [R1+0x1450] ;  /* 0x0014500001127983 */ /* 0x000ee80000300800 */
[----:B------:R-:W3:Y:S01]  /*57c00*/  LDL.LU R46, [R1+0x35f4] ;  /* 0x0035f400012e7983 */ /* 0x000ee20000300800 */
[----:B----4-:R-:W-:-:S02]  /*57c10*/  IMAD.MOV.U32 R71, RZ, RZ, R85 ;  /* 0x000000ffff477224 */ /* 0x010fc400078e0055 */
[----:B------:R-:W-:Y:S01]  /*57c20*/  IMAD.MOV.U32 R70, RZ, RZ, R83 ;  /* 0x000000ffff467224 */ /* 0x000fe200078e0053 */
[----:B------:R-:W4:Y:S04]  /*57c30*/  LDL.LU R85, [R1+0x1458] ;  /* 0x0014580001557983 */ /* 0x000f280000300800 */
[----:B------:R-:W4:Y:S04]  /*57c40*/  LDL.LU R83, [R1+0x35f8] ;  /* 0x0035f80001537983 */ /* 0x000f280000300800 */
[----:B------:R-:W-:Y:S01]  /*57c50*/  STL.64 [R1+0x13f8], R2 ;  /* 0x0013f80201007387 */ /* 0x000fe20000100a00 */
[----:B------:R-:W-:-:S03]  /*57c60*/  IMAD.MOV.U32 R77, RZ, RZ, R47 ;  /* 0x000000ffff4d7224 */ /* 0x000fc600078e002f */
        /* <DEDUP_REMOVED lines=11> */
[----:B------:R-:W-:Y:S01]  /*57d20*/  STL.64 [R1+0x5228], R70 ;  /* 0x0052284601007387 */ /* 0x000fe20000100a00 */
[----:B------:R-:W-:-:S02]  /*57d30*/  IMAD.MOV.U32 R7, RZ, RZ, R14 ;  /* 0x000000ffff077224 */ /* 0x000fc400078e000e */
[----:B------:R-:W-:Y:S01]  /*57d40*/  IMAD.MOV.U32 R6, RZ, RZ, R42 ;  /* 0x000000ffff067224 */ /* 0x000fe200078e002a */
[----:B------:R-:W4:Y:S04]  /*57d50*/  LDL.LU R14, [R1+0x1480] ;  /* 0x00148000010e7983 */ /* 0x000f280000300800 */
[----:B------:R-:W4:Y:S04]  /*57d60*/  LDL.LU R42, [R1+0x35a4] ;  /* 0x0035a400012a7983 */ /* 0x000f280000300800 */
[----:B------:R-:W-:Y:S04]  /*57d70*/  STL.64 [R1+0x1420], R68 ;  /* 0x0014204401007387 */ /* 0x000fe80000100a00 */
[----:B------:R-:W-:Y:S04]  /*57d80*/  STL.64 [R1+0x5230], R68 ;  /* 0x0052304401007387 */ /* 0x000fe80000100a00 */
[----:B------:R-:W-:Y:S04]  /*57d90*/  STL.64 [R1+0x1428], R6 ;  /* 0x0014280601007387 */ /* 0x000fe80000100a00 */
[----:B------:R-:W-:Y:S01]  /*57da0*/  STL.64 [R1+0x5238], R6 ;  /* 0x0052380601007387 */ /* 0x000fe20000100a00 */
[----:B------:R-:W-:Y:S01]  /*57db0*/  MOV R74, R23 ;  /* 0x00000017004a7202 */ /* 0x000fe20000000f00 */
[----:B------:R-:W-:-:S02]  /*57dc0*/  IMAD.MOV.U32 R75, RZ, RZ, R55 ;  /* 0x000000ffff4b7224 */ /* 0x000fc400078e0037 */
[----:B------:R-:W-:Y:S02]  /*57dd0*/  IMAD.MOV.U32 R90, RZ, RZ, R50 ;  /* 0x000000ffff5a7224 */ /* 0x000fe400078e0032 */
[----:B------:R-:W-:Y:S02]  /*57de0*/  IMAD.MOV.U32 R91, RZ, RZ, R22 ;  /* 0x000000ffff5b7224 */ /* 0x000fe400078e0016 */
[----:B--2---:R-:W-:Y:S02]  /*57df0*/  IMAD.MOV.U32 R73, RZ, RZ, R89 ;  /* 0x000000ffff497224 */ /* 0x004fe400078e0059 */
[----:B---3--:R-:W-:Y:S01]  /*57e00*/  IMAD.MOV.U32 R72, RZ, RZ, R87 ;  /* 0x000000ffff487224 */ /* 0x008fe200078e0057 */
[----:B------:R-:W2:Y:S04]  /*57e10*/  LDL.LU R89, [R1+0x1488] ;  /* 0x0014880001597983 */ /* 0x000ea80000300800 */
[----:B------:R-:W3:Y:S04]  /*57e20*/  LDL.LU R87, [R1+0x35a8] ;  /* 0x0035a80001577983 */ /* 0x000ee80000300800 */
[----:B------:R-:W-:Y:S04]  /*57e30*/  STL.64 [R1+0x1430], R74 ;  /* 0x0014304a01007387 */ /* 0x000fe80000100a00 */
[----:B------:R-:W-:Y:S04]  /*57e40*/  STL.64 [R1+0x5240], R74 ;  /* 0x0052404a01007387 */ /* 0x000fe80000100a00 */
[----:B------:R-:W-:Y:S01]  /*57e50*/  STL.64 [R1+0x1438], R90 ;  /* 0x0014385a01007387 */ /* 0x000fe20000100a00 */
[----:B0-----:R-:W-:-:S02]  /*57e60*/  IMAD.MOV.U32 R2, RZ, RZ, R46 ;  /* 0x000000ffff027224 */ /* 0x001fc400078e002e */
[----:B------:R-:W-:Y:S01]  /*57e70*/  IMAD.MOV.U32 R3, RZ, RZ, R18 ;  /* 0x000000ffff037224 */ /* 0x000fe200078e0012 */
[----:B------:R-:W-:Y:S04]  /*57e80*/  STL.64 [R1+0x5248], R90 ;  /* 0x0052485a01007387 */ /* 0x000fe80000100a00 */
[----:B------:R-:W-:Y:S04]  /*57e90*/  STL.64 [R1+0x1440], R72 ;  /* 0x0014404801007387 */ /* 0x000fe80000100a00 */
[----:B------:R-:W-:Y:S01]  /*57ea0*/  STL.64 [R1+0x5258], R72 ;  /* 0x0052584801007387 */ /* 0x000fe20000100a00 */
[----:B----4-:R-:W-:-:S02]  /*57eb0*/  IMAD.MOV.U32 R79, RZ, RZ, R85 ;  /* 0x000000ffff4f7224 */ /* 0x010fc400078e0055 */
[----:B------:R-:W-:Y:S01]  /*57ec0*/  IMAD.MOV.U32 R78, RZ, RZ, R83 ;  /* 0x000000ffff4e7224 */ /* 0x000fe200078e0053 */
[----:B------:R-:W4:Y:S04]  /*57ed0*/  LDL.LU R85, [R1+0x1490] ;  /* 0x0014900001557983 */ /* 0x000f280000300800 */
[----:B------:R0:W-:Y:S04]  /*57ee0*/  STL.64 [R1+0x1450], R2 ;  /* 0x0014500201007387 */ /* 0x0001e80000100a00 */
[----:B------:R-:W4:Y:S01]  /*57ef0*/  LDL.LU R83, [R1+0x35ac] ;  /* 0x0035ac0001537983 */ /* 0x000f220000300800 */
[----:B------:R-:W-:-:S02]  /*57f00*/  IMAD.MOV.U32 R80, RZ, RZ, R19 ;  /* 0x000000ffff507224 */ /* 0x000fc400078e0013 */
[----:B------:R-:W-:Y:S01]  /*57f10*/  IMAD.MOV.U32 R81, RZ, RZ, R51 ;  /* 0x000000ffff517224 */ /* 0x000fe200078e0033 */
[----:B------:R-:W4:Y:S04]  /*57f20*/  LDL.LU R55, [R1+0x1498] ;  /* 0x0014980001377983 */ /* 0x000f280000300800 */
[----:B------:R-:W4:Y:S04]  /*57f30*/  LDL.LU R23, [R1+0x35b0] ;  /* 0x0035b00001177983 */ /* 0x000f280000300800 */
[----:B------:R-:W4:Y:S04]  /*57f40*/  LDL.LU R22, [R1+0x14a0] ;  /* 0x0014a00001167983 */ /* 0x000f280000300800 */
[----:B------:R-:W4:Y:S04]  /*57f50*/  LDL.LU R50, [R1+0x35b4] ;  /* 0x0035b40001327983 */ /* 0x000f280000300800 */
[----:B------:R-:W-:Y:S04]  /*57f60*/  STL.64 [R1+0x1448], R80 ;  /* 0x0014485001007387 */ /* 0x000fe80000100a00 */
[----:B------:R-:W-:Y:S01]  /*57f70*/  STL.64 [R1+0x5268], R80 ;  /* 0x0052685001007387 */ /* 0x000fe20000100a00 */
[----:B-1----:R-:W-:Y:S01]  /*57f80*/  IMAD.MOV.U32 R77, RZ, RZ, R43 ;  /* 0x000000ffff4d7224 */ /* 0x002fe200078e002b */
[----:B------:R-:W-:-:S02]  /*57f90*/  MOV R76, R11 ;  /* 0x0000000b004c7202 */ /* 0x000fc40000000f00 */
[----:B------:R-:W4:Y:S04]  /*57fa0*/  LDL.LU R43, [R1+0x14a8] ;  /* 0x0014a800012b7983 */ /* 0x000f280000300800 */
[----:B------:R-:W4:Y:S04]  /*57fb0*/  LDL.LU R11, [R1+0x35b8] ;  /* 0x0035b800010b7983 */ /* 0x000f280000300800 */
[----:B------:R-:W-:Y:S04]  /*57fc0*/  STL.64 [R1+0x1458], R78 ;  /* 0x0014584e01007387 */ /* 0x000fe80000100a00 */
[----:B------:R-:W-:Y:S04]  /*57fd0*/  STL.64 [R1+0x5270], R78 ;  /* 0x0052704e01007387 */ /* 0x000fe80000100a00 */
        /* <DEDUP_REMOVED lines=9> */
[----:B------:R-:W-:Y:S01]  /*58070*/  STL.64 [R1+0x5280], R76 ;  /* 0x0052804c01007387 */ /* 0x000fe20000100a00 */
[----:B------:R-:W-:-:S02]  /*58080*/  IMAD.MOV.U32 R71, RZ, RZ, R14 ;  /* 0x000000ffff477224 */ /* 0x000fc400078e000e */
[----:B------:R-:W-:Y:S02]  /*58090*/  IMAD.MOV.U32 R70, RZ, RZ, R42 ;  /* 0x000000ffff467224 */ /* 0x000fe400078e002a */
[----:B--2---:R-:W-:Y:S02]  /*580a0*/  IMAD.MOV.U32 R69, RZ, RZ, R89 ;  /* 0x000000ffff457224 */ /* 0x004fe400078e0059 */
[----:B---3--:R-:W-:Y:S01]  /*580b0*/  IMAD.MOV.U32 R68, RZ, RZ, R87 ;  /* 0x000000ffff447224 */ /* 0x008fe200078e0057 */
[----:B------:R-:W2:Y:S04]  /*580c0*/  LDL.LU R89, [R1+0x14d0] ;  /* 0x0014d00001597983 */ /* 0x000ea80000300800 */
[----:B------:R-:W3:Y:S04]  /*580d0*/  LDL.LU R87, [R1+0x35cc] ;  /* 0x0035cc0001577983 */ /* 0x000ee80000300800 */
[----:B------:R-:W3:Y:S04]  /*580e0*/  LDL.LU R18, [R1+0x14d8] ;  /* 0x0014d80001127983 */ /* 0x000ee80000300800 */
[----:B------:R-:W3:Y:S04]  /*580f0*/  LDL.LU R46, [R1+0x3568] ;  /* 0x00356800012e7983 */ /* 0x000ee80000300800 */
[----:B------:R-:W3:Y:S04]  /*58100*/  LDL.LU R14, [R1+0x14e0] ;  /* 0x0014e000010e7983 */ /* 0x000ee80000300800 */
[----:B------:R-:W3:Y:S04]  /*58110*/  LDL.LU R42, [R1+0x356c] ;  /* 0x00356c00012a7983 */ /* 0x000ee80000300800 */
[----:B------:R-:W-:Y:S04]  /*58120*/  STL.64 [R1+0x1480], R70 ;  /* 0x0014804601007387 */ /* 0x000fe80000100a00 */
[----:B------:R-:W-:Y:S01]  /*58130*/  STL.64 [R1+0x5288], R70 ;  /* 0x0052884601007387 */ /* 0x000fe20000100a00 */
[----:B----4-:R-:W-:-:S03]  /*58140*/  IMAD.MOV.U32 R7, RZ, RZ, R85 ;  /* 0x000000ffff077224 */ /* 0x010fc600078e0055 */
[----:B------:R-:W4:Y:S01]  /*58150*/  LDL.LU R85, [R1+0x14e8] ;  /* 0x0014e80001557983 */ /* 0x000f220000300800 */
[----:B------:R-:W-:-:S03]  /*58160*/  IMAD.MOV.U32 R6, RZ, RZ, R83 ;  /* 0x000000ffff067224 */ /* 0x000fc600078e0053 */
[----:B------:R-:W4:Y:S01]  /*58170*/  LDL.LU R83, [R1+0x3570] ;  /* 0x0035700001537983 */ /* 0x000f220000300800 */
[----:B------:R-:W-:Y:S02]  /*58180*/  IMAD.MOV.U32 R75, RZ, RZ, R55 ;  /* 0x000000ffff4b7224 */ /* 0x000fe400078e0037 */
[----:B------:R-:W-:Y:S01]  /*58190*/  IMAD.MOV.U32 R74, RZ, RZ, R23 ;  /* 0x000000ffff4a7224 */ /* 0x000fe200078e0017 */
[----:B------:R-:W-:Y:S04]  /*581a0*/  STL.64 [R1+0x1488], R68 ;  /* 0x0014884401007387 */ /* 0x000fe80000100a00 */
[----:B------:R-:W-:Y:S04]  /*581b0*/  STL.64 [R1+0x5290], R68 ;  /* 0x0052904401007387 */ /* 0x000fe80000100a00 */
[----:B------:R-:W-:Y:S01]  /*581c0*/  STL.64 [R1+0x1490], R6 ;  /* 0x0014900601007387 */ /* 0x000fe20000100a00 */
[----:B------:R-:W-:-:S02]  /*581d0*/  IMAD.MOV.U32 R90, RZ, RZ, R50 ;  /* 0x000000ffff5a7224 */ /* 0x000fc400078e0032 */
[----:B------:R-:W-:Y:S01]  /*581e0*/  IMAD.MOV.U32 R91, RZ, RZ, R22 ;  /* 0x000000ffff5b7224 */ /* 0x000fe200078e0016 */
[----:B------:R-:W-:Y:S04]  /*581f0*/  STL.64 [R1+0x5298], R6 ;  /* 0x0052980601007387 */ /* 0x000fe80000100a00 */
[----:B------:R-:W-:Y:S04]  /*58200*/  STL.64 [R1+0x1498], R74 ;  /* 0x0014984a01007387 */ /* 0x000fe80000100a00 */
[----:B------:R-:W-:Y:S01]  /*58210*/  STL.64 [R1+0x52a0], R74 ;  /* 0x0052a04a01007387 */ /* 0x000fe20000100a00 */
[----:B------:R-:W-:-:S02]  /*58220*/  IMAD.MOV.U32 R37, RZ, RZ, R43 ;  /* 0x000000ffff257224 */ /* 0x000fc400078e002b */
[----:B------:R-:W-:Y:S01]  /*58230*/  IMAD.MOV.U32 R36, RZ, RZ, R11 ;  /* 0x000000ffff247224 */ /* 0x000fe200078e000b */
[----:B------:R-:W4:Y:S04]  /*58240*/  LDL.LU R43, [R1+0x14f0] ;  /* 0x0014f000012b7983 */ /* 0x000f280000300800 */
[----:B------:R-:W4:Y:S04]  /*58250*/  LDL.LU R11, [R1+0x3574] ;  /* 0x00357400010b7983 */ /* 0x000f280000300800 */
[----:B------:R-:W-:Y:S04]  /*58260*/  STL.64 [R1+0x14a0], R90 ;  /* 0x0014a05a01007387 */ /* 0x000fe80000100a00 */
[----:B------:R-:W-:Y:S01]  /*58270*/  STL.64 [R1+0x52a8], R90 ;  /* 0x0052a85a01007387 */ /* 0x000fe20000100a00 */
[----:B0-----:R-:W-:-:S03]  /*58280*/  IMAD.MOV.U32 R3, RZ, RZ, R47 ;  /* 0x000000ffff037224 */ /* 0x001fc600078e002f */
[----:B------:R-:W4:Y:S04]  /*58290*/  LDL.LU R55, [R1+0x14f8] ;  /* 0x0014f80001377983 */ /* 0x000f280000300800 */
[----:B------:R-:W4:Y:S01]  /*582a0*/  LDL.LU R23, [R1+0x3578] ;  /* 0x0035780001177983 */ /* 0x000f220000300800 */
[----:B------:R-:W-:-:S05]  /*582b0*/  IMAD.MOV.U32 R2, RZ, RZ, R15 ;  /* 0x000000ffff027224 */ /* 0x000fca00078e000f */
[----:B------:R4:W-:Y:S04]  /*582c0*/  STL.64 [R1+0x14b8], R2 ;  /* 0x0014b80201007387 */ /* 0x0009e80000100a00 */
[----:B------:R-:W4:Y:S04]  /*582d0*/  LDL.LU R47, [R1+0x1500] ;  /* 0x00150000012f7983 */ /* 0x000f280000300800 */
[----:B------:R-:W4:Y:S04]  /*582e0*/  LDL.LU R15, [R1+0x357c] ;  /* 0x00357c00010f7983 */ /* 0x000f280000300800 */
[----:B------:R-:W-:Y:S04]  /*582f0*/  STL.64 [R1+0x14a8], R36 ;  /* 0x0014a82401007387 */ /* 0x000fe80000100a00 */
[----:B------:R-:W-:Y:S01]  /*58300*/  STL.64 [R1+0x52b0], R36 ;  /* 0x0052b02401007387 */ /* 0x000fe20000100a00 */
[----:B------:R-:W-:Y:S01]  /*58310*/  MOV R72, R19 ;  /* 0x0000001300487202 */ /* 0x000fe20000000f00 */
[----:B------:R-:W-:-:S02]  /*58320*/  IMAD.MOV.U32 R73, RZ, RZ, R51 ;  /* 0x000000ffff497224 */ /* 0x000fc400078e0033 */
[----:B--2---:R-:W-:Y:S02]  /*58330*/  IMAD.MOV.U32 R65, RZ, RZ, R89 ;  /* 0x000000ffff417224 */ /* 0x004fe400078e0059 */
[----:B---3--:R-:W-:Y:S01]  /*58340*/  IMAD.MOV.U32 R64, RZ, RZ, R87 ;  /* 0x000000ffff407224 */ /* 0x008fe200078e0057 */
[----:B------:R-:W2:Y:S04]  /*58350*/  LDL.LU R89, [R1+0x1508] ;  /* 0x0015080001597983 */ /* 0x000ea80000300800 */
[----:B------:R-:W3:Y:S04]  /*58360*/  LDL.LU R87, [R1+0x3580] ;  /* 0x0035800001577983 */ /* 0x000ee80000300800 */
[----:B------:R-:W-:Y:S04]  /*58370*/  STL.64 [R1+0x14b0], R72 ;  /* 0x0014b04801007387 */ /* 0x000fe80000100a00 */
[----:B------:R-:W-:Y:S04]  /*58380*/  STL.64 [R1+0x52b8], R72 ;  /* 0x0052b84801007387 */ /* 0x000fe80000100a00 */
[----:B------:R-:W-:Y:S04]  /*58390*/  STL.64 [R1+0x14d0], R64 ;  /* 0x0014d04001007387 */ /* 0x000fe80000100a00 */
[----:B------:R-:W-:Y:S04]  /*583a0*/  STL.64 [R1+0x52c0], R64 ;  /* 0x0052c04001007387 */ /* 0x000fe80000100a00 */
[----:B------:R-:W3:Y:S04]  /*583b0*/  LDL.LU R22, [R1+0x1510] ;  /* 0x0015100001167983 */ /* 0x000ee80000300800 */
[----:B------:R-:W3:Y:S04]  /*583c0*/  LDL.LU R50, [R1+0x3584] ;  /* 0x0035840001327983 */ /* 0x000ee80000300800 */
[----:B------:R-:W3:Y:S01]  /*583d0*/  LDL.LU R51, [R1+0x1518] ;  /* 0x0015180001337983 */ /* 0x000ee20000300800 */
[----:B------:R-:W-:-:S03]  /*583e0*/  IMAD.MOV.U32 R79, RZ, RZ, R14 ;  /* 0x000000ffff4f7224 */ /* 0x000fc600078e000e */
[----:B------:R-:W3:Y:S01]  /*583f0*/  LDL.LU R19, [R1+0x3588] ;  /* 0x0035880001137983 */ /* 0x000ee20000300800 */
[----:B------:R-:W-:-:S03]  /*58400*/  IMAD.MOV.U32 R78, RZ, RZ, R42 ;  /* 0x000000ffff4e7224 */ /* 0x000fc600078e002a */
[----:B------:R-:W3:Y:S04]  /*58410*/  LDL.LU R14, [R1+0x1530] ;  /* 0x00153000010e7983 */ /* 0x000ee80000300800 */
[----:B------:R-:W3:Y:S01]  /*58420*/  LDL.LU R42, [R1+0x3594] ;  /* 0x00359400012a7983 */ /* 0x000ee20000300800 */
[----:B----4-:R-:W-:Y:S02]  /*58430*/  IMAD.MOV.U32 R3, RZ, RZ, R85 ;  /* 0x000000ffff037224 */ /* 0x010fe400078e0055 */
[----:B------:R-:W-:Y:S01]  /*58440*/  IMAD.MOV.U32 R2, RZ, RZ, R83 ;  /* 0x000000ffff027224 */ /* 0x000fe200078e0053 */
[----:B------:R-:W4:Y:S04]  /*58450*/  LDL.LU R85, [R1+0x1538] ;  /* 0x0015380001557983 */ /* 0x000f280000300800 */
[----:B------:R-:W4:Y:S01]  /*58460*/  LDL.LU R83, [R1+0x3530] ;  /* 0x0035300001537983 */ /* 0x000f220000300800 */
[----:B------:R-:W-:-:S02]  /*58470*/  IMAD.MOV.U32 R80, RZ, RZ, R46 ;  /* 0x000000ffff507224 */ /* 0x000fc400078e002e */
[----:B------:R-:W-:-:S05]  /*58480*/  IMAD.MOV.U32 R81, RZ, RZ, R18 ;  /* 0x000000ffff517224 */ /* 0x000fca00078e0012 */
[----:B------:R-:W-:Y:S04]  /*58490*/  STL.64 [R1+0x14d8], R80 ;  /* 0x0014d85001007387 */ /* 0x000fe80000100a00 */
[----:B------:R-:W-:Y:S04]  /*584a0*/  STL.64 [R1+0x52c8], R80 ;  /* 0x0052c85001007387 */ /* 0x000fe80000100a00 */
[----:B------:R-:W-:Y:S04]  /*584b0*/  STL.64 [R1+0x14e0], R78 ;  /* 0x0014e04e01007387 */ /* 0x000fe80000100a00 */
[----:B------:R-:W-:Y:S04]  /*584c0*/  STL.64 [R1+0x52d0], R78 ;  /* 0x0052d04e01007387 */ /* 0x000fe80000100a00 */
[----:B------:R-:W4:Y:S01]  /*584d0*/  LDL.LU R18, [R1+0x1540] ;  /* 0x0015400001127983 */ /* 0x000f220000300800 */
[----:B------:R-:W-:-:S03]  /*584e0*/  IMAD.MOV.U32 R77, RZ, RZ, R43 ;  /* 0x000000ffff4d7224 */ /* 0x000fc600078e002b */
[----:B------:R-:W4:Y:S01]  /*584f0*/  LDL.LU R46, [R1+0x3534] ;  /* 0x00353400012e7983 */ /* 0x000f220000300800 */
[----:B------:R-:W-:-:S03]  /*58500*/  IMAD.MOV.U32 R76, RZ, RZ, R11 ;  /* 0x000000ffff4c7224 */ /* 0x000fc600078e000b */
[----:B------:R-:W4:Y:S04]  /*58510*/  LDL.LU R43, [R1+0x1548] ;  /* 0x00154800012b7983 */ /* 0x000f280000300800 */
[----:B------:R-:W4:Y:S04]  /*58520*/  LDL.LU R11, [R1+0x3538] ;  /* 0x00353800010b7983 */ /* 0x000f280000300800 */
[----:B------:R-:W-:Y:S04]  /*58530*/  STL.64 [R1+0x14e8], R2 ;  /* 0x0014e80201007387 */ /* 0x000fe80000100a00 */
[----:B------:R0:W-:Y:S01]  /*58540*/  STL.64 [R1+0x52d8], R2 ;  /* 0x0052d80201007387 */ /* 0x0001e20000100a00 */
[----:B------:R-:W-:-:S02]  /*58550*/  IMAD.MOV.U32 R69, RZ, RZ, R47 ;  /* 0x000000ffff457224 */ /* 0x000fc400078e002f */
[----:B------:R-:W-:Y:S01]  /*58560*/  IMAD.MOV.U32 R68, RZ, RZ, R15 ;  /* 0x000000ffff447224 */ /* 0x000fe200078e000f */
        /* <DEDUP_REMOVED lines=11> */
[----:B------:R-:W-:Y:S01]  /*58620*/  STL.64 [R1+0x52e8], R70 ;  /* 0x0052e84601007387 */ /* 0x000fe20000100a00 */
[----:B------:R-:W-:-:S02]  /*58630*/  IMAD.MOV.U32 R74, RZ, RZ, R50 ;  /* 0x000000ffff4a7224 */ /* 0x000fc400078e0032 */
[----:B------:R-:W-:Y:S01]  /*58640*/  IMAD.MOV.U32 R75, RZ, RZ, R22 ;  /* 0x000000ffff4b7224 */ /* 0x000fe200078e0016 */
[----:B------:R-:W-:Y:S04]  /*58650*/  STL.64 [R1+0x1500], R68 ;  /* 0x0015004401007387 */ /* 0x000fe80000100a00 */
[----:B------:R-:W-:Y:S01]  /*58660*/  STL.64 [R1+0x52f0], R68 ;  /* 0x0052f04401007387 */ /* 0x000fe20000100a00 */
[----:B0-----:R-:W-:-:S03]  /*58670*/  IMAD.MOV.U32 R3, RZ, RZ, R14 ;  /* 0x000000ffff037224 */ /* 0x001fc600078e000e */
[----:B------:R-:W-:Y:S01]  /*58680*/  STL.64 [R1+0x1508], R6 ;  /* 0x0015080601007387 */ /* 0x000fe20000100a00 */
[----:B------:R-:W-:-:S03]  /*58690*/  IMAD.MOV.U32 R2, RZ, RZ, R42 ;  /* 0x000000ffff027224 */ /* 0x000fc600078e002a */
[----:B------:R-:W-:Y:S04]  /*586a0*/  STL.64 [R1+0x52f8], R6 ;  /* 0x0052f80601007387 */ /* 0x000fe80000100a00 */
[----:B------:R-:W-:Y:S04]  /*586b0*/  STL.64 [R1+0x1510], R74 ;  /* 0x0015104a01007387 */ /* 0x000fe80000100a00 */
[----:B------:R-:W-:Y:S01]  /*586c0*/  STL.64 [R1+0x5300], R74 ;  /* 0x0053004a01007387 */ /* 0x000fe20000100a00 */
[----:B----4-:R-:W-:-:S03]  /*586d0*/  IMAD.MOV.U32 R37, RZ, RZ, R85 ;  /* 0x000000ffff257224 */ /* 0x010fc600078e0055 */
[----:B------:R0:W-:Y:S01]  /*586e0*/  STL.64 [R1+0x1530], R2 ;  /* 0x0015300201007387 */ /* 0x0001e20000100a00 */
[----:B------:R-:W-:-:S03]  /*586f0*/  IMAD.MOV.U32 R36, RZ, RZ, R83 ;  /* 0x000000ffff247224 */ /* 0x000fc600078e0053 */
[----:B------:R-:W0:Y:S04]  /*58700*/  LDL.LU R85, [R1+0x1560] ;  /* 0x0015600001557983 */ /* 0x000e280000300800 */
[----:B------:R-:W4:Y:S04]  /*58710*/  LDL.LU R83, [R1+0x3544] ;  /* 0x0035440001537983 */ /* 0x000f280000300800 */
[----:B------:R-:W4:Y:S04]  /*58720*/  LDL.LU R22, [R1+0x1568] ;  /* 0x0015680001167983 */ /* 0x000f280000300800 */
[----:B------:R-:W4:Y:S01]  /*58730*/  LDL.LU R50, [R1+0x3548] ;  /* 0x0035480001327983 */ /* 0x000f220000300800 */
[----:B------:R-:W-:-:S02]  /*58740*/  IMAD.MOV.U32 R90, RZ, RZ, R19 ;  /* 0x000000ffff5a7224 */ /* 0x000fc400078e0013 */
[----:B------:R-:W-:Y:S01]  /*58750*/  IMAD.MOV.U32 R91, RZ, RZ, R51 ;  /* 0x000000ffff5b7224 */ /* 0x000fe200078e0033 */
[----:B------:R-:W4:Y:S04]  /*58760*/  LDL.LU R14, [R1+0x1570] ;  /* 0x00157000010e7983 */ /* 0x000f280000300800 */
[----:B------:R-:W4:Y:S01]  /*58770*/  LDL.LU R42, [R1+0x354c] ;  /* 0x00354c00012a7983 */ /* 0x000f220000300800 */
[----:B------:R-:W-:-:S03]  /*58780*/  IMAD.MOV.U32 R73, RZ, RZ, R18 ;  /* 0x000000ffff497224 */ /* 0x000fc600078e0012 */
[----:B------:R-:W-:Y:S04]  /*58790*/  STL.64 [R1+0x1518], R90 ;  /* 0x0015185a01007387 */ /* 0x000fe80000100a00 */
[----:B------:R-:W-:Y:S01]  /*587a0*/  STL.64 [R1+0x5318], R90 ;  /* 0x0053185a01007387 */ /* 0x000fe20000100a00 */
[----:B------:R-:W-:Y:S01]  /*587b0*/  MOV R72, R46 ;  /* 0x0000002e00487202 */ /* 0x000fe20000000f00 */
[----:B------:R-:W-:Y:S02]  /*587c0*/  IMAD.MOV.U32 R65, RZ, RZ, R43 ;  /* 0x000000ffff417224 */ /* 0x000fe400078e002b */
        /* <DEDUP_REMOVED lines=24> */
[----:B------:R-:W-:Y:S01]  /*58950*/  STL.64 [R1+0x5338], R80 ;  /* 0x0053385001007387 */ /* 0x000fe20000100a00 */
[----:B0-----:R-:W-:-:S02]  /*58960*/  IMAD.MOV.U32 R3, RZ, RZ, R85 ;  /* 0x000000ffff037224 */ /* 0x001fc400078e0055 */
[----:B----4-:R-:W-:Y:S01]  /*58970*/  IMAD.MOV.U32 R2, RZ, RZ, R83 ;  /* 0x000000ffff027224 */ /* 0x010fe200078e0053 */
[----:B------:R-:W4:Y:S04]  /*58980*/  LDL.LU R85, [R1+0x15b8] ;  /* 0x0015b80001557983 */ /* 0x000f280000300800 */
[----:B------:R-:W4:Y:S01]  /*58990*/  LDL.LU R83, [R1+0x3508] ;  /* 0x0035080001537983 */ /* 0x000f220000300800 */
[----:B------:R-:W-:Y:S02]  /*589a0*/  IMAD.MOV.U32 R76, RZ, RZ, R50 ;  /* 0x000000ffff4c7224 */ /* 0x000fe400078e0032 */
[----:B------:R-:W-:Y:S01]  /*589b0*/  IMAD.MOV.U32 R77, RZ, RZ, R22 ;  /* 0x000000ffff4d7224 */ /* 0x000fe200078e0016 */
        /* <DEDUP_REMOVED lines=8> */
[----:B------:R-:W-:-:S02]  /*58a40*/  IMAD.MOV.U32 R70, RZ, RZ, R42 ;  /* 0x000000ffff467224 */ /* 0x000fc400078e002a */
[----:B------:R-:W-:Y:S02]  /*58a50*/  IMAD.MOV.U32 R71, RZ, RZ, R14 ;  /* 0x000000ffff477224 */ /* 0x000fe400078e000e */
[----:B------:R-:W-:Y:S01]  /*58a60*/  IMAD.MOV.U32 R69, RZ, RZ, R43 ;  /* 0x000000ffff457224 */ /* 0x000fe200078e002b */
[----:B------:R-:W4:Y:S04]  /*58a70*/  LDL.LU R14, [R1+0x15c8] ;  /* 0x0015c800010e7983 */ /* 0x000f280000300800 */
[----:B------:R-:W4:Y:S01]  /*58a80*/  LDL.LU R42, [R1+0x3510] ;  /* 0x00351000012a7983 */ /* 0x000f220000300800 */
[----:B------:R-:W-:-:S03]  /*58a90*/  MOV R68, R11 ;  /* 0x0000000b00447202 */ /* 0x000fc60000000f00 */
[----:B------:R-:W4:Y:S04]  /*58aa0*/  LDL.LU R43, [R1+0x15d0] ;  /* 0x0015d000012b7983 */ /* 0x000f280000300800 */
[----:B------:R-:W4:Y:S04]  /*58ab0*/  LDL.LU R11, [R1+0x3514] ;  /* 0x00351400010b7983 */ /* 0x000f280000300800 */
[----:B------:R-:W-:Y:S04]  /*58ac0*/  STL.64 [R1+0x1570], R70 ;  /* 0x0015704601007387 */ /* 0x000fe80000100a00 */
[----:B------:R-:W-:Y:S01]  /*58ad0*/  STL.64 [R1+0x5358], R70 ;  /* 0x0053584601007387 */ /* 0x000fe20000100a00 */
[----:B--2---:R-:W-:-:S02]  /*58ae0*/  IMAD.MOV.U32 R7, RZ, RZ, R89 ;  /* 0x000000ffff077224 */ /* 0x004fc400078e0059 */
[----:B---3--:R-:W-:Y:S02]  /*58af0*/  IMAD.MOV.U32 R6, RZ, RZ, R87 ;  /* 0x000000ffff067224 */ /* 0x008fe400078e0057 */
[----:B0-----:R-:W-:Y:S02]  /*58b00*/  IMAD.MOV.U32 R3, RZ, RZ, R55 ;  /* 0x000000ffff037224 */ /* 0x001fe400078e0037 */
[----:B------:R-:W-:Y:S01]  /*58b10*/  IMAD.MOV.U32 R2, RZ, RZ, R23 ;  /* 0x000000ffff027224 */ /* 0x000fe200078e0017 */
[----:B------:R-:W2:Y:S04]  /*58b20*/  LDL.LU R89, [R1+0x15d8] ;  /* 0x0015d80001597983 */ /* 0x000ea80000300800 */
[----:B------:R-:W3:Y:S04]  /*58b30*/  LDL.LU R87, [R1+0x3518] ;  /* 0x0035180001577983 */ /* 0x000ee80000300800 */
[----:B------:R-:W-:Y:S01]  /*58b40*/  STL.64 [R1+0x1578], R68 ;  /* 0x0015784401007387 */ /* 0x000fe20000100a00 */
[----:B------:R-:W-:-:S02]  /*58b50*/  IMAD.MOV.U32 R74, RZ, RZ, R19 ;  /* 0x000000ffff4a7224 */ /* 0x000fc400078e0013 */
[----:B------:R-:W-:Y:S01]  /*58b60*/  IMAD.MOV.U32 R75, RZ, RZ, R51 ;  /* 0x000000ffff4b7224 */ /* 0x000fe200078e0033 */
[----:B------:R-:W-:Y:S04]  /*58b70*/  STL.64 [R1+0x5360], R68 ;  /* 0x0053604401007387 */ /* 0x000fe80000100a00 */
[----:B------:R0:W-:Y:S04]  /*58b80*/  STL.64 [R1+0x1598], R2 ;  /* 0x0015980201007387 */ /* 0x0001e80000100a00 */
[----:B------:R-:W-:Y:S04]  /*58b90*/  STL.64 [R1+0x1590], R6 ;  /* 0x0015900601007387 */ /* 0x000fe80000100a00 */
[----:B------:R-:W-:Y:S04]  /*58ba0*/  STL.64 [R1+0x5368], R6 ;  /* 0x0053680601007387 */ /* 0x000fe80000100a00 */
[----:B------:R-:W-:Y:S04]  /*58bb0*/  STL.64 [R1+0x15a0], R74 ;  /* 0x0015a04a01007387 */ /* 0x000fe80000100a00 */
[----:B------:R-:W-:Y:S04]  /*58bc0*/  STL.64 [R1+0x5370], R74 ;  /* 0x0053704a01007387 */ /* 0x000fe80000100a00 */
[----:B------:R-:W3:Y:S04]  /*58bd0*/  LDL.LU R51, [R1+0x15f0] ;  /* 0x0015f00001337983 */ /* 0x000ee80000300800 */
[----:B------:R-:W3:Y:S01]  /*58be0*/  LDL.LU R19, [R1+0x3524] ;  /* 0x0035240001137983 */ /* 0x000ee20000300800 */
[----:B------:R-:W-:-:S02]  /*58bf0*/  IMAD.MOV.U32 R33, RZ, RZ, R18 ;  /* 0x000000ffff217224 */ /* 0x000fc400078e0012 */
[----:B------:R-:W-:Y:S01]  /*58c00*/  IMAD.MOV.U32 R32, RZ, RZ, R46 ;  /* 0x000000ffff207224 */ /* 0x000fe200078e002e */
[----:B------:R-:W0:Y:S01]  /*58c10*/  LDL.LU R18, [R1+0x15f8] ;  /* 0x0015f80001127983 */ /* 0x000e220000300800 */
[----:B------:R-:W-:-:S03]  /*58c20*/  IMAD.MOV.U32 R61, RZ, RZ, R47 ;  /* 0x000000ffff3d7224 */ /* 0x000fc600078e002f */
[----:B------:R-:W3:Y:S01]  /*58c30*/  LDL.LU R46, [R1+0x34c0] ;  /* 0x0034c000012e7983 */ /* 0x000ee20000300800 */
[----:B------:R-:W-:-:S03]  /*58c40*/  IMAD.MOV.U32 R60, RZ, RZ, R15 ;  /* 0x000000ffff3c7224 */ /* 0x000fc600078e000f */
[----:B------:R-:W3:Y:S01]  /*58c50*/  LDL.LU R47, [R1+0x1600] ;  /* 0x00160000012f7983 */ /* 0x000ee20000300800 */
[----:B----4-:R-:W-:-:S03]  /*58c60*/  IMAD.MOV.U32 R91, RZ, RZ, R85 ;  /* 0x000000ffff5b7224 */ /* 0x010fc600078e0055 */
[----:B------:R-:W4:Y:S01]  /*58c70*/  LDL.LU R15, [R1+0x34c4] ;  /* 0x0034c400010f7983 */ /* 0x000f220000300800 */
[----:B------:R-:W-:-:S03]  /*58c80*/  IMAD.MOV.U32 R90, RZ, RZ, R83 ;  /* 0x000000ffff5a7224 */ /* 0x000fc600078e0053 */
[----:B------:R-:W4:Y:S04]  /*58c90*/  LDL.LU R85, [R1+0x1608] ;  /* 0x0016080001557983 */ /* 0x000f280000300800 */
[----:B------:R-:W4:Y:S04]  /*58ca0*/  LDL.LU R83, [R1+0x34c8] ;  /* 0x0034c80001537983 */ /* 0x000f280000300800 */
[----:B------:R-:W-:Y:S04]  /*58cb0*/  STL.64 [R1+0x15a8], R32 ;  /* 0x0015a82001007387 */ /* 0x000fe80000100a00 */
[----:B------:R-:W-:Y:S01]  /*58cc0*/  STL.64 [R1+0x5378], R32 ;  /* 0x0053782001007387 */ /* 0x000fe20000100a00 */
[----:B------:R-:W-:Y:S01]  /*58cd0*/  MOV R36, R50 ;  /* 0x0000003200247202 */ /* 0x000fe20000000f00 */
[----:B------:R-:W-:-:S02]  /*58ce0*/  IMAD.MOV.U32 R37, RZ, RZ, R22 ;  /* 0x000000ffff257224 */ /* 0x000fc400078e0016 */
[----:B------:R-:W-:Y:S04]  /*58cf0*/  STL.64 [R1+0x15b0], R60 ;  /* 0x0015b03c01007387 */ /* 0x000fe80000100a00 */
[----:B------:R-:W-:Y:S04]  /*58d00*/  STL.64 [R1+0x5380], R60 ;  /* 0x0053803c01007387 */ /* 0x000fe80000100a00 */
[----:B------:R-:W-:Y:S04]  /*58d10*/  STL.64 [R1+0x15b8], R90 ;  /* 0x0015b85a01007387 */ /* 0x000fe80000100a00 */
[----:B------:R-:W-:Y:S04]  /*58d20*/  STL.64 [R1+0x5388], R90 ;  /* 0x0053885a01007387 */ /* 0x000fe80000100a00 */
        /* <DEDUP_REMOVED lines=9> */
[----:B------:R-:W-:-:S03]  /*58dc0*/  IMAD.MOV.U32 R65, RZ, RZ, R43 ;  /* 0x000000ffff417224 */ /* 0x000fc600078e002b */
[----:B------:R-:W4:Y:S01]  /*58dd0*/  LDL.LU R42, [R1+0x34d4] ;  /* 0x0034d400012a7983 */ /* 0x000f220000300800 */
[----:B------:R-:W-:-:S03]  /*58de0*/  IMAD.MOV.U32 R64, RZ, RZ, R11 ;  /* 0x000000ffff407224 */ /* 0x000fc600078e000b */
[----:B------:R-:W4:Y:S04]  /*58df0*/  LDL.LU R43, [R1+0x1628] ;  /* 0x00162800012b7983 */ /* 0x000f280000300800 */
[----:B------:R-:W4:Y:S01]  /*58e00*/  LDL.LU R11, [R1+0x34d8] ;  /* 0x0034d800010b7983 */ /* 0x000f220000300800 */
        /* <DEDUP_REMOVED lines=8> */
[----:B------:R-:W-:Y:S01]  /*58e90*/  STL.64 [R1+0x15d8], R80 ;  /* 0x0015d85001007387 */ /* 0x000fe20000100a00 */
[----:B------:R-:W-:-:S02]  /*58ea0*/  IMAD.MOV.U32 R79, RZ, RZ, R51 ;  /* 0x000000ffff4f7224 */ /* 0x000fc400078e0033 */
[----:B------:R-:W-:Y:S01]  /*58eb0*/  IMAD.MOV.U32 R78, RZ, RZ, R19 ;  /* 0x000000ffff4e7224 */ /* 0x000fe200078e0013 */
[----:B------:R-:W-:Y:S04]  /*58ec0*/  STL.64 [R1+0x53a8], R80 ;  /* 0x0053a85001007387 */ /* 0x000fe80000100a00 */
[----:B------:R-:W-:Y:S04]  /*58ed0*/  STL.64 [R1+0x15f0], R78 ;  /* 0x0015f04e01007387 */ /* 0x000fe80000100a00 */
[----:B------:R-:W-:Y:S04]  /*58ee0*/  STL.64 [R1+0x53b0], R78 ;  /* 0x0053b04e01007387 */ /* 0x000fe80000100a00 */
[----:B------:R-:W3:Y:S04]  /*58ef0*/  LDL.LU R51, [R1+0x1638] ;  /* 0x0016380001337983 */ /* 0x000ee80000300800 */
[----:B------:R-:W3:Y:S01]  /*58f00*/  LDL.LU R19, [R1+0x34e0] ;  /* 0x0034e00001137983 */ /* 0x000ee20000300800 */
[----:B0-----:R-:W-:-:S02]  /*58f10*/  IMAD.MOV.U32 R3, RZ, RZ, R18 ;  /* 0x000000ffff037224 */ /* 0x001fc400078e0012 */
[----:B------:R-:W-:Y:S01]  /*58f20*/  IMAD.MOV.U32 R2, RZ, RZ, R46 ;  /* 0x000000ffff027224 */ /* 0x000fe200078e002e */
[----:B------:R-:W3:Y:S01]  /*58f30*/  LDL.LU R18, [R1+0x1650] ;  /* 0x0016500001127983 */ /* 0x000ee20000300800 */
[----:B------:R-:W-:-:S03]  /*58f40*/  IMAD.MOV.U32 R77, RZ, RZ, R47 ;  /* 0x000000ffff4d7224 */ /* 0x000fc600078e002f */
[----:B------:R-:W3:Y:S01]  /*58f50*/  LDL.LU R46, [R1+0x34ec] ;  /* 0x0034ec00012e7983 */ /* 0x000ee20000300800 */
[----:B----4-:R-:W-:-:S03]  /*58f60*/  IMAD.MOV.U32 R76, RZ, RZ, R15 ;  /* 0x000000ffff4c7224 */ /* 0x010fc600078e000f */
[----:B------:R-:W4:Y:S01]  /*58f70*/  LDL.LU R47, [R1+0x1658] ;  /* 0x00165800012f7983 */ /* 0x000f220000300800 */
[----:B------:R-:W-:-:S03]  /*58f80*/  IMAD.MOV.U32 R71, RZ, RZ, R85 ;  /* 0x000000ffff477224 */ /* 0x000fc600078e0055 */
[----:B------:R-:W4:Y:S01]  /*58f90*/  LDL.LU R15, [R1+0x3488] ;  /* 0x00348800010f7983 */ /* 0x000f220000300800 */
[----:B------:R-:W-:-:S03]  /*58fa0*/  MOV R70, R83 ;  /* 0x0000005300467202 */ /* 0x000fc60000000f00 */
        /* <DEDUP_REMOVED lines=8> */
[----:B------:R-:W-:-:S02]  /*59030*/  IMAD.MOV.U32 R69, RZ, RZ, R22 ;  /* 0x000000ffff457224 */ /* 0x000fc400078e0016 */
[----:B------:R-:W-:Y:S02]  /*59040*/  IMAD.MOV.U32 R68, RZ, RZ, R50 ;  /* 0x000000ffff447224 */ /* 0x000fe400078e0032 */
[----:B0-----:R-:W-:Y:S02]  /*59050*/  IMAD.MOV.U32 R2, RZ, RZ, R23 ;  /* 0x000000ffff027224 */ /* 0x001fe400078e0017 */
        /* <DEDUP_REMOVED lines=14> */
[----:B------:R-:W0:Y:S04]  /*59140*/  LDL.LU R89, [R1+0x1680] ;  /* 0x0016800001597983 */ /* 0x000e280000300800 */
[----:B------:R-:W2:Y:S04]  /*59150*/  LDL.LU R87, [R1+0x349c] ;  /* 0x00349c0001577983 */ /* 0x000ea80000300800 */
        /* <DEDUP_REMOVED lines=12> */
[----:B------:R-:W3:Y:S04]  /*59220*/  LDL.LU R51, [R1+0x1690] ;  /* 0x0016900001337983 */ /* 0x000ee80000300800 */
[----:B------:R-:W3:Y:S01]  /*59230*/  LDL.LU R19, [R1+0x34a4] ;  /* 0x0034a40001137983 */ /* 0x000ee20000300800 */
[----:B------:R-:W-:Y:S01]  /*59240*/  IMAD.MOV.U32 R91, RZ, RZ, R18 ;  /* 0x000000ffff5b7224 */ /* 0x000fe200078e0012 */
[----:B------:R-:W-:Y:S02]  /*59250*/  MOV R90, R46 ;  /* 0x0000002e005a7202 */ /* 0x000fe40000000f00 */
[----:B------:R-:W3:Y:S01]  /*59260*/  LDL.LU R18, [R1+0x1698] ;  /* 0x0016980001127983 */ /* 0x000ee20000300800 */
[----:B----4-:R-:W-:-:S03]  /*59270*/  IMAD.MOV.U32 R37, RZ, RZ, R47 ;  /* 0x000000ffff257224 */ /* 0x010fc600078e002f */
        /* <DEDUP_REMOVED lines=16> */
[----:B------:R-:W-:-:S02]  /*59380*/  IMAD.MOV.U32 R65, RZ, RZ, R22 ;  /* 0x000000ffff417224 */ /* 0x000fc400078e0016 */
[----:B------:R-:W-:Y:S01]  /*59390*/  IMAD.MOV.U32 R64, RZ, RZ, R50 ;  /* 0x000000ffff407224 */ /* 0x000fe200078e0032 */
        /* <DEDUP_REMOVED lines=10> */
[----:B0-----:R-:W-:Y:S02]  /*59440*/  IMAD.MOV.U32 R3, RZ, RZ, R89 ;  /* 0x000000ffff037224 */ /* 0x001fe400078e0059 */
[----:B--2---:R-:W-:Y:S01]  /*59450*/  IMAD.MOV.U32 R2, RZ, RZ, R87 ;  /* 0x000000ffff027224 */ /* 0x004fe200078e0057 */
[----:B------:R-:W2:Y:S04]  /*59460*/  LDL.LU R89, [R1+0x16d8] ;  /* 0x0016d80001597983 */ /* 0x000ea80000300800 */
        /* <DEDUP_REMOVED lines=9> */
[----:B---3--:R-:W-:Y:S01]  /*59500*/  MOV R76, R23 ;  /* 0x00000017004c7202 */ /* 0x008fe20000000f00 */
[----:B------:R-:W-:-:S02]  /*59510*/  IMAD.MOV.U32 R77, RZ, RZ, R55 ;  /* 0x000000ffff4d7224 */ /* 0x000fc400078e0037 */
[----:B0-----:R-:W-:Y:S02]  /*59520*/  IMAD.MOV.U32 R2, RZ, RZ, R19 ;  /* 0x000000ffff027224 */ /* 0x001fe400078e0013 */
[----:B------:R-:W-:-:S05]  /*59530*/  IMAD.MOV.U32 R3, RZ, RZ, R51 ;  /* 0x000000ffff037224 */ /* 0x000fca00078e0033 */
[----:B------:R0:W-:Y:S04]  /*59540*/  STL.64 [R1+0x1690], R2 ;  /* 0x0016900201007387 */ /* 0x0001e80000100a00 */
[----:B------:R-:W-:Y:S04]  /*59550*/  STL.64 [R1+0x1688], R76 ;  /* 0x0016884c01007387 */ /* 0x000fe80000100a00 */
[----:B------:R-:W-:Y:S04]  /*59560*/  STL.64 [R1+0x5440], R76 ;  /* 0x0054404c01007387 */ /* 0x000fe80000100a00 */
[----:B------:R-:W3:Y:S04]  /*59570*/  LDL.LU R51, [R1+0x16e0] ;  /* 0x0016e00001337983 */ /* 0x000ee80000300800 */
[----:B------:R-:W3:Y:S01]  /*59580*/  LDL.LU R19, [R1+0x3464] ;  /* 0x0034640001137983 */ /* 0x000ee20000300800 */
[----:B------:R-:W-:-:S02]  /*59590*/  IMAD.MOV.U32 R71, RZ, RZ, R18 ;  /* 0x000000ffff477224 */ /* 0x000fc400078e0012 */
[----:B----4-:R-:W-:Y:S01]  /*595a0*/  IMAD.MOV.U32 R70, RZ, RZ, R46 ;  /* 0x000000ffff467224 */ /* 0x010fe200078e002e */
[----:B------:R-:W4:Y:S01]  /*595b0*/  LDL.LU R18, [R1+0x16e8] ;  /* 0x0016e80001127983 */ /* 0x000f220000300800 */
[----:B------:R-:W-:-:S03]  /*595c0*/  IMAD.MOV.U32 R29, RZ, RZ, R47 ;  /* 0x000000ffff1d7224 */ /* 0x000fc600078e002f */
        /* <DEDUP_REMOVED lines=11> */
[----:B------:R-:W-:-:S03]  /*59680*/  IMAD.MOV.U32 R69, RZ, RZ, R22 ;  /* 0x000000ffff457224 */ /* 0x000fc600078e0016 */
[----:B------:R-:W-:Y:S01]  /*59690*/  STL.64 [R1+0x5450], R28 ;  /* 0x0054501c01007387 */ /* 0x000fe20000100a00 */
[----:B------:R-:W-:-:S03]  /*596a0*/  IMAD.MOV.U32 R68, RZ, RZ, R50 ;  /* 0x000000ffff447224 */ /* 0x000fc600078e0032 */
[----:B------:R-:W-:Y:S04]  /*596b0*/  STL.64 [R1+0x16b8], R56 ;  /* 0x0016b83801007387 */ /* 0x000fe80000100a00 */
[----:B------:R-:W-:Y:S04]  /*596c0*/  STL.64 [R1+0x5458], R56 ;  /* 0x0054583801007387 */ /* 0x000fe80000100a00 */
[----:B------:R-:W-:Y:S04]  /*596d0*/  STL.64 [R1+0x16c0], R68 ;  /* 0x0016c04401007387 */ /* 0x000fe80000100a00 */
[----:B------:R-:W-:Y:S04]  /*596e0*/  STL.64 [R1+0x5460], R68 ;  /* 0x0054604401007387 */ /* 0x000fe80000100a00 */
[----:B------:R-:W4:Y:S04]  /*596f0*/  LDL.LU R22, [R1+0x1710] ;  /* 0x0017100001167983 */ /* 0x000f280000300800 */
[----:B------:R-:W4:Y:S01]  /*59700*/  LDL.LU R50, [R1+0x347c] ;  /* 0x00347c0001327983 */ /* 0x000f220000300800 */
[----:B------:R-:W-:-:S02]  /*59710*/  IMAD.MOV.U32 R7, RZ, RZ, R14 ;  /* 0x000000ffff077224 */ /* 0x000fc400078e000e */
[----:B------:R-:W-:Y:S01]  /*59720*/  IMAD.MOV.U32 R6, RZ, RZ, R42 ;  /* 0x000000ffff067224 */ /* 0x000fe200078e002a */
[----:B------:R-:W4:Y:S01]  /*59730*/  LDL.LU R14, [R1+0x1718] ;  /* 0x00171800010e7983 */ /* 0x000f220000300800 */
[----:B------:R-:W-:-:S03]  /*59740*/  IMAD.MOV.U32 R75, RZ, RZ, R43 ;  /* 0x000000ffff4b7224 */ /* 0x000fc600078e002b */
[----:B------:R-:W4:Y:S01]  /*59750*/  LDL.LU R42, [R1+0x3418] ;  /* 0x00341800012a7983 */ /* 0x000f220000300800 */
[----:B------:R-:W-:-:S03]  /*59760*/  MOV R74, R11 ;  /* 0x0000000b004a7202 */ /* 0x000fc60000000f00 */
[----:B------:R-:W4:Y:S04]  /*59770*/  LDL.LU R43, [R1+0x1720] ;  /* 0x00172000012b7983 */ /* 0x000f280000300800 */
[----:B------:R-:W4:Y:S01]  /*59780*/  LDL.LU R11, [R1+0x341c] ;  /* 0x00341c00010b7983 */ /* 0x000f220000300800 */
[----:B--2---:R-:W-:Y:S02]  /*59790*/  IMAD.MOV.U32 R33, RZ, RZ, R89 ;  /* 0x000000ffff217224 */ /* 0x004fe400078e0059 */
[----:B------:R-:W-:Y:S01]  /*597a0*/  IMAD.MOV.U32 R32, RZ, RZ, R87 ;  /* 0x000000ffff207224 */ /* 0x000fe200078e0057 */
[----:B------:R-:W0:Y:S04]  /*597b0*/  LDL.LU R89, [R1+0x1728] ;  /* 0x0017280001597983 */ /* 0x000e280000300800 */
[----:B------:R-:W2:Y:S04]  /*597c0*/  LDL.LU R87, [R1+0x3420] ;  /* 0x0034200001577983 */ /* 0x000ea80000300800 */
[----:B------:R-:W-:Y:S04]  /*597d0*/  STL.64 [R1+0x16c8], R6 ;  /* 0x0016c80601007387 */ /* 0x000fe80000100a00 */
[----:B------:R1:W-:Y:S04]  /*597e0*/  STL.64 [R1+0x5468], R6 ;  /* 0x0054680601007387 */ /* 0x0003e80000100a00 */
[----:B------:R-:W-:Y:S04]  /*597f0*/  STL.64 [R1+0x16d0], R74 ;  /* 0x0016d04a01007387 */ /* 0x000fe80000100a00 */
[----:B------:R-:W-:Y:S04]  /*59800*/  STL.64 [R1+0x5470], R74 ;  /* 0x0054704a01007387 */ /* 0x000fe80000100a00 */
[----:B------:R-:W-:Y:S04]  /*59810*/  STL.64 [R1+0x16d8], R32 ;  /* 0x0016d82001007387 */ /* 0x000fe80000100a00 */
[----:B------:R-:W-:Y:S01]  /*59820*/  STL.64 [R1+0x5478], R32 ;  /* 0x0054782001007387 */ /* 0x000fe20000100a00 */
[----:B---3--:R-:W-:-:S02]  /*59830*/  IMAD.MOV.U32 R61, RZ, RZ, R51 ;  /* 0x000000ffff3d7224 */ /* 0x008fc400078e0033 */
[----:B------:R-:W-:-:S05]  /*59840*/  IMAD.MOV.U32 R60, RZ, RZ, R19 ;  /* 0x000000ffff3c7224 */ /* 0x000fca00078e0013 */
[----:B------:R-:W-:Y:S04]  /*59850*/  STL.64 [R1+0x16e0], R60 ;  /* 0x0016e03c01007387 */ /* 0x000fe80000100a00 */
[----:B------:R-:W-:Y:S04]  /*59860*/  STL.64 [R1+0x5480], R60 ;  /* 0x0054803c01007387 */ /* 0x000fe80000100a00 */
[----:B------:R-:W1:Y:S04]  /*59870*/  LDL.LU R55, [R1+0x1730] ;  /* 0x0017300001377983 */ /* 0x000e680000300800 */
[----:B------:R-:W3:Y:S04]  /*59880*/  LDL.LU R23, [R1+0x3424] ;  /* 0x0034240001177983 */ /* 0x000ee80000300800 */
[----:B------:R-:W3:Y:S04]  /*59890*/  LDL.LU R51, [R1+0x1738] ;  /* 0x0017380001337983 */ /* 0x000ee80000300800 */
[----:B------:R-:W3:Y:S01]  /*598a0*/  LDL.LU R19, [R1+0x3428] ;  /* 0x0034280001137983 */ /* 0x000ee20000300800 */
[----:B----4-:R-:W-:-:S02]  /*598b0*/  IMAD.MOV.U32 R91, RZ, RZ, R18 ;  /* 0x000000ffff5b7224 */ /* 0x010fc400078e0012 */
[----:B------:R-:W-:Y:S01]  /*598c0*/  IMAD.MOV.U32 R90, RZ, RZ, R46 ;  /* 0x000000ffff5a7224 */ /* 0x000fe200078e002e */
        /* <DEDUP_REMOVED lines=11> */
[----:B------:R-:W-:Y:S01]  /*59980*/  STL.64 [R1+0x5488], R90 ;  /* 0x0054885a01007387 */ /* 0x000fe20000100a00 */
[----:B------:R-:W-:-:S02]  /*59990*/  IMAD.MOV.U32 R64, RZ, RZ, R50 ;  /* 0x000000ffff407224 */ /* 0x000fc400078e0032 */
        /* <DEDUP_REMOVED lines=8> */
[----:B------:R-:W-:-:S03]  /*59a20*/  IMAD.MOV.U32 R81, RZ, RZ, R14 ;  /* 0x000000ffff517224 */ /* 0x000fc600078e000e */
[----:B------:R-:W4:Y:S01]  /*59a30*/  LDL.LU R50, [R1+0x3438] ;  /* 0x0034380001327983 */ /* 0x000f220000300800 */
[----:B------:R-:W-:-:S03]  /*59a40*/  MOV R80, R42 ;  /* 0x0000002a00507202 */ /* 0x000fc60000000f00 */
        /* <DEDUP_REMOVED lines=15> */
[----:B------:R-:W-:Y:S01]  /*59b40*/  STL.64 [R1+0x54c8], R2 ;  /* 0x0054c80201007387 */ /* 0x000fe20000100a00 */
[----:B-1----:R-:W-:-:S02]  /*59b50*/  IMAD.MOV.U32 R7, RZ, RZ, R55 ;  /* 0x000000ffff077224 */ /* 0x002fc400078e0037 */
[----:B---3--:R-:W-:Y:S02]  /*59b60*/  IMAD.MOV.U32 R6, RZ, RZ, R23 ;  /* 0x000000ffff067224 */ /* 0x008fe400078e0017 */
[----:B------:R-:W-:Y:S02]  /*59b70*/  IMAD.MOV.U32 R77, RZ, RZ, R51 ;  /* 0x000000ffff4d7224 */ /* 0x000fe400078e0033 */
[----:B------:R-:W-:Y:S01]  /*59b80*/  IMAD.MOV.U32 R76, RZ, RZ, R19 ;  /* 0x000000ffff4c7224 */ /* 0x000fe200078e0013 */
[----:B------:R0:W-:Y:S04]  /*59b90*/  STL.64 [R1+0x1730], R6 ;  /* 0x0017300601007387 */ /* 0x0001e80000100a00 */
        /* <DEDUP_REMOVED lines=11> */
[----:B------:R-:W-:-:S03]  /*59c50*/  MOV R56, R83 ;  /* 0x0000005300387202 */ /* 0x000fc60000000f00 */
        /* <DEDUP_REMOVED lines=21> */
[----:B------:R-:W4:Y:S01]  /*59db0*/  LDL.LU R11, [R1+0x3400] ;  /* 0x00340000010b7983 */ /* 0x000f220000300800 */
[----:B--2---:R-:W-:Y:S02]  /*59dc0*/  IMAD.MOV.U32 R33, RZ, RZ, R89 ;  /* 0x000000ffff217224 */ /* 0x004fe400078e0059 */
[----:B------:R-:W-:Y:S01]  /*59dd0*/  IMAD.MOV.U32 R32, RZ, RZ, R87 ;  /* 0x000000ffff207224 */ /* 0x000fe200078e0057 */
[----:B------:R-:W2:Y:S04]  /*59de0*/  LDL.LU R89, [R1+0x17d0] ;  /* 0x0017d00001597983 */ /* 0x000ea80000300800 */
[----:B------:R-:W2:Y:S04]  /*59df0*/  LDL.LU R87, [R1+0x340c] ;  /* 0x00340c0001577983 */ /* 0x000ea80000300800 */
[----:B------:R-:W-:Y:S04]  /*59e00*/  STL.64 [R1+0x1758], R68 ;  /* 0x0017584401007387 */ /* 0x000fe80000100a00 */
[----:B------:R-:W-:Y:S04]  /*59e10*/  STL.64 [R1+0x54f0], R68 ;  /* 0x0054f04401007387 */ /* 0x000fe80000100a00 */
[----:B------:R-:W-:Y:S04]  /*59e20*/  STL.64 [R1+0x1770], R6 ;  /* 0x0017700601007387 */ /* 0x000fe80000100a00 */
[----:B------:R0:W-:Y:S04]  /*59e30*/  STL.64 [R1+0x54f8], R6 ;  /* 0x0054f80601007387 */ /* 0x0001e80000100a00 */
[----:B------:R-:W-:Y:S04]  /*59e40*/  STL.64 [R1+0x1778], R74 ;  /* 0x0017784a01007387 */ /* 0x000fe80000100a00 */
[----:B------:R-:W-:Y:S04]  /*59e50*/  STL.64 [R1+0x5500], R74 ;  /* 0x0055004a01007387 */ /* 0x000fe80000100a00 */
[----:B------:R-:W-:Y:S04]  /*59e60*/  STL.64 [R1+0x1780], R32 ;  /* 0x0017802001007387 */ /* 0x000fe80000100a00 */
[----:B------:R-:W-:Y:S04]  /*59e70*/  STL.64 [R1+0x5508], R32 ;  /* 0x0055082001007387 */ /* 0x000fe80000100a00 */
[----:B------:R-:W2:Y:S04]  /*59e80*/  LDL.LU R55, [R1+0x17d8] ;  /* 0x0017d80001377983 */ /* 0x000ea80000300800 */
[----:B------:R-:W2:Y:S01]  /*59e90*/  LDL.LU R23, [R1+0x33a8] ;  /* 0x0033a80001177983 */ /* 0x000ea20000300800 */
[----:B---3--:R-:W-:-:S02]  /*59ea0*/  IMAD.MOV.U32 R61, RZ, RZ, R51 ;  /* 0x000000ffff3d7224 */ /* 0x008fc400078e0033 */
[----:B------:R-:W-:Y:S01]  /*59eb0*/  IMAD.MOV.U32 R60, RZ, RZ, R19 ;  /* 0x000000ffff3c7224 */ /* 0x000fe200078e0013 */
[----:B------:R-:W0:Y:S04]  /*59ec0*/  LDL.LU R51, [R1+0x17e0] ;  /* 0x0017e00001337983 */ /* 0x000e280000300800 */
[----:B------:R-:W3:Y:S01]  /*59ed0*/  LDL.LU R19, [R1+0x33ac] ;  /* 0x0033ac0001137983 */ /* 0x000ee20000300800 */
[----:B----4-:R-:W-:Y:S02]  /*59ee0*/  IMAD.MOV.U32 R91, RZ, RZ, R18 ;  /* 0x000000ffff5b7224 */ /* 0x010fe400078e0012 */
[----:B------:R-:W-:Y:S01]  /*59ef0*/  IMAD.MOV.U32 R90, RZ, RZ, R46 ;  /* 0x000000ffff5a7224 */ /* 0x000fe200078e002e */
        /* <DEDUP_REMOVED lines=26> */
[----:B------:R-:W-:Y:S02]  /*5a0a0*/  IMAD.MOV.U32 R81, RZ, RZ, R43 ;  /* 0x000000ffff517224 */ /* 0x000fe400078e002b */
[----:B------:R-:W-:Y:S02]  /*5a0b0*/  IMAD.MOV.U32 R80, RZ, RZ, R11 ;  /* 0x000000ffff507224 */ /* 0x000fe400078e000b */
[----:B--2---:R-:W-:Y:S02]  /*5a0c0*/  IMAD.MOV.U32 R53, RZ, RZ, R89 ;  /* 0x000000ffff357224 */ /* 0x004fe400078e0059 */
[----:B------:R-:W-:Y:S01]  /*5a0d0*/  IMAD.MOV.U32 R52, RZ, RZ, R87 ;  /* 0x000000ffff347224 */ /* 0x000fe200078e0057 */
[----:B------:R-:W2:Y:S04]  /*5a0e0*/  LDL.LU R89, [R1+0x1810] ;  /* 0x0018100001597983 */ /* 0x000ea80000300800 */
[----:B------:R-:W2:Y:S04]  /*5a0f0*/  LDL.LU R87, [R1+0x33c4] ;  /* 0x0033c40001577983 */ /* 0x000ea80000300800 */
        /* <DEDUP_REMOVED lines=11> */
[----:B------:R-:W-:Y:S01]  /*5a1b0*/  STL.64 [R1+0x5548], R52 ;  /* 0x0055483401007387 */ /* 0x000fe20000100a00 */
[----:B0-----:R-:W-:Y:S01]  /*5a1c0*/  IMAD.MOV.U32 R7, RZ, RZ, R51 ;  /* 0x000000ffff077224 */ /* 0x001fe200078e0033 */
[----:B---3--:R-:W-:-:S05]  /*5a1d0*/  MOV R6, R19 ;  /* 0x0000001300067202 */ /* 0x008fca0000000f00 */
[----:B------:R0:W-:Y:S04]  /*5a1e0*/  STL.64 [R1+0x17e0], R6 ;  /* 0x0017e00601007387 */ /* 0x0001e80000100a00 */
[----:B------:R-:W3:Y:S04]  /*5a1f0*/  LDL.LU R51, [R1+0x1830] ;  /* 0x0018300001337983 */ /* 0x000ee80000300800 */
[----:B------:R-:W3:Y:S04]  /*5a200*/  LDL.LU R19, [R1+0x33d4] ;  /* 0x0033d40001137983 */ /* 0x000ee80000300800 */
[----:B------:R-:W-:Y:S01]  /*5a210*/  STL.64 [R1+0x17d8], R78 ;  /* 0x0017d84e01007387 */ /* 0x000fe20000100a00 */
[----:B----4-:R-:W-:-:S03]  /*5a220*/  IMAD.MOV.U32 R3, RZ, RZ, R18 ;  /* 0x000000ffff037224 */ /* 0x010fc600078e0012 */
[----:B------:R-:W-:Y:S01]  /*5a230*/  STL.64 [R1+0x5550], R78 ;  /* 0x0055504e01007387 */ /* 0x000fe20000100a00 */
        /* <DEDUP_REMOVED lines=21> */
[----:B--2---:R-:W-:Y:S02]  /*5a390*/  IMAD.MOV.U32 R69, RZ, RZ, R89 ;  /* 0x000000ffff457224 */ /* 0x004fe400078e0059 */
[----:B------:R-:W-:Y:S01]  /*5a3a0*/  IMAD.MOV.U32 R68, RZ, RZ, R87 ;  /* 0x000000ffff447224 */ /* 0x000fe200078e0057 */
[----:B------:R-:W2:Y:S04]  /*5a3b0*/  LDL.LU R89, [R1+0x1850] ;  /* 0x0018500001597983 */ /* 0x000ea80000300800 */
[----:B------:R-:W2:Y:S04]  /*5a3c0*/  LDL.LU R87, [R1+0x337c] ;  /* 0x00337c0001577983 */ /* 0x000ea80000300800 */
[----:B------:R-:W-:Y:S04]  /*5a3d0*/  STL.64 [R1+0x1800], R28 ;  /* 0x0018001c01007387 */ /* 0x000fe80000100a00 */
[----:B------:R-:W-:Y:S04]  /*5a3e0*/  STL.64 [R1+0x5580], R28 ;  /* 0x0055801c01007387 */ /* 0x000fe80000100a00 */
[----:B------:R-:W2:Y:S01]  /*5a3f0*/  LDL.LU R14, [R1+0x1858] ;  /* 0x00185800010e7983 */ /* 0x000ea20000300800 */
[----:B0-----:R-:W-:-:S03]  /*5a400*/  IMAD.MOV.U32 R7, RZ, RZ, R43 ;  /* 0x000000ffff077224 */ /* 0x001fc600078e002b */
[----:B------:R-:W2:Y:S01]  /*5a410*/  LDL.LU R42, [R1+0x3380] ;  /* 0x00338000012a7983 */ /* 0x000ea20000300800 */
[----:B------:R-:W-:-:S03]  /*5a420*/  MOV R6, R11 ;  /* 0x0000000b00067202 */ /* 0x000fc60000000f00 */
[----:B------:R-:W2:Y:S04]  /*5a430*/  LDL.LU R43, [R1+0x1860] ;  /* 0x00186000012b7983 */ /* 0x000ea80000300800 */
[----:B------:R-:W2:Y:S04]  /*5a440*/  LDL.LU R11, [R1+0x3384] ;  /* 0x00338400010b7983 */ /* 0x000ea80000300800 */
[----:B------:R-:W-:Y:S04]  /*5a450*/  STL.64 [R1+0x1808], R56 ;  /* 0x0018083801007387 */ /* 0x000fe80000100a00 */
[----:B------:R-:W-:Y:S04]  /*5a460*/  STL.64 [R1+0x5588], R56 ;  /* 0x0055883801007387 */ /* 0x000fe80000100a00 */
[----:B------:R-:W-:Y:S04]  /*5a470*/  STL.64 [R1+0x1810], R68 ;  /* 0x0018104401007387 */ /* 0x000fe80000100a00 */
[----:B------:R-:W-:Y:S04]  /*5a480*/  STL.64 [R1+0x5590], R68 ;  /* 0x0055904401007387 */ /* 0x000fe80000100a00 */
[----:B------:R-:W2:Y:S04]  /*5a490*/  LDL.LU R22, [R1+0x1868] ;  /* 0x0018680001167983 */ /* 0x000ea80000300800 */
[----:B------:R-:W2:Y:S04]  /*5a4a0*/  LDL.LU R50, [R1+0x3388] ;  /* 0x0033880001327983 */ /* 0x000ea80000300800 */
[----:B------:R-:W-:Y:S04]  /*5a4b0*/  STL.64 [R1+0x1818], R6 ;  /* 0x0018180601007387 */ /* 0x000fe80000100a00 */
[----:B------:R-:W-:Y:S01]  /*5a4c0*/  STL.64 [R1+0x5598], R6 ;  /* 0x0055980601007387 */ /* 0x000fe20000100a00 */
[----:B---3--:R-:W-:-:S02]  /*5a4d0*/  IMAD.MOV.U32 R61, RZ, RZ, R85 ;  /* 0x000000ffff3d7224 */ /* 0x008fc400078e0055 */
[----:B----4-:R-:W-:Y:S01]  /*5a4e0*/  IMAD.MOV.U32 R60, RZ, RZ, R83 ;  /* 0x000000ffff3c7224 */ /* 0x010fe200078e0053 */
[----:B------:R-:W3:Y:S04]  /*5a4f0*/  LDL.LU R85, [R1+0x1870] ;  /* 0x0018700001557983 */ /* 0x000ee80000300800 */
[----:B------:R-:W4:Y:S01]  /*5a500*/  LDL.LU R83, [R1+0x338c] ;  /* 0x00338c0001537983 */ /* 0x000f220000300800 */
[----:B------:R-:W-:Y:S02]  /*5a510*/  IMAD.MOV.U32 R74, RZ, RZ, R19 ;  /* 0x000000ffff4a7224 */ /* 0x000fe400078e0013 */
[----:B------:R-:W-:Y:S02]  /*5a520*/  IMAD.MOV.U32 R75, RZ, RZ, R51 ;  /* 0x000000ffff4b7224 */ /* 0x000fe400078e0033 */
[----:B------:R-:W-:-:S03]  /*5a530*/  IMAD.MOV.U32 R91, RZ, RZ, R47 ;  /* 0x000000ffff5b7224 */ /* 0x000fc600078e002f */
[----:B------:R-:W-:Y:S04]  /*5a540*/  STL.64 [R1+0x1830], R74 ;  /* 0x0018304a01007387 */ /* 0x000fe80000100a00 */
[----:B------:R-:W-:Y:S04]  /*5a550*/  STL.64 [R1+0x55a0], R74 ;  /* 0x0055a04a01007387 */ /* 0x000fe80000100a00 */
[----:B------:R-:W4:Y:S04]  /*5a560*/  LDL.LU R51, [R1+0x1878] ;  /* 0x0018780001337983 */ /* 0x000f280000300800 */
[----:B------:R-:W4:Y:S01]  /*5a570*/  LDL.LU R19, [R1+0x3390] ;  /* 0x0033900001137983 */ /* 0x000f220000300800 */
[----:B------:R-:W-:-:S03]  /*5a580*/  IMAD.MOV.U32 R90, RZ, RZ, R15 ;  /* 0x000000ffff5a7224 */ /* 0x000fc600078e000f */
[----:B------:R-:W4:Y:S04]  /*5a590*/  LDL.LU R47, [R1+0x1890] ;  /* 0x00189000012f7983 */ /* 0x000f280000300800 */
[----:B------:R-:W1:Y:S01]  /*5a5a0*/  LDL.LU R15, [R1+0x339c] ;  /* 0x00339c00010f7983 */ /* 0x000e620000300800 */
[----:B------:R-:W-:Y:S02]  /*5a5b0*/  IMAD.MOV.U32 R32, RZ, RZ, R46 ;  /* 0x000000ffff207224 */ /* 0x000fe400078e002e */
[----:B------:R-:W-:-:S05]  /*5a5c0*/  IMAD.MOV.U32 R33, RZ, RZ, R18 ;  /* 0x000000ffff217224 */ /* 0x000fca00078e0012 */
[----:B------:R-:W-:Y:S04]  /*5a5d0*/  STL.64 [R1+0x1838], R32 ;  /* 0x0018382001007387 */ /* 0x000fe80000100a00 */
[----:B------:R-:W-:Y:S04]  /*5a5e0*/  STL.64 [R1+0x55a8], R32 ;  /* 0x0055a82001007387 */ /* 0x000fe80000100a00 */
[----:B------:R-:W-:Y:S04]  /*5a5f0*/  STL.64 [R1+0x1840], R60 ;  /* 0x0018403c01007387 */ /* 0x000fe80000100a00 */
[----:B------:R-:W-:Y:S01]  /*5a600*/  STL.64 [R1+0x55b0], R60 ;  /* 0x0055b03c01007387 */ /* 0x000fe20000100a00 */
[----:B--2---:R-:W-:-:S02]  /*5a610*/  IMAD.MOV.U32 R37, RZ, RZ, R89 ;  /* 0x000000ffff257224 */ /* 0x004fc400078e0059 */
[----:B------:R-:W-:Y:S01]  /*5a620*/  IMAD.MOV.U32 R36, RZ, RZ, R87 ;  /* 0x000000ffff247224 */ /* 0x000fe200078e0057 */
[----:B------:R-:W2:Y:S04]  /*5a630*/  LDL.LU R89, [R1+0x1898] ;  /* 0x0018980001597983 */ /* 0x000ea80000300800 */
[----:B------:R-:W2:Y:S04]  /*5a640*/  LDL.LU R87, [R1+0x3338] ;  /* 0x0033380001577983 */ /* 0x000ea80000300800 */
[----:B------:R-:W-:Y:S04]  /*5a650*/  STL.64 [R1+0x1848], R90 ;  /* 0x0018485a01007387 */ /* 0x000fe80000100a00 */
[----:B------:R-:W-:Y:S04]  /*5a660*/  STL.64 [R1+0x55b8], R90 ;  /* 0x0055b85a01007387 */ /* 0x000fe80000100a00 */
[----:B------:R-:W2:Y:S01]  /*5a670*/  LDL.LU R18, [R1+0x18a0] ;  /* 0x0018a00001127983 */ /* 0x000ea20000300800 */
[----:B------:R-:W-:-:S03]  /*5a680*/  IMAD.MOV.U32 R25, RZ, RZ, R14 ;  /* 0x000000ffff197224 */ /* 0x000fc600078e000e */
[----:B------:R-:W2:Y:S01]  /*5a690*/  LDL.LU R46, [R1+0x333c] ;  /* 0x00333c00012e7983 */ /* 0x000ea20000300800 */
[----:B------:R-:W-:-:S03]  /*5a6a0*/  IMAD.MOV.U32 R24, RZ, RZ, R42 ;  /* 0x000000ffff187224 */ /* 0x000fc600078e002a */
[----:B------:R-:W2:Y:S01]  /*5a6b0*/  LDL.LU R14, [R1+0x18a8] ;  /* 0x0018a800010e7983 */ /* 0x000ea20000300800 */
[----:B------:R-:W-:-:S03]  /*5a6c0*/  IMAD.MOV.U32 R73, RZ, RZ, R43 ;  /* 0x000000ffff497224 */ /* 0x000fc600078e002b */
        /* <DEDUP_REMOVED lines=10> */
[----:B---3--:R-:W-:-:S02]  /*5a770*/  IMAD.MOV.U32 R81, RZ, RZ, R85 ;  /* 0x000000ffff517224 */ /* 0x008fc400078e0055 */
[----:B----4-:R-:W-:Y:S01]  /*5a780*/  IMAD.MOV.U32 R80, RZ, RZ, R83 ;  /* 0x000000ffff507224 */ /* 0x010fe200078e0053 */
[----:B------:R-:W3:Y:S04]  /*5a790*/  LDL.LU R85, [R1+0x18b8] ;  /* 0x0018b80001557983 */ /* 0x000ee80000300800 */
[----:B------:R-:W4:Y:S01]  /*5a7a0*/  LDL.LU R83, [R1+0x3348] ;  /* 0x0033480001537983 */ /* 0x000f220000300800 */
[----:B------:R-:W-:Y:S02]  /*5a7b0*/  IMAD.MOV.U32 R64, RZ, RZ, R50 ;  /* 0x000000ffff407224 */ /* 0x000fe400078e0032 */
[----:B------:R-:W-:-:S05]  /*5a7c0*/  IMAD.MOV.U32 R65, RZ, RZ, R22 ;  /* 0x000000ffff417224 */ /* 0x000fca00078e0016 */
[----:B------:R-:W-:Y:S04]  /*5a7d0*/  STL.64 [R1+0x1868], R64 ;  /* 0x0018684001007387 */ /* 0x000fe80000100a00 */
[----:B------:R-:W-:Y:S01]  /*5a7e0*/  STL.64 [R1+0x55d8], R64 ;  /* 0x0055d84001007387 */ /* 0x000fe20000100a00 */
[----:B-1----:R-:W-:Y:S02]  /*5a7f0*/  IMAD.MOV.U32 R2, RZ, RZ, R15 ;  /* 0x000000ffff027224 */ /* 0x002fe400078e000f */
[----:B------:R-:W-:Y:S01]  /*5a800*/  IMAD.MOV.U32 R3, RZ, RZ, R47 ;  /* 0x000000ffff037224 */ /* 0x000fe200078e002f */
[----:B------:R-:W4:Y:S04]  /*5a810*/  LDL.LU R22, [R1+0x18c0] ;  /* 0x0018c00001167983 */ /* 0x000f280000300800 */
[----:B------:R-:W4:Y:S01]  /*5a820*/  LDL.LU R50, [R1+0x334c] ;  /* 0x00334c0001327983 */ /* 0x000f220000300800 */
[----:B------:R-:W-:-:S02]  /*5a830*/  IMAD.MOV.U32 R53, RZ, RZ, R51 ;  /* 0x000000ffff357224 */ /* 0x000fc400078e0033 */
[----:B------:R-:W-:Y:S01]  /*5a840*/  IMAD.MOV.U32 R52, RZ, RZ, R19 ;  /* 0x000000ffff347224 */ /* 0x000fe200078e0013 */
[----:B------:R0:W-:Y:S04]  /*5a850*/  STL.64 [R1+0x1890], R2 ;  /* 0x0018900201007387 */ /* 0x0001e80000100a00 */
[----:B------:R-:W4:Y:S04]  /*5a860*/  LDL.LU R51, [R1+0x18c8] ;  /* 0x0018c80001337983 */ /* 0x000f280000300800 */
[----:B------:R-:W4:Y:S04]  /*5a870*/  LDL.LU R19, [R1+0x3350] ;  /* 0x0033500001137983 */ /* 0x000f280000300800 */
[----:B------:R-:W4:Y:S04]  /*5a880*/  LDL.LU R47, [R1+0x18d0] ;  /* 0x0018d000012f7983 */ /* 0x000f280000300800 */
[----:B------:R-:W4:Y:S04]  /*5a890*/  LDL.LU R15, [R1+0x3354] ;  /* 0x00335400010f7983 */ /* 0x000f280000300800 */
        /* <DEDUP_REMOVED lines=8> */
[----:B------:R-:W-:Y:S01]  /*5a920*/  STL.64 [R1+0x1898], R78 ;  /* 0x0018984e01007387 */ /* 0x000fe20000100a00 */
[----:B0-----:R-:W-:-:S03]  /*5a930*/  IMAD.MOV.U32 R3, RZ, RZ, R18 ;  /* 0x000000ffff037224 */ /* 0x001fc600078e0012 */
[----:B------:R-:W-:Y:S01]  /*5a940*/  STL.64 [R1+0x55f0], R78 ;  /* 0x0055f04e01007387 */ /* 0x000fe20000100a00 */
[----:B------:R-:W-:-:S03]  /*5a950*/  IMAD.MOV.U32 R2, RZ, RZ, R46 ;  /* 0x000000ffff027224 */ /* 0x000fc600078e002e */
[----:B------:R-:W2:Y:S01]  /*5a960*/  LDL.LU R18, [R1+0x18f0] ;  /* 0x0018f00001127983 */ /* 0x000ea20000300800 */
[----:B------:R-:W-:-:S03]  /*5a970*/  IMAD.MOV.U32 R77, RZ, RZ, R14 ;  /* 0x000000ffff4d7224 */ /* 0x000fc600078e000e */
[----:B------:R-:W2:Y:S01]  /*5a980*/  LDL.LU R46, [R1+0x3364] ;  /* 0x00336400012e7983 */ /* 0x000ea20000300800 */
[----:B------:R-:W-:-:S03]  /*5a990*/  MOV R76, R42 ;  /* 0x0000002a004c7202 */ /* 0x000fc60000000f00 */
[----:B------:R-:W2:Y:S01]  /*5a9a0*/  LDL.LU R14, [R1+0x18f8] ;  /* 0x0018f800010e7983 */ /* 0x000ea20000300800 */
[----:B------:R-:W-:-:S03]  /*5a9b0*/  IMAD.MOV.U32 R21, RZ, RZ, R43 ;  /* 0x000000ffff157224 */ /* 0x000fc600078e002b */
[----:B------:R-:W2:Y:S01]  /*5a9c0*/  LDL.LU R42, [R1+0x3300] ;  /* 0x00330000012a7983 */ /* 0x000ea20000300800 */
[----:B------:R-:W-:-:S03]  /*5a9d0*/  IMAD.MOV.U32 R20, RZ, RZ, R11 ;  /* 0x000000ffff147224 */ /* 0x000fc600078e000b */
[----:B------:R-:W2:Y:S04]  /*5a9e0*/  LDL.LU R43, [R1+0x1900] ;  /* 0x00190000012b7983 */ /* 0x000ea80000300800 */
[----:B------:R-:W2:Y:S04]  /*5a9f0*/  LDL.LU R11, [R1+0x3304] ;  /* 0x00330400010b7983 */ /* 0x000ea80000300800 */
[----:B------:R-:W-:Y:S04]  /*5aa00*/  STL.64 [R1+0x18a0], R2 ;  /* 0x0018a00201007387 */ /* 0x000fe80000100a00 */
[----:B------:R0:W-:Y:S04]  /*5aa10*/  STL.64 [R1+0x55f8], R2 ;  /* 0x0055f80201007387 */ /* 0x0001e80000100a00 */
[----:B------:R-:W-:Y:S04]  /*5aa20*/  STL.64 [R1+0x18a8], R76 ;  /* 0x0018a84c01007387 */ /* 0x000fe80000100a00 */
[----:B------:R-:W-:Y:S01]  /*5aa30*/  STL.64 [R1+0x5600], R76 ;  /* 0x0056004c01007387 */ /* 0x000fe20000100a00 */
[----:B---3--:R-:W-:-:S02]  /*5aa40*/  IMAD.MOV.U32 R49, RZ, RZ, R85 ;  /* 0x000000ffff317224 */ /* 0x008fc400078e0055 */
[----:B----4-:R-:W-:Y:S01]  /*5aa50*/  IMAD.MOV.U32 R48, RZ, RZ, R83 ;  /* 0x000000ffff307224 */ /* 0x010fe200078e0053 */
[----:B------:R-:W3:Y:S04]  /*5aa60*/  LDL.LU R85, [R1+0x1908] ;  /* 0x0019080001557983 */ /* 0x000ee80000300800 */
[----:B------:R-:W4:Y:S04]  /*5aa70*/  LDL.LU R83, [R1+0x3308] ;  /* 0x0033080001537983 */ /* 0x000f280000300800 */
[----:B------:R-:W-:Y:S04]  /*5aa80*/  STL.64 [R1+0x18b0], R20 ;  /* 0x0018b01401007387 */ /* 0x000fe80000100a00 */
[----:B------:R-:W-:Y:S04]  /*5aa90*/  STL.64 [R1+0x5608], R20 ;  /* 0x0056081401007387 */ /* 0x000fe80000100a00 */
[----:B------:R-:W-:Y:S04]  /*5aaa0*/  STL.64 [R1+0x18b8], R48 ;  /* 0x0018b83001007387 */ /* 0x000fe80000100a00 */
[----:B------:R-:W-:Y:S01]  /*5aab0*/  STL.64 [R1+0x5610], R48 ;  /* 0x0056103001007387 */ /* 0x000fe20000100a00 */
[----:B------:R-:W-:-:S02]  /*5aac0*/  IMAD.MOV.U32 R71, RZ, RZ, R22 ;  /* 0x000000ffff477224 */ /* 0x000fc400078e0016 */
[----:B------:R-:W-:Y:S02]  /*5aad0*/  IMAD.MOV.U32 R70, RZ, RZ, R50 ;  /* 0x000000ffff467224 */ /* 0x000fe400078e0032 */
[----:B------:R-:W-:Y:S02]  /*5aae0*/  IMAD.MOV.U32 R29, RZ, RZ, R51 ;  /* 0x000000ffff1d7224 */ /* 0x000fe400078e0033 */
[----:B------:R-:W-:Y:S01]  /*5aaf0*/  IMAD.MOV.U32 R28, RZ, RZ, R19 ;  /* 0x000000ffff1c7224 */ /* 0x000fe200078e0013 */
[----:B------:R-:W-:Y:S04]  /*5ab00*/  STL.64 [R1+0x18c0], R70 ;  /* 0x0018c04601007387 */ /* 0x000fe80000100a00 */
[----:B------:R-:W-:Y:S04]  /*5ab10*/  STL.64 [R1+0x5618], R70 ;  /* 0x0056184601007387 */ /* 0x000fe80000100a00 */
[----:B------:R-:W-:Y:S04]  /*5ab20*/  STL.64 [R1+0x18c8], R28 ;  /* 0x0018c81c01007387 */ /* 0x000fe80000100a00 */
[----:B------:R-:W-:Y:S01]  /*5ab30*/  STL.64 [R1+0x5620], R28 ;  /* 0x0056201c01007387 */ /* 0x000fe20000100a00 */
[----:B------:R-:W-:-:S02]  /*5ab40*/  IMAD.MOV.U32 R56, RZ, RZ, R15 ;  /* 0x000000ffff387224 */ /* 0x000fc400078e000f */
[----:B------:R-:W-:Y:S02]  /*5ab50*/  IMAD.MOV.U32 R57, RZ, RZ, R47 ;  /* 0x000000ffff397224 */ /* 0x000fe400078e002f */
[----:B--2---:R-:W-:Y:S02]  /*5ab60*/  IMAD.MOV.U32 R69, RZ, RZ, R89 ;  /* 0x000000ffff457224 */ /* 0x004fe400078e0059 */
[----:B------:R-:W-:Y:S01]  /*5ab70*/  IMAD.MOV.U32 R68, RZ, RZ, R87 ;  /* 0x000000ffff447224 */ /* 0x000fe200078e0057 */
[----:B------:R-:W2:Y:S04]  /*5ab80*/  LDL.LU R89, [R1+0x1910] ;  /* 0x0019100001597983 */ /* 0x000ea80000300800 */
[----:B------:R-:W2:Y:S04]  /*5ab90*/  LDL.LU R87, [R1+0x330c] ;  /* 0x00330c0001577983 */ /* 0x000ea80000300800 */
[----:B------:R-:W2:Y:S04]  /*5aba0*/  LDL.LU R22, [R1+0x1918] ;  /* 0x0019180001167983 */ /* 0x000ea80000300800 */
[----:B------:R-:W2:Y:S04]  /*5abb0*/  LDL.LU R50, [R1+0x3310] ;  /* 0x0033100001327983 */ /* 0x000ea80000300800 */
[----:B------:R-:W2:Y:S04]  /*5abc0*/  LDL.LU R47, [R1+0x1920] ;  /* 0x00192000012f7983 */ /* 0x000ea80000300800 */
[----:B------:R-:W2:Y:S04]  /*5abd0*/  LDL.LU R15, [R1+0x3314] ;  /* 0x00331400010f7983 */ /* 0x000ea80000300800 */
[----:B------:R-:W-:Y:S04]  /*5abe0*/  STL.64 [R1+0x18d0], R56 ;  /* 0x0018d03801007387 */ /* 0x000fe80000100a00 */
[----:B------:R-:W-:Y:S01]  /*5abf0*/  STL.64 [R1+0x5628], R56 ;  /* 0x0056283801007387 */ /* 0x000fe20000100a00 */
[----:B------:R-:W-:Y:S01]  /*5ac00*/  MOV R6, R46 ;  /* 0x0000002e00067202 */ /* 0x000fe20000000f00 */
[----:B------:R-:W-:-:S02]  /*5ac10*/  IMAD.MOV.U32 R7, RZ, RZ, R18 ;  /* 0x000000ffff077224 */ /* 0x000fc400078e0012 */
[----:B------:R-:W-:Y:S02]  /*5ac20*/  IMAD.MOV.U32 R75, RZ, RZ, R14 ;  /* 0x000000ffff4b7224 */ /* 0x000fe400078e000e */
[----:B------:R-:W-:Y:S01]  /*5ac30*/  IMAD.MOV.U32 R74, RZ, RZ, R42 ;  /* 0x000000ffff4a7224 */ /* 0x000fe200078e002a */
        /* <DEDUP_REMOVED lines=11> */
[----:B------:R-:W4:Y:S04]  /*5acf0*/  LDL.LU R83, [R1+0x331c] ;  /* 0x00331c0001537983 */ /* 0x000f280000300800 */
[----:B------:R-:W4:Y:S04]  /*5ad00*/  LDL.LU R55, [R1+0x1938] ;  /* 0x0019380001377983 */ /* 0x000f280000300800 */
[----:B------:R-:W0:Y:S04]  /*5ad10*/  LDL.LU R23, [R1+0x3320] ;  /* 0x0033200001177983 */ /* 0x000e280000300800 */
[----:B------:R-:W4:Y:S04]  /*5ad20*/  LDL.LU R51, [R1+0x1950] ;  /* 0x0019500001337983 */ /* 0x000f280000300800 */
        /* <DEDUP_REMOVED lines=12> */
[----:B------:R-:W2:Y:S01]  /*5adf0*/  LDL.LU R87, [R1+0x32d0] ;  /* 0x0032d00001577983 */ /* 0x000ea20000300800 */
        /* <DEDUP_REMOVED lines=8> */
[----:B------:R-:W2:Y:S04]  /*5ae80*/  LDL.LU R22, [R1+0x1970] ;  /* 0x0019700001167983 */ /* 0x000ea80000300800 */
[----:B------:R-:W2:Y:S01]  /*5ae90*/  LDL.LU R50, [R1+0x32d4] ;  /* 0x0032d40001327983 */ /* 0x000ea20000300800 */
[----:B------:R-:W-:-:S02]  /*5aea0*/  IMAD.MOV.U32 R24, RZ, RZ, R15 ;  /* 0x000000ffff187224 */ /* 0x000fc400078e000f */
[----:B------:R-:W-:Y:S02]  /*5aeb0*/  IMAD.MOV.U32 R25, RZ, RZ, R47 ;  /* 0x000000ffff197224 */ /* 0x000fe400078e002f */
[----:B------:R-:W-:Y:S01]  /*5aec0*/  IMAD.MOV.U32 R73, RZ, RZ, R14 ;  /* 0x000000ffff497224 */ /* 0x000fe200078e000e */
[----:B------:R-:W2:Y:S04]  /*5aed0*/  LDL.LU R47, [R1+0x1978] ;  /* 0x00197800012f7983 */ /* 0x000ea80000300800 */
[----:B------:R-:W2:Y:S01]  /*5aee0*/  LDL.LU R15, [R1+0x32d8] ;  /* 0x0032d800010f7983 */ /* 0x000ea20000300800 */
[----:B------:R-:W-:-:S03]  /*5aef0*/  MOV R72, R42 ;  /* 0x0000002a00487202 */ /* 0x000fc60000000f00 */
        /* <DEDUP_REMOVED lines=8> */
[----:B0-----:R-:W-:Y:S02]  /*5af80*/  IMAD.MOV.U32 R2, RZ, RZ, R23 ;  /* 0x000000ffff027224 */ /* 0x001fe400078e0017 */
[----:B------:R-:W-:Y:S01]  /*5af90*/  IMAD.MOV.U32 R3, RZ, RZ, R55 ;  /* 0x000000ffff037224 */ /* 0x000fe200078e0037 */
        /* <DEDUP_REMOVED lines=26> */
[----:B------:R-:W-:Y:S01]  /*5b140*/  STL.64 [R1+0x56a0], R78 ;  /* 0x0056a04e01007387 */ /* 0x000fe20000100a00 */
[----:B------:R-:W-:Y:S01]  /*5b150*/  IMAD.MOV.U32 R77, RZ, RZ, R22 ;  /* 0x000000ffff4d7224 */ /* 0x000fe200078e0016 */
[----:B------:R-:W-:-:S02]  /*5b160*/  MOV R76, R50 ;  /* 0x00000032004c7202 */ /* 0x000fc40000000f00 */
[----:B------:R-:W-:Y:S04]  /*5b170*/  STL.64 [R1+0x1968], R2 ;  /* 0x0019680201007387 */ /* 0x000fe80000100a00 */
[----:B------:R0:W-:Y:S04]  /*5b180*/  STL.64 [R1+0x56a8], R2 ;  /* 0x0056a80201007387 */ /* 0x0001e80000100a00 */
[----:B------:R-:W-:Y:S04]  /*5b190*/  STL.64 [R1+0x1970], R76 ;  /* 0x0019704c01007387 */ /* 0x000fe80000100a00 */
[----:B------:R-:W-:Y:S04]  /*5b1a0*/  STL.64 [R1+0x56b0], R76 ;  /* 0x0056b04c01007387 */ /* 0x000fe80000100a00 */
[----:B------:R-:W2:Y:S04]  /*5b1b0*/  LDL.LU R22, [R1+0x19c0] ;  /* 0x0019c00001167983 */ /* 0x000ea80000300800 */
[----:B------:R-:W2:Y:S01]  /*5b1c0*/  LDL.LU R50, [R1+0x3294] ;  /* 0x0032940001327983 */ /* 0x000ea20000300800 */
[----:B------:R-:W-:-:S02]  /*5b1d0*/  IMAD.MOV.U32 R21, RZ, RZ, R47 ;  /* 0x000000ffff157224 */ /* 0x000fc400078e002f */
[----:B------:R-:W-:Y:S01]  /*5b1e0*/  IMAD.MOV.U32 R20, RZ, RZ, R15 ;  /* 0x000000ffff147224 */ /* 0x000fe200078e000f */
[----:B------:R-:W2:Y:S01]  /*5b1f0*/  LDL.LU R47, [R1+0x19c8] ;  /* 0x0019c800012f7983 */ /* 0x000ea20000300800 */
[----:B------:R-:W-:-:S03]  /*5b200*/  IMAD.MOV.U32 R49, RZ, RZ, R14 ;  /* 0x000000ffff317224 */ /* 0x000fc600078e000e */
[----:B------:R-:W2:Y:S01]  /*5b210*/  LDL.LU R15, [R1+0x3298] ;  /* 0x00329800010f7983 */ /* 0x000ea20000300800 */
[----:B------:R-:W-:-:S03]  /*5b220*/  IMAD.MOV.U32 R48, RZ, RZ, R42 ;  /* 0x000000ffff307224 */ /* 0x000fc600078e002a */
[----:B------:R-:W2:Y:S04]  /*5b230*/  LDL.LU R14, [R1+0x19d0] ;  /* 0x0019d000010e7983 */ /* 0x000ea80000300800 */
[----:B------:R-:W2:Y:S01]  /*5b240*/  LDL.LU R42, [R1+0x329c] ;  /* 0x00329c00012a7983 */ /* 0x000ea20000300800 */
[----:B---3--:R-:W-:Y:S02]  /*5b250*/  IMAD.MOV.U32 R71, RZ, RZ, R85 ;  /* 0x000000ffff477224 */ /* 0x008fe400078e0055 */
[----:B----4-:R-:W-:Y:S01]  /*5b260*/  IMAD.MOV.U32 R70, RZ, RZ, R83 ;  /* 0x000000ffff467224 */ /* 0x010fe200078e0053 */
[----:B------:R-:W3:Y:S04]  /*5b270*/  LDL.LU R85, [R1+0x19d8] ;  /* 0x0019d80001557983 */ /* 0x000ee80000300800 */
        /* <DEDUP_REMOVED lines=8> */
[----:B------:R-:W-:-:S05]  /*5b300*/  IMAD.MOV.U32 R28, RZ, RZ, R19 ;  /* 0x000000ffff1c7224 */ /* 0x000fca00078e0013 */
        /* <DEDUP_REMOVED lines=12> */
[----:B--2---:R-:W-:Y:S01]  /*5b3d0*/  IMAD.MOV.U32 R17, RZ, RZ, R89 ;  /* 0x000000ffff117224 */ /* 0x004fe200078e0059 */
[----:B------:R-:W-:Y:S02]  /*5b3e0*/  MOV R16, R87 ;  /* 0x0000005700107202 */ /* 0x000fe40000000f00 */
        /* <DEDUP_REMOVED lines=12> */
[----:B------:R-:W0:Y:S04]  /*5b4b0*/  LDL.LU R55, [R1+0x1a10] ;  /* 0x001a100001377983 */ /* 0x000e280000300800 */
[----:B------:R-:W2:Y:S04]  /*5b4c0*/  LDL.LU R23, [R1+0x32bc] ;  /* 0x0032bc0001177983 */ /* 0x000ea80000300800 */
[----:B------:R-:W2:Y:S01]  /*5b4d0*/  LDL.LU R22, [R1+0x1a18] ;  /* 0x001a180001167983 */ /* 0x000ea20000300800 */
[----:B------:R-:W-:-:S03]  /*5b4e0*/  IMAD.MOV.U32 R7, RZ, RZ, R47 ;  /* 0x000000ffff077224 */ /* 0x000fc600078e002f */
[----:B------:R-:W2:Y:S01]  /*5b4f0*/  LDL.LU R50, [R1+0x2580] ;  /* 0x0025800001327983 */ /* 0x000ea20000300800 */
[----:B------:R-:W-:-:S03]  /*5b500*/  IMAD.MOV.U32 R6, RZ, RZ, R15 ;  /* 0x000000ffff067224 */ /* 0x000fc600078e000f */
        /* <DEDUP_REMOVED lines=40> */
[----:B0-----:R-:W-:-:S02]  /*5b790*/  IMAD.MOV.U32 R3, RZ, RZ, R55 ;  /* 0x000000ffff037224 */ /* 0x001fc400078e0037 */
[----:B------:R-:W-:Y:S02]  /*5b7a0*/  IMAD.MOV.U32 R2, RZ, RZ, R23 ;  /* 0x000000ffff027224 */ /* 0x000fe400078e0017 */
[----:B------:R-:W-:Y:S02]  /*5b7b0*/  IMAD.MOV.U32 R73, RZ, RZ, R22 ;  /* 0x000000ffff497224 */ /* 0x000fe400078e0016 */
[----:B------:R-:W-:Y:S01]  /*5b7c0*/  IMAD.MOV.U32 R72, RZ, RZ, R50 ;  /* 0x000000ffff487224 */ /* 0x000fe200078e0032 */
[----:B------:R0:W-:Y:S04]  /*5b7d0*/  STL.64 [R1+0x1a10], R2 ;  /* 0x001a100201007387 */ /* 0x0001e80000100a00 */
        /* <DEDUP_REMOVED lines=22> */
[----:B------:R-:W-:Y:S01]  /*5b940*/  IMAD.MOV.U32 R79, RZ, RZ, R51 ;  /* 0x000000ffff4f7224 */ /* 0x000fe200078e0033 */
[----:B------:R-:W-:-:S02]  /*5b950*/  MOV R78, R19 ;  /* 0x00000013004e7202 */ /* 0x000fc40000000f00 */
[----:B------:R-:W4:Y:S04]  /*5b960*/  LDL.LU R51, [R1+0x1a88] ;  /* 0x001a880001337983 */ /* 0x000f280000300800 */
[----:B------:R-:W4:Y:S01]  /*5b970*/  LDL.LU R19, [R1+0x2550] ;  /* 0x0025500001137983 */ /* 0x000f220000300800 */
[----:B0-----:R-:W-:Y:S02]  /*5b980*/  IMAD.MOV.U32 R3, RZ, RZ, R18 ;  /* 0x000000ffff037224 */ /* 0x001fe400078e0012 */
        /* <DEDUP_REMOVED lines=27> */
[----:B---3--:R-:W-:Y:S01]  /*5bb40*/  IMAD.MOV.U32 R57, RZ, RZ, R85 ;  /* 0x000000ffff397224 */ /* 0x008fe200078e0055 */
[----:B----4-:R-:W-:Y:S02]  /*5bb50*/  MOV R56, R83 ;  /* 0x0000005300387202 */ /* 0x010fe40000000f00 */
[----:B------:R-:W3:Y:S04]  /*5bb60*/  LDL.LU R85, [R1+0x1ab8] ;  /* 0x001ab80001557983 */ /* 0x000ee80000300800 */
[----:B------:R-:W4:Y:S01]  /*5bb70*/  LDL.LU R83, [R1+0x2568] ;  /* 0x0025680001537983 */ /* 0x000f220000300800 */
[----:B------:R-:W-:-:S02]  /*5bb80*/  IMAD.MOV.U32 R48, RZ, RZ, R50 ;  /* 0x000000ffff307224 */ /* 0x000fc400078e0032 */
[----:B------:R-:W-:-:S05]  /*5bb90*/  IMAD.MOV.U32 R49, RZ, RZ, R22 ;  /* 0x000000ffff317224 */ /* 0x000fca00078e0016 */
        /* <DEDUP_REMOVED lines=12> */
[----:B------:R-:W-:-:S03]  /*5bc60*/  IMAD.MOV.U32 R17, RZ, RZ, R18 ;  /* 0x000000ffff117224 */ /* 0x000fc600078e0012 */
[----:B------:R-:W4:Y:S01]  /*5bc70*/  LDL.LU R18, [R1+0x1ad8] ;  /* 0x001ad80001127983 */ /* 0x000f220000300800 */
[----:B------:R-:W-:-:S03]  /*5bc80*/  IMAD.MOV.U32 R16, RZ, RZ, R46 ;  /* 0x000000ffff107224 */ /* 0x000fc600078e002e */
[----:B------:R-:W4:Y:S01]  /*5bc90*/  LDL.LU R46, [R1+0x2510] ;  /* 0x00251000012e7983 */ /* 0x000f220000300800 */
[----:B------:R-:W-:Y:S02]  /*5bca0*/  IMAD.MOV.U32 R69, RZ, RZ, R43 ;  /* 0x000000ffff457224 */ /* 0x000fe400078e002b */
[----:B------:R-:W-:Y:S01]  /*5bcb0*/  IMAD.MOV.U32 R68, RZ, RZ, R11 ;  /* 0x000000ffff447224 */ /* 0x000fe200078e000b */
        /* <DEDUP_REMOVED lines=14> */
[----:B------:R-:W0:Y:S04]  /*5bda0*/  LDL.LU R55, [R1+0x1af0] ;  /* 0x001af00001377983 */ /* 0x000e280000300800 */
[----:B------:R-:W2:Y:S04]  /*5bdb0*/  LDL.LU R23, [R1+0x251c] ;  /* 0x00251c0001177983 */ /* 0x000ea80000300800 */
        /* <DEDUP_REMOVED lines=39> */
[----:B------:R-:W-:Y:S01]  /*5c030*/  STL.64 [R1+0x57f0], R60 ;  /* 0x0057f03c01007387 */ /* 0x000fe20000100a00 */
[----:B0-----:R-:W-:-:S02]  /*5c040*/  IMAD.MOV.U32 R3, RZ, RZ, R55 ;  /* 0x000000ffff037224 */ /* 0x001fc400078e0037 */
[----:B------:R-:W-:Y:S02]  /*5c050*/  IMAD.MOV.U32 R2, RZ, RZ, R23 ;  /* 0x000000ffff027224 */ /* 0x000fe400078e0017 */
[----:B------:R-:W-:-:S03]  /*5c060*/  IMAD.MOV.U32 R25, RZ, RZ, R22 ;  /* 0x000000ffff197224 */ /* 0x000fc600078e0016 */
[----:B------:R0:W-:Y:S04]  /*5c070*/  STL.64 [R1+0x1af0], R2 ;  /* 0x001af00201007387 */ /* 0x0001e80000100a00 */
[----:B------:R-:W-:Y:S04]  /*5c080*/  STL.64 [R1+0x1ae0], R90 ;  /* 0x001ae05a01007387 */ /* 0x000fe80000100a00 */
[----:B------:R-:W-:Y:S04]  /*5c090*/  STL.64 [R1+0x57f8], R90 ;  /* 0x0057f85a01007387 */ /* 0x000fe80000100a00 */
[----:B------:R-:W-:Y:S04]  /*5c0a0*/  STL.64 [R1+0x1ae8], R36 ;  /* 0x001ae82401007387 */ /* 0x000fe80000100a00 */
[----:B------:R-:W-:Y:S01]  /*5c0b0*/  STL.64 [R1+0x5800], R36 ;  /* 0x0058002401007387 */ /* 0x000fe20000100a00 */
[----:B------:R-:W-:-:S03]  /*5c0c0*/  IMAD.MOV.U32 R24, RZ, RZ, R50 ;  /* 0x000000ffff187224 */ /* 0x000fc600078e0032 */
[----:B------:R-:W2:Y:S04]  /*5c0d0*/  LDL.LU R22, [R1+0x1b48] ;  /* 0x001b480001167983 */ /* 0x000ea80000300800 */
[----:B------:R-:W2:Y:S01]  /*5c0e0*/  LDL.LU R50, [R1+0x24e0] ;  /* 0x0024e00001327983 */ /* 0x000ea20000300800 */
[----:B------:R-:W-:Y:S01]  /*5c0f0*/  IMAD.MOV.U32 R73, RZ, RZ, R47 ;  /* 0x000000ffff497224 */ /* 0x000fe200078e002f */
[----:B------:R-:W-:Y:S02]  /*5c100*/  MOV R72, R15 ;  /* 0x0000000f00487202 */ /* 0x000fe40000000f00 */
        /* <DEDUP_REMOVED lines=53> */
[----:B------:R-:W4:Y:S01]  /*5c460*/  LDL.LU R83, [R1+0x24a8] ;  /* 0x0024a80001537983 */ /* 0x000f220000300800 */
[----:B------:R-:W-:Y:S01]  /*5c470*/  MOV R20, R50 ;  /* 0x0000003200147202 */ /* 0x000fe20000000f00 */
        /* <DEDUP_REMOVED lines=86> */
[----:B------:R-:W-:Y:S02]  /*5c9e0*/  IMAD.MOV.U32 R91, RZ, RZ, R47 ;  /* 0x000000ffff5b7224 */ /* 0x000fe400078e002f */
[----:B------:R-:W-:Y:S01]  /*5c9f0*/  IMAD.MOV.U32 R90, RZ, RZ, R15 ;  /* 0x000000ffff5a7224 */ /* 0x000fe200078e000f */
[----:B------:R-:W0:Y:S01]  /*5ca00*/  LDL.LU R47, [R1+0x1c30] ;  /* 0x001c3000012f7983 */ /* 0x000e220000300800 */
        /* <DEDUP_REMOVED lines=43> */
[----:B------:R-:W2:Y:S04]  /*5ccc0*/  LDL.LU R22, [R1+0x1c78] ;  /* 0x001c780001167983 */ /* 0x000ea80000300800 */
[----:B------:R-:W2:Y:S01]  /*5ccd0*/  LDL.LU R50, [R1+0x2440] ;  /* 0x0024400001327983 */ /* 0x000ea20000300800 */
[----:B0-----:R-:W-:Y:S02]  /*5cce0*/  IMAD.MOV.U32 R3, RZ, RZ, R47 ;  /* 0x000000ffff037224 */ /* 0x001fe400078e002f */
        /* <DEDUP_REMOVED lines=19> */
[----:B------:R-:W-:Y:S01]  /*5ce20*/  IMAD.MOV.U32 R49, RZ, RZ, R51 ;  /* 0x000000ffff317224 */ /* 0x000fe200078e0033 */
[----:B------:R-:W-:-:S02]  /*5ce30*/  MOV R48, R19 ;  /* 0x0000001300307202 */ /* 0x000fc40000000f00 */
        /* <DEDUP_REMOVED lines=25> */
[----:B------:R-:W-:Y:S01]  /*5cfd0*/  IMAD.MOV.U32 R44, RZ, RZ, R50 ;  /* 0x000000ffff2c7224 */ /* 0x000fe200078e0032 */
[----:B------:R-:W0:Y:S04]  /*5cfe0*/  LDL.LU R22, [R1+0x1cd0] ;  /* 0x001cd00001167983 */ /* 0x000e280000300800 */
[----:B------:R-:W2:Y:S01]  /*5cff0*/  LDL.LU R50, [R1+0x2404] ;  /* 0x0024040001327983 */ /* 0x000ea20000300800 */
[----:B------:R-:W-:Y:S02]  /*5d000*/  IMAD.MOV.U32 R17, RZ, RZ, R47 ;  /* 0x000000ffff117224 */ /* 0x000fe400078e002f */
        /* <DEDUP_REMOVED lines=45> */
[----:B0-----:R-:W-:-:S02]  /*5d2e0*/  IMAD.MOV.U32 R3, RZ, RZ, R22 ;  /* 0x000000ffff037224 */ /* 0x001fc400078e0016 */
[----:B------:R-:W-:-:S05]  /*5d2f0*/  IMAD.MOV.U32 R2, RZ, RZ, R50 ;  /* 0x000000ffff027224 */ /* 0x000fca00078e0032 */
[----:B------:R0:W-:Y:S04]  /*5d300*/  STL.64 [R1+0x1cd0], R2 ;  /* 0x001cd00201007387 */ /* 0x0001e80000100a00 */
[----:B------:R-:W-:Y:S04]  /*5d310*/  STL.64 [R1+0x1cc8], R8 ;  /* 0x001cc80801007387 */ /* 0x000fe80000100a00 */
[----:B------:R-:W-:Y:S04]  /*5d320*/  STL.64 [R1+0x59a0], R8 ;  /* 0x0059a00801007387 */ /* 0x000fe80000100a00 */
[----:B------:R-:W2:Y:S04]  /*5d330*/  LDL.LU R22, [R1+0x1d20] ;  /* 0x001d200001167983 */ /* 0x000ea80000300800 */
[----:B------:R-:W2:Y:S01]  /*5d340*/  LDL.LU R50, [R1+0x23c4] ;  /* 0x0023c40001327983 */ /* 0x000ea20000300800 */
[----:B------:R-:W-:Y:S01]  /*5d350*/  IMAD.MOV.U32 R33, RZ, RZ, R47 ;  /* 0x000000ffff217224 */ /* 0x000fe200078e002f */
[----:B------:R-:W-:-:S02]  /*5d360*/  MOV R32, R15 ;  /* 0x0000000f00207202 */ /* 0x000fc40000000f00 */
        /* <DEDUP_REMOVED lines=19> */
[----:B------:R-:W-:Y:S01]  /*5d4a0*/  STL.64 [R1+0x59c0], R60 ;  /* 0x0059c03c01007387 */ /* 0x000fe20000100a00 */
[----:B------:R-:W-:Y:S02]  /*5d4b0*/  IMAD.MOV.U32 R90, RZ, RZ, R46 ;  /* 0x000000ffff5a7224 */ /* 0x000fe400078e002e */
[----:B------:R-:W-:Y:S02]  /*5d4c0*/  IMAD.MOV.U32 R91, RZ, RZ, R18 ;  /* 0x000000ffff5b7224 */ /* 0x000fe400078e0012 */
[----:B------:R-:W-:Y:S02]  /*5d4d0*/  IMAD.MOV.U32 R36, RZ, RZ, R11 ;  /* 0x000000ffff247224 */ /* 0x000fe400078e000b */
[----:B------:R-:W-:-:S02]  /*5d4e0*/  IMAD.MOV.U32 R37, RZ, RZ, R43 ;  /* 0x000000ffff257224 */ /* 0x000fc400078e002b */
[----:B--2---:R-:W-:Y:S02]  /*5d4f0*/  IMAD.MOV.U32 R25, RZ, RZ, R89 ;  /* 0x000000ffff197224 */ /* 0x004fe400078e0059 */
[----:B------:R-:W-:Y:S01]  /*5d500*/  IMAD.MOV.U32 R24, RZ, RZ, R87 ;  /* 0x000000ffff187224 */ /* 0x000fe200078e0057 */
[----:B------:R-:W2:Y:S04]  /*5d510*/  LDL.LU R89, [R1+0x1d40] ;  /* 0x001d400001597983 */ /* 0x000ea80000300800 */
[----:B------:R-:W2:Y:S04]  /*5d520*/  LDL.LU R87, [R1+0x23d4] ;  /* 0x0023d40001577983 */ /* 0x000ea80000300800 */
[----:B------:R-:W0:Y:S04]  /*5d530*/  LDL.LU R51, [R1+0x1d48] ;  /* 0x001d480001337983 */ /* 0x000e280000300800 */
[----:B------:R-:W2:Y:S04]  /*5d540*/  LDL.LU R19, [R1+0x23d8] ;  /* 0x0023d80001137983 */ /* 0x000ea80000300800 */
        /* <DEDUP_REMOVED lines=10> */
[----:B------:R-:W-:Y:S01]  /*5d5f0*/  IMAD.MOV.U32 R73, RZ, RZ, R22 ;  /* 0x000000ffff497224 */ /* 0x000fe200078e0016 */
[----:B------:R-:W-:-:S05]  /*5d600*/  MOV R72, R50 ;  /* 0x0000003200487202 */ /* 0x000fca0000000f00 */
[----:B------:R-:W-:Y:S04]  /*5d610*/  STL.64 [R1+0x1d20], R72 ;  /* 0x001d204801007387 */ /* 0x000fe80000100a00 */
[----:B------:R-:W-:Y:S01]  /*5d620*/  STL.64 [R1+0x59e0], R72 ;  /* 0x0059e04801007387 */ /* 0x000fe20000100a00 */
[----:B---3--:R-:W-:Y:S02]  /*5d630*/  IMAD.MOV.U32 R53, RZ, RZ, R85 ;  /* 0x000000ffff357224 */ /* 0x008fe400078e0055 */
[----:B----4-:R-:W-:Y:S01]  /*5d640*/  IMAD.MOV.U32 R52, RZ, RZ, R83 ;  /* 0x000000ffff347224 */ /* 0x010fe200078e0053 */
[----:B------:R-:W3:Y:S04]  /*5d650*/  LDL.LU R85, [R1+0x1d70] ;  /* 0x001d700001557983 */ /* 0x000ee80000300800 */
[----:B------:R-:W4:Y:S04]  /*5d660*/  LDL.LU R83, [R1+0x23ec] ;  /* 0x0023ec0001537983 */ /* 0x000f280000300800 */
[----:B------:R-:W4:Y:S01]  /*5d670*/  LDL.LU R22, [R1+0x1d78] ;  /* 0x001d780001167983 */ /* 0x000f220000300800 */
[----:B------:R-:W-:-:S02]  /*5d680*/  IMAD.MOV.U32 R64, RZ, RZ, R15 ;  /* 0x000000ffff407224 */ /* 0x000fc400078e000f */
[----:B------:R-:W-:Y:S01]  /*5d690*/  IMAD.MOV.U32 R65, RZ, RZ, R47 ;  /* 0x000000ffff417224 */ /* 0x000fe200078e002f */
[----:B------:R-:W4:Y:S04]  /*5d6a0*/  LDL.LU R50, [R1+0x2388] ;  /* 0x0023880001327983 */ /* 0x000f280000300800 */
[----:B------:R-:W4:Y:S01]  /*5d6b0*/  LDL.LU R47, [R1+0x1d80] ;  /* 0x001d8000012f7983 */ /* 0x000f220000300800 */
[----:B------:R-:W-:Y:S02]  /*5d6c0*/  IMAD.MOV.U32 R80, RZ, RZ, R42 ;  /* 0x000000ffff507224 */ /* 0x000fe400078e002a */
[----:B------:R-:W-:Y:S01]  /*5d6d0*/  IMAD.MOV.U32 R81, RZ, RZ, R14 ;  /* 0x000000ffff517224 */ /* 0x000fe200078e000e */
        /* <DEDUP_REMOVED lines=22> */
[----:B------:R-:W-:Y:S02]  /*5d840*/  IMAD.MOV.U32 R76, RZ, RZ, R46 ;  /* 0x000000ffff4c7224 */ /* 0x000fe400078e002e */
[----:B------:R-:W-:Y:S01]  /*5d850*/  IMAD.MOV.U32 R77, RZ, RZ, R18 ;  /* 0x000000ffff4d7224 */ /* 0x000fe200078e0012 */
[----:B------:R-:W2:Y:S04]  /*5d860*/  LDL.LU R11, [R1+0x239c] ;  /* 0x00239c00010b7983 */ /* 0x000ea80000300800 */
        /* <DEDUP_REMOVED lines=9> */
[----:B------:R-:W4:Y:S01]  /*5d900*/  LDL.LU R83, [R1+0x23a4] ;  /* 0x0023a40001537983 */ /* 0x000f220000300800 */
[----:B------:R-:W-:Y:S02]  /*5d910*/  IMAD.MOV.U32 R70, RZ, RZ, R50 ;  /* 0x000000ffff467224 */ /* 0x000fe400078e0032 */
[----:B------:R-:W-:Y:S01]  /*5d920*/  IMAD.MOV.U32 R71, RZ, RZ, R22 ;  /* 0x000000ffff477224 */ /* 0x000fe200078e0016 */
        /* <DEDUP_REMOVED lines=22> */
[----:B------:R-:W-:-:S02]  /*5da90*/  IMAD.MOV.U32 R16, RZ, RZ, R19 ;  /* 0x000000ffff107224 */ /* 0x000fc400078e0013 */
[----:B------:R-:W-:Y:S02]  /*5daa0*/  IMAD.MOV.U32 R17, RZ, RZ, R51 ;  /* 0x000000ffff117224 */ /* 0x000fe400078e0033 */
[----:B------:R-:W-:Y:S02]  /*5dab0*/  IMAD.MOV.U32 R69, RZ, RZ, R43 ;  /* 0x000000ffff457224 */ /* 0x000fe400078e002b */
[----:B------:R-:W2:Y:S01]  /*5dac0*/  LDL.LU R43, [R1+0x1de0] ;  /* 0x001de000012b7983 */ /* 0x000ea20000300800 */
[----:B------:R-:W-:-:S03]  /*5dad0*/  MOV R68, R11 ;  /* 0x0000000b00447202 */ /* 0x000fc60000000f00 */
        /* <DEDUP_REMOVED lines=35> */
[----:B------:R-:W2:Y:S01]  /*5dd10*/  LDL.LU R47, [R1+0x1e18] ;  /* 0x001e1800012f7983 */ /* 0x000ea20000300800 */
[----:B------:R-:W-:-:S02]  /*5dd20*/  IMAD.MOV.U32 R34, RZ, RZ, R42 ;  /* 0x000000ffff227224 */ /* 0x000fc400078e002a */
[----:B------:R-:W-:Y:S01]  /*5dd30*/  IMAD.MOV.U32 R35, RZ, RZ, R14 ;  /* 0x000000ffff237224 */ /* 0x000fe200078e000e */
[----:B------:R-:W2:Y:S04]  /*5dd40*/  LDL.LU R15, [R1+0x2370] ;  /* 0x00237000010f7983 */ /* 0x000ea80000300800 */
[----:B------:R-:W2:Y:S01]  /*5dd50*/  LDL.LU R14, [R1+0x1e30] ;  /* 0x001e3000010e7983 */ /* 0x000ea20000300800 */
[----:B------:R-:W-:-:S03]  /*5dd60*/  IMAD.MOV.U32 R63, RZ, RZ, R43 ;  /* 0x000000ffff3f7224 */ /* 0x000fc600078e002b */
[----:B------:R-:W2:Y:S01]  /*5dd70*/  LDL.LU R42, [R1+0x237c] ;  /* 0x00237c00012a7983 */ /* 0x000ea20000300800 */
[----:B------:R-:W-:-:S03]  /*5dd80*/  IMAD.MOV.U32 R62, RZ, RZ, R11 ;  /* 0x000000ffff3e7224 */ /* 0x000fc600078e000b */
[----:B------:R-:W2:Y:S04]  /*5dd90*/  LDL.LU R43, [R1+0x1e38] ;  /* 0x001e3800012b7983 */ /* 0x000ea80000300800 */
[----:B------:R-:W2:Y:S04]  /*5dda0*/  LDL.LU R11, [R1+0x2318] ;  /* 0x00231800010b7983 */ /* 0x000ea80000300800 */
[----:B------:R-:W-:Y:S04]  /*5ddb0*/  STL.64 [R1+0x1dd8], R34 ;  /* 0x001dd82201007387 */ /* 0x000fe80000100a00 */
[----:B------:R-:W-:Y:S01]  /*5ddc0*/  STL.64 [R1+0x5a88], R34 ;  /* 0x005a882201007387 */ /* 0x000fe20000100a00 */
[----:B---3--:R-:W-:Y:S01]  /*5ddd0*/  IMAD.MOV.U32 R13, RZ, RZ, R85 ;  /* 0x000000ffff0d7224 */ /* 0x008fe200078e0055 */
[----:B----4-:R-:W-:-:S02]  /*5dde0*/  MOV R12, R83 ;  /* 0x00000053000c7202 */ /* 0x010fc40000000f00 */
[----:B------:R-:W3:Y:S04]  /*5ddf0*/  LDL.LU R85, [R1+0x1e40] ;  /* 0x001e400001557983 */ /* 0x000ee80000300800 */
[----:B------:R-:W4:Y:S01]  /*5de00*/  LDL.LU R83, [R1+0x231c] ;  /* 0x00231c0001537983 */ /* 0x000f220000300800 */
[----:B0-----:R-:W-:Y:S02]  /*5de10*/  IMAD.MOV.U32 R2, RZ, RZ, R23 ;  /* 0x000000ffff027224 */ /* 0x001fe400078e0017 */
[----:B------:R-:W-:Y:S01]  /*5de20*/  IMAD.MOV.U32 R3, RZ, RZ, R55 ;  /* 0x000000ffff037224 */ /* 0x000fe200078e0037 */
[----:B------:R-:W-:Y:S01]  /*5de30*/  STL.64 [R1+0x1de0], R62 ;  /* 0x001de03e01007387 */ /* 0x000fe20000100a00 */
[----:B------:R-:W-:Y:S02]  /*5de40*/  IMAD.MOV.U32 R8, RZ, RZ, R50 ;  /* 0x000000ffff087224 */ /* 0x000fe400078e0032 */
        /* <DEDUP_REMOVED lines=30> */
[----:B------:R-:W-:Y:S01]  /*5e030*/  STL.64 [R1+0x5ac8], R60 ;  /* 0x005ac83c01007387 */ /* 0x000fe20000100a00 */
[----:B---3--:R-:W-:Y:S02]  /*5e040*/  IMAD.MOV.U32 R25, RZ, RZ, R85 ;  /* 0x000000ffff197224 */ /* 0x008fe400078e0055 */
[----:B----4-:R-:W-:Y:S01]  /*5e050*/  IMAD.MOV.U32 R24, RZ, RZ, R83 ;  /* 0x000000ffff187224 */ /* 0x010fe200078e0053 */
[----:B------:R-:W3:Y:S04]  /*5e060*/  LDL.LU R85, [R1+0x1e68] ;  /* 0x001e680001557983 */ /* 0x000ee80000300800 */
[----:B------:R-:W4:Y:S04]  /*5e070*/  LDL.LU R83, [R1+0x2330] ;  /* 0x0023300001537983 */ /* 0x000f280000300800 */
[----:B------:R-:W0:Y:S01]  /*5e080*/  LDL.LU R47, [R1+0x1e70] ;  /* 0x001e7000012f7983 */ /* 0x000e220000300800 */
[----:B------:R-:W-:Y:S01]  /*5e090*/  MOV R90, R42 ;  /* 0x0000002a005a7202 */ /* 0x000fe20000000f00 */
[----:B------:R-:W-:-:S02]  /*5e0a0*/  IMAD.MOV.U32 R91, RZ, RZ, R14 ;  /* 0x000000ffff5b7224 */ /* 0x000fc400078e000e */
        /* <DEDUP_REMOVED lines=34> */
[----:B------:R-:W-:Y:S01]  /*5e2d0*/  STL.64 [R1+0x5af8], R80 ;  /* 0x005af85001007387 */ /* 0x000fe20000100a00 */
[----:B---3--:R-:W-:Y:S01]  /*5e2e0*/  IMAD.MOV.U32 R79, RZ, RZ, R85 ;  /* 0x000000ffff4f7224 */ /* 0x008fe200078e0055 */
[----:B----4-:R-:W-:-:S02]  /*5e2f0*/  MOV R78, R83 ;  /* 0x00000053004e7202 */ /* 0x010fc40000000f00 */
[----:B------:R-:W3:Y:S04]  /*5e300*/  LDL.LU R85, [R1+0x1eb8] ;  /* 0x001eb80001557983 */ /* 0x000ee80000300800 */
[----:B------:R-:W4:Y:S04]  /*5e310*/  LDL.LU R83, [R1+0x22f4] ;  /* 0x0022f40001537983 */ /* 0x000f280000300800 */
[----:B------:R-:W-:Y:S04]  /*5e320*/  STL.64 [R1+0x1e60], R52 ;  /* 0x001e603401007387 */ /* 0x000fe80000100a00 */
[----:B------:R-:W-:Y:S04]  /*5e330*/  STL.64 [R1+0x5b00], R52 ;  /* 0x005b003401007387 */ /* 0x000fe80000100a00 */
[----:B------:R-:W-:Y:S01]  /*5e340*/  STL.64 [R1+0x1e68], R78 ;  /* 0x001e684e01007387 */ /* 0x000fe20000100a00 */
[----:B0-----:R-:W-:-:S03]  /*5e350*/  IMAD.MOV.U32 R3, RZ, RZ, R47 ;  /* 0x000000ffff037224 */ /* 0x001fc600078e002f */
[----:B------:R-:W-:Y:S01]  /*5e360*/  STL.64 [R1+0x5b10], R78 ;  /* 0x005b104e01007387 */ /* 0x000fe20000100a00 */
[----:B------:R-:W-:-:S03]  /*5e370*/  IMAD.MOV.U32 R2, RZ, RZ, R15 ;  /* 0x000000ffff027224 */ /* 0x000fc600078e000f */
        /* <DEDUP_REMOVED lines=35> */
[----:B------:R-:W4:Y:S01]  /*5e5b0*/  LDL.LU R50, [R1+0x1eec] ;  /* 0x001eec0001327983 */ /* 0x000f220000300800 */
[----:B------:R-:W-:Y:S01]  /*5e5c0*/  MOV R28, R46 ;  /* 0x0000002e001c7202 */ /* 0x000fe20000000f00 */
[----:B------:R-:W-:-:S02]  /*5e5d0*/  IMAD.MOV.U32 R29, RZ, RZ, R18 ;  /* 0x000000ffff1d7224 */ /* 0x000fc400078e0012 */
[----:B------:R-:W4:Y:S04]  /*5e5e0*/  LDL.LU R51, [R1+0x1e24] ;  /* 0x001e240001337983 */ /* 0x000f280000300800 */
[----:B------:R-:W4:Y:S01]  /*5e5f0*/  LDL.LU R19, [R1+0x1f00] ;  /* 0x001f000001137983 */ /* 0x000f220000300800 */
[----:B------:R-:W-:Y:S02]  /*5e600*/  IMAD.MOV.U32 R56, RZ, RZ, R15 ;  /* 0x000000ffff387224 */ /* 0x000fe400078e000f */
[----:B------:R-:W-:Y:S01]  /*5e610*/  IMAD.MOV.U32 R57, RZ, RZ, R47 ;  /* 0x000000ffff397224 */ /* 0x000fe200078e002f */
[----:B------:R-:W-:Y:S04]  /*5e620*/  STL.64 [R1+0x1eb0], R28 ;  /* 0x001eb01c01007387 */ /* 0x000fe80000100a00 */
[----:B------:R-:W-:Y:S04]  /*5e630*/  STL.64 [R1+0x5b48], R28 ;  /* 0x005b481c01007387 */ /* 0x000fe80000100a00 */
[----:B------:R-:W4:Y:S01]  /*5e640*/  LDL.LU R18, [R1+0x1e28] ;  /* 0x001e280001127983 */ /* 0x000f220000300800 */
[----:B------:R-:W-:-:S02]  /*5e650*/  IMAD.MOV.U32 R44, RZ, RZ, R42 ;  /* 0x000000ffff2c7224 */ /* 0x000fc400078e002a */
[----:B------:R-:W-:Y:S01]  /*5e660*/  IMAD.MOV.U32 R45, RZ, RZ, R14 ;  /* 0x000000ffff2d7224 */ /* 0x000fe200078e000e */
        /* <DEDUP_REMOVED lines=27> */
[----:B------:R-:W-:Y:S01]  /*5e820*/  MOV R6, R50 ;  /* 0x0000003200067202 */ /* 0x000fe20000000f00 */
[----:B------:R-:W-:Y:S02]  /*5e830*/  IMAD.MOV.U32 R7, RZ, RZ, R22 ;  /* 0x000000ffff077224 */ /* 0x000fe400078e0016 */
[----:B------:R-:W-:Y:S04]  /*5e840*/  STL.64 [R1+0x1ed8], R68 ;  /* 0x001ed84401007387 */ /* 0x000fe80000100a00 */
[----:B------:R-:W-:Y:S04]  /*5e850*/  STL.64 [R1+0x5b88], R68 ;  /* 0x005b884401007387 */ /* 0x000fe80000100a00 */
[----:B------:R-:W-:Y:S04]  /*5e860*/  STL.64 [R1+0x1ef0], R30 ;  /* 0x001ef01e01007387 */ /* 0x000fe80000100a00 */
[----:B------:R-:W-:Y:S04]  /*5e870*/  STL.64 [R1+0x5b98], R30 ;  /* 0x005b981e01007387 */ /* 0x000fe80000100a00 */
        /* <DEDUP_REMOVED lines=13> */
[----:B------:R-:W-:Y:S01]  /*5e950*/  STL.64 [R1+0x5ba8], R74 ;  /* 0x005ba84a01007387 */ /* 0x000fe20000100a00 */
[----:B--2---:R-:W-:-:S02]  /*5e960*/  IMAD.MOV.U32 R35, RZ, RZ, R89 ;  /* 0x000000ffff237224 */ /* 0x004fc400078e0059 */
[----:B------:R-:W-:Y:S02]  /*5e970*/  IMAD.MOV.U32 R34, RZ, RZ, R87 ;  /* 0x000000ffff227224 */ /* 0x000fe400078e0057 */
[----:B0-----:R-:W-:Y:S02]  /*5e980*/  IMAD.MOV.U32 R3, RZ, RZ, R5 ;  /* 0x000000ffff037224 */ /* 0x001fe400078e0005 */
[----:B------:R-:W-:Y:S01]  /*5e990*/  IMAD.MOV.U32 R2, RZ, RZ, R23 ;  /* 0x000000ffff027224 */ /* 0x000fe200078e0017 */
[----:B------:R-:W2:Y:S04]  /*5e9a0*/  LDL.LU R89, [R1+0x1be8] ;  /* 0x001be80001597983 */ /* 0x000ea80000300800 */
[----:B------:R-:W2:Y:S04]  /*5e9b0*/  LDL.LU R87, [R1+0x1d04] ;  /* 0x001d040001577983 */ /* 0x000ea80000300800 */
        /* <DEDUP_REMOVED lines=16> */
[----:B------:R-:W-:-:S03]  /*5eac0*/  MOV R8, R11 ;  /* 0x0000000b00087202 */ /* 0x000fc60000000f00 */
        /* <DEDUP_REMOVED lines=40> */
[----:B------:R-:W0:Y:S01]  /*5ed50*/  LDL.LU R47, [R1+0x19a4] ;  /* 0x0019a400012f7983 */ /* 0x000e220000300800 */
        /* <DEDUP_REMOVED lines=43> */
[----:B0-----:R-:W-:Y:S01]  /*5f010*/  IMAD.MOV.U32 R3, RZ, RZ, R47 ;  /* 0x000000ffff037224 */ /* 0x001fe200078e002f */
[----:B------:R-:W-:Y:S01]  /*5f020*/  MOV R2, R15 ;  /* 0x0000000f00027202 */ /* 0x000fe20000000f00 */
[----:B---3--:R-:W-:-:S02]  /*5f030*/  IMAD.MOV.U32 R21, RZ, RZ, R85 ;  /* 0x000000ffff157224 */ /* 0x008fc400078e0055 */
[----:B----4-:R-:W-:Y:S01]  /*5f040*/  IMAD.MOV.U32 R20, RZ, RZ, R83 ;  /* 0x000000ffff147224 */ /* 0x010fe200078e0053 */
[----:B------:R-:W3:Y:S04]  /*5f050*/  LDL.LU R85, [R1+0x170c] ;  /* 0x00170c0001557983 */ /* 0x000ee80000300800 */
[----:B------:R-:W4:Y:S04]  /*5f060*/  LDL.LU R83, [R1+0x1b88] ;  /* 0x001b880001537983 */ /* 0x000f280000300800 */
[----:B------:R-:W-:Y:S04]  /*5f070*/  STL.64 [R1+0x1fc0], R2 ;  /* 0x001fc00201007387 */ /* 0x000fe80000100a00 */
[----:B------:R0:W-:Y:S04]  /*5f080*/  STL.64 [R1+0x5c48], R2 ;  /* 0x005c480201007387 */ /* 0x0001e80000100a00 */
[----:B------:R-:W4:Y:S04]  /*5f090*/  LDL.LU R47, [R1+0x1760] ;  /* 0x00176000012f7983 */ /* 0x000f280000300800 */
[----:B------:R-:W4:Y:S01]  /*5f0a0*/  LDL.LU R15, [R1+0x182c] ;  /* 0x00182c00010f7983 */ /* 0x000f220000300800 */
[----:B------:R-:W-:-:S02]  /*5f0b0*/  IMAD.MOV.U32 R77, RZ, RZ, R14 ;  /* 0x000000ffff4d7224 */ /* 0x000fc400078e000e */
[----:B------:R-:W-:Y:S01]  /*5f0c0*/  IMAD.MOV.U32 R76, RZ, RZ, R42 ;  /* 0x000000ffff4c7224 */ /* 0x000fe200078e002a */
[----:B------:R-:W4:Y:S01]  /*5f0d0*/  LDL.LU R14, [R1+0x1764] ;  /* 0x00176400010e7983 */ /* 0x000f220000300800 */
[----:B------:R-:W-:-:S03]  /*5f0e0*/  IMAD.MOV.U32 R49, RZ, RZ, R43 ;  /* 0x000000ffff317224 */ /* 0x000fc600078e002b */
[----:B------:R-:W4:Y:S04]  /*5f0f0*/  LDL.LU R42, [R1+0x1880] ;  /* 0x00188000012a7983 */ /* 0x000f280000300800 */
[----:B------:R-:W4:Y:S01]  /*5f100*/  LDL.LU R43, [R1+0x1768] ;  /* 0x00176800012b7983 */ /* 0x000f220000300800 */
[----:B------:R-:W-:-:S03]  /*5f110*/  IMAD.MOV.U32 R48, RZ, RZ, R11 ;  /* 0x000000ffff307224 */ /* 0x000fc600078e000b */
[----:B------:R-:W4:Y:S04]  /*5f120*/  LDL.LU R11, [R1+0x1884] ;  /* 0x00188400010b7983 */ /* 0x000f280000300800 */
[----:B------:R-:W-:Y:S04]  /*5f130*/  STL.64 [R1+0x1fc8], R76 ;  /* 0x001fc84c01007387 */ /* 0x000fe80000100a00 */
[----:B------:R1:W-:Y:S04]  /*5f140*/  STL.64 [R1+0x5c50], R76 ;  /* 0x005c504c01007387 */ /* 0x0003e80000100a00 */
        /* <DEDUP_REMOVED lines=12> */
[----:B------:R-:W4:Y:S04]  /*5f210*/  LDL.LU R22, [R1+0x17c0] ;  /* 0x0017c00001167983 */ /* 0x000f280000300800 */
[----:B------:R-:W4:Y:S01]  /*5f220*/  LDL.LU R19, [R1+0x188c] ;  /* 0x00188c0001137983 */ /* 0x000f220000300800 */
[----:B------:R-:W-:Y:S02]  /*5f230*/  IMAD.MOV.U32 R28, RZ, RZ, R46 ;  /* 0x000000ffff1c7224 */ /* 0x000fe400078e002e */
[----:B------:R-:W-:Y:S02]  /*5f240*/  IMAD.MOV.U32 R29, RZ, RZ, R18 ;  /* 0x000000ffff1d7224 */ /* 0x000fe400078e0012 */
[----:B--2---:R-:W-:Y:S01]  /*5f250*/  IMAD.MOV.U32 R55, RZ, RZ, R89 ;  /* 0x000000ffff377224 */ /* 0x004fe200078e0059 */
[----:B------:R-:W-:Y:S01]  /*5f260*/  MOV R54, R87 ;  /* 0x0000005700367202 */ /* 0x000fe20000000f00 */
[----:B------:R-:W2:Y:S04]  /*5f270*/  LDL.LU R89, [R1+0x17c4] ;  /* 0x0017c40001597983 */ /* 0x000ea80000300800 */
[----:B------:R-:W2:Y:S04]  /*5f280*/  LDL.LU R87, [R1+0x18e0] ;  /* 0x0018e00001577983 */ /* 0x000ea80000300800 */
[----:B------:R-:W-:Y:S04]  /*5f290*/  STL.64 [R1+0x1fe8], R26 ;  /* 0x001fe81a01007387 */ /* 0x000fe80000100a00 */
[----:B------:R-:W-:Y:S04]  /*5f2a0*/  STL [R1+0x5c90], R26 ;  /* 0x005c901a01007387 */ /* 0x000fe80000100800 */
[----:B------:R-:W-:Y:S04]  /*5f2b0*/  STL [R1+0x5c80], R27 ;  /* 0x005c801b01007387 */ /* 0x000fe80000100800 */
        /* <DEDUP_REMOVED lines=9> */
[----:B------:R-:W-:Y:S04]  /*5f350*/  STL [R1+0x5cb0], R56 ;  /* 0x005cb03801007387 */ /* 0x000fe80000100800 */
[----:B------:R-:W-:Y:S04]  /*5f360*/  STL [R1+0x5ca0], R57 ;  /* 0x005ca03901007387 */ /* 0x000fe80000100800 */
[----:B------:R-:W4:Y:S04]  /*5f370*/  LDL.LU R0, [R1+0x17cc] ;  /* 0x0017cc0001007983 */ /* 0x000f280000300800 */
[----:B------:R-:W0:Y:S04]  /*5f380*/  LDL.LU R93, [R1+0x18e8] ;  /* 0x0018e800015d7983 */ /* 0x000e280000300800 */
[----:B------:R-:W4:Y:S01]  /*5f390*/  LDL.LU R18, [R1+0x1820] ;  /* 0x0018200001127983 */ /* 0x000f220000300800 */
[----:B------:R-:W-:-:S03]  /*5f3a0*/  IMAD.MOV.U32 R45, RZ, RZ, R47 ;  /* 0x000000ffff2d7224 */ /* 0x000fc600078e002f */
        /* <DEDUP_REMOVED lines=13> */
[----:B------:R-:W-:Y:S04]  /*5f480*/  STL.64 [R1+0x5ca8], R44 ;  /* 0x005ca82c01007387 */ /* 0x000fe80000100a00 */
[----:B------:R-:W-:Y:S01]  /*5f490*/  STL.64 [R1+0x2020], R16 ;  /* 0x0020201001007387 */ /* 0x000fe20000100a00 */
[----:B------:R-:W-:-:S02]  /*5f4a0*/  IMAD.MOV.U32 R30, RZ, RZ, R23 ;  /* 0x000000ffff1e7224 */ /* 0x000fc400078e0017 */
[----:B------:R-:W-:Y:S01]  /*5f4b0*/  IMAD.MOV.U32 R31, RZ, RZ, R5 ;  /* 0x000000ffff1f7224 */ /* 0x000fe200078e0005 */
[----:B------:R-:W-:Y:S04]  /*5f4c0*/  STL.64 [R1+0x5cb8], R16 ;  /* 0x005cb81001007387 */ /* 0x000fe80000100a00 */
[----:B------:R-:W-:Y:S04]  /*5f4d0*/  STL.64 [R1+0x2028], R68 ;  /* 0x0020284401007387 */ /* 0x000fe80000100a00 */
[----:B------:R-:W-:Y:S04]  /*5f4e0*/  STL [R1+0x5d88], R68 ;  /* 0x005d884401007387 */ /* 0x000fe80000100800 */
[----:B------:R-:W-:Y:S04]  /*5f4f0*/  STL [R1+0x5cc0], R69 ;  /* 0x005cc04501007387 */ /* 0x000fe80000100800 */
[----:B------:R-:W-:Y:S04]  /*5f500*/  STL.64 [R1+0x2030], R30 ;  /* 0x0020301e01007387 */ /* 0x000fe80000100a00 */
[----:B------:R-:W-:Y:S04]  /*5f510*/  STL.64 [R1+0x5cc8], R30 ;  /* 0x005cc81e01007387 */ /* 0x000fe80000100a00 */
        /* <DEDUP_REMOVED lines=9> */
[----:B------:R-:W2:Y:S01]  /*5f5b0*/  LDL.LU R87, [R1+0x164c] ;  /* 0x00164c0001577983 */ /* 0x000ea20000300800 */
[----:B---3--:R-:W-:-:S02]  /*5f5c0*/  IMAD.MOV.U32 R59, RZ, RZ, R85 ;  /* 0x000000ffff3b7224 */ /* 0x008fc400078e0055 */
[----:B----4-:R-:W-:Y:S01]  /*5f5d0*/  IMAD.MOV.U32 R58, RZ, RZ, R83 ;  /* 0x000000ffff3a7224 */ /* 0x010fe200078e0053 */
[----:B------:R-:W3:Y:S04]  /*5f5e0*/  LDL.LU R85, [R1+0x1584] ;  /* 0x0015840001557983 */ /* 0x000ee80000300800 */
[----:B------:R-:W4:Y:S04]  /*5f5f0*/  LDL.LU R83, [R1+0x16a0] ;  /* 0x0016a00001537983 */ /* 0x000f280000300800 */
[----:B------:R-:W-:Y:S04]  /*5f600*/  STL.64 [R1+0x2038], R6 ;  /* 0x0020380601007387 */ /* 0x000fe80000100a00 */
[----:B------:R-:W-:Y:S01]  /*5f610*/  STL.64 [R1+0x5cd0], R6 ;  /* 0x005cd00601007387 */ /* 0x000fe20000100a00 */
[----:B0-----:R-:W-:-:S02]  /*5f620*/  IMAD.MOV.U32 R2, RZ, RZ, R93 ;  /* 0x000000ffff027224 */ /* 0x001fc400078e005d */
[----:B------:R-:W-:Y:S01]  /*5f630*/  IMAD.MOV.U32 R3, RZ, RZ, R0 ;  /* 0x000000ffff037224 */ /* 0x000fe200078e0000 */
[----:B------:R-:W-:Y:S04]  /*5f640*/  STL.64 [R1+0x2040], R74 ;  /* 0x0020404a01007387 */ /* 0x000fe80000100a00 */
[----:B------:R-:W-:Y:S04]  /*5f650*/  STL.64 [R1+0x5cd8], R74 ;  /* 0x005cd84a01007387 */ /* 0x000fe80000100a00 */
[----:B------:R-:W-:Y:S04]  /*5f660*/  STL.64 [R1+0x2048], R58 ;  /* 0x0020483a01007387 */ /* 0x000fe80000100a00 */
[----:B------:R-:W-:Y:S04]  /*5f670*/  STL.64 [R1+0x5ce0], R58 ;  /* 0x005ce03a01007387 */ /* 0x000fe80000100a00 */
[----:B------:R0:W-:Y:S01]  /*5f680*/  STL.64 [R1+0x2050], R2 ;  /* 0x0020500201007387 */ /* 0x0001e20000100a00 */
        /* <DEDUP_REMOVED lines=23> */
[----:B------:R0:W-:Y:S04]  /*5f800*/  STL.64 [R1+0x5d08], R8 ;  /* 0x005d080801007387 */ /* 0x0001e80000100a00 */
[----:B------:R-:W4:Y:S04]  /*5f810*/  LDL.LU R24, [R1+0x12e0] ;  /* 0x0012e00001187983 */ /* 0x000f280000300800 */
[----:B------:R-:W4:Y:S04]  /*5f820*/  LDL.LU R25, [R1+0x13ac] ;  /* 0x0013ac0001197983 */ /* 0x000f280000300800 */
[----:B------:R-:W4:Y:S04]  /*5f830*/  LDL.LU R0, [R1+0x12e4] ;  /* 0x0012e40001007983 */ /* 0x000f280000300800 */
[----:B------:R-:W4:Y:S01]  /*5f840*/  LDL.LU R93, [R1+0x1400] ;  /* 0x00140000015d7983 */ /* 0x000f220000300800 */
[----:B------:R-:W-:Y:S01]  /*5f850*/  MOV R32, R23 ;  /* 0x0000001700207202 */ /* 0x000fe20000000f00 */
[----:B------:R-:W-:-:S02]  /*5f860*/  IMAD.MOV.U32 R33, RZ, RZ, R5 ;  /* 0x000000ffff217224 */ /* 0x000fc400078e0005 */
[----:B------:R-:W-:Y:S02]  /*5f870*/  IMAD.MOV.U32 R66, RZ, RZ, R19 ;  /* 0x000000ffff427224 */ /* 0x000fe400078e0013 */
[----:B------:R-:W-:Y:S02]  /*5f880*/  IMAD.MOV.U32 R67, RZ, RZ, R22 ;  /* 0x000000ffff437224 */ /* 0x000fe400078e0016 */
[----:B--2---:R-:W-:Y:S02]  /*5f890*/  IMAD.MOV.U32 R41, RZ, RZ, R89 ;  /* 0x000000ffff297224 */ /* 0x004fe400078e0059 */
[----:B------:R-:W-:Y:S01]  /*5f8a0*/  IMAD.MOV.U32 R40, RZ, RZ, R87 ;  /* 0x000000ffff287224 */ /* 0x000fe200078e0057 */
[----:B------:R-:W2:Y:S04]  /*5f8b0*/  LDL.LU R89, [R1+0x12e8] ;  /* 0x0012e80001597983 */ /* 0x000ea80000300800 */
[----:B------:R-:W2:Y:S01]  /*5f8c0*/  LDL.LU R87, [R1+0x1404] ;  /* 0x0014040001577983 */ /* 0x000ea20000300800 */
[----:B---3--:R-:W-:-:S02]  /*5f8d0*/  IMAD.MOV.U32 R61, RZ, RZ, R85 ;  /* 0x000000ffff3d7224 */ /* 0x008fc400078e0055 */
[----:B----4-:R-:W-:Y:S01]  /*5f8e0*/  IMAD.MOV.U32 R60, RZ, RZ, R83 ;  /* 0x000000ffff3c7224 */ /* 0x010fe200078e0053 */
[----:B------:R-:W3:Y:S04]  /*5f8f0*/  LDL.LU R85, [R1+0x12ec] ;  /* 0x0012ec0001557983 */ /* 0x000ee80000300800 */
[----:B------:R-:W4:Y:S04]  /*5f900*/  LDL.LU R83, [R1+0x1408] ;  /* 0x0014080001537983 */ /* 0x000f280000300800 */
[----:B------:R-:W-:Y:S04]  /*5f910*/  STL.64 [R1+0x2088], R32 ;  /* 0x0020882001007387 */ /* 0x000fe80000100a00 */
[----:B------:R0:W-:Y:S04]  /*5f920*/  STL.64 [R1+0x5d10], R32 ;  /* 0x005d102001007387 */ /* 0x0001e80000100a00 */
        /* <DEDUP_REMOVED lines=16> */
[----:B------:R-:W4:Y:S04]  /*5fa30*/  LDL.LU R42, [R1+0x1464] ;  /* 0x00146400012a7983 */ /* 0x000f280000300800 */
[----:B------:R-:W0:Y:S01]  /*5fa40*/  LDL.LU R43, [R1+0x134c] ;  /* 0x00134c00012b7983 */ /* 0x000e220000300800 */
[----:B------:R-:W-:-:S03]  /*5fa50*/  IMAD.MOV.U32 R36, RZ, RZ, R11 ;  /* 0x000000ffff247224 */ /* 0x000fc600078e000b */
[----:B------:R-:W4:Y:S01]  /*5fa60*/  LDL.LU R11, [R1+0x1468] ;  /* 0x00146800010b7983 */ /* 0x000f220000300800 */
[----:B------:R-:W-:-:S04]  /*5fa70*/  LOP3.LUT R47, R47, R46, RZ, 0x3c, !PT ;  /* 0x0000002e2f2f7212 */ /* 0x000fc800078e3cff */
[----:B------:R-:W-:-:S04]  /*5fa80*/  LOP3.LUT R46, R47, R46, RZ, 0x3c, !PT ;  /* 0x0000002e2f2e7212 */ /* 0x000fc800078e3cff */
[----:B------:R-:W-:-:S05]  /*5fa90*/  LOP3.LUT R47, R47, R46, RZ, 0x3c, !PT ;  /* 0x0000002e2f2f7212 */ /* 0x000fca00078e3cff */
        /* <DEDUP_REMOVED lines=8> */
[----:B-1----:R-:W4:Y:S04]  /*5fb20*/  LDL.LU R76, [R1+0x13a0] ;  /* 0x0013a000014c7983 */ /* 0x002f280000300800 */
[----:B------:R-:W4:Y:S01]  /*5fb30*/  LDL.LU R77, [R1+0x146c] ;  /* 0x00146c00014d7983 */ /* 0x000f220000300800 */
[----:B------:R-:W-:Y:S01]  /*5fb40*/  IMAD.MOV.U32 R73, RZ, RZ, R0 ;  /* 0x000000ffff497224 */ /* 0x000fe200078e0000 */
[----:B------:R-:W-:-:S02]  /*5fb50*/  MOV R72, R93 ;  /* 0x0000005d00487202 */ /* 0x000fc40000000f00 */
[----:B------:R-:W4:Y:S04]  /*5fb60*/  LDL.LU R0, [R1+0x104c] ;  /* 0x00104c0001007983 */ /* 0x000f280000300800 */
[----:B------:R-:W4:Y:S01]  /*5fb70*/  LDL.LU R93, [R1+0x14c8] ;  /* 0x0014c800015d7983 */ /* 0x000f220000300800 */
[----:B------:R-:W-:-:S04]  /*5fb80*/  LOP3.LUT R25, R25, R24, RZ, 0x3c, !PT ;  /* 0x0000001819197212 */ /* 0x000fc800078e3cff */
[----:B------:R-:W-:-:S04]  /*5fb90*/  LOP3.LUT R24, R25, R24, RZ, 0x3c, !PT ;  /* 0x0000001819187212 */ /* 0x000fc800078e3cff */
[----:B------:R-:W-:Y:S01]  /*5fba0*/  LOP3.LUT R25, R25, R24, RZ, 0x3c, !PT ;  /* 0x0000001819197212 */ /* 0x000fe200078e3cff */
[----:B--2---:R-:W-:Y:S02]  /*5fbb0*/  IMAD.MOV.U32 R65, RZ, RZ, R89 ;  /* 0x000000ffff417224 */ /* 0x004fe400078e0059 */
[----:B------:R-:W-:Y:S01]  /*5fbc0*/  IMAD.MOV.U32 R64, RZ, RZ, R87 ;  /* 0x000000ffff407224 */ /* 0x000fe200078e0057 */
        /* <DEDUP_REMOVED lines=20> */
[----:B------:R-:W4:Y:S04]  /*5fd10*/  LDL.LU R18, [R1+0x10ac] ;  /* 0x0010ac0001127983 */ /* 0x000f280000300800 */
[----:B------:R-:W4:Y:S01]  /*5fd20*/  LDL.LU R15, [R1+0x11c8] ;  /* 0x0011c800010f7983 */ /* 0x000f220000300800 */
[----:B------:R-:W-:-:S03]  /*5fd30*/  IMAD.MOV.U32 R79, RZ, RZ, R14 ;  /* 0x000000ffff4f7224 */ /* 0x000fc600078e000e */
[----:B------:R-:W4:Y:S01]  /*5fd40*/  LDL.LU R14, [R1+0x1100] ;  /* 0x00110000010e7983 */ /* 0x000f220000300800 */
[----:B------:R-:W-:Y:S02]  /*5fd50*/  IMAD.MOV.U32 R78, RZ, RZ, R42 ;  /* 0x000000ffff4e7224 */ /* 0x000fe400078e002a */
[----:B0-----:R-:W-:Y:S01]  /*5fd60*/  IMAD.MOV.U32 R3, RZ, RZ, R43 ;  /* 0x000000ffff037224 */ /* 0x001fe200078e002b */
        /* <DEDUP_REMOVED lines=9> */
[----:B------:R-:W-:Y:S04]  /*5fe00*/  STL [R1+0x5d98], R79 ;  /* 0x005d984f01007387 */ /* 0x000fe80000100800 */
[----:B------:R-:W-:Y:S04]  /*5fe10*/  STL.64 [R1+0x2110], R2 ;  /* 0x0021100201007387 */ /* 0x000fe80000100a00 */
[----:B------:R0:W-:Y:S04]  /*5fe20*/  STL.64 [R1+0x5da0], R2 ;  /* 0x005da00201007387 */ /* 0x0001e80000100a00 */
[----:B------:R-:W4:Y:S04]  /*5fe30*/  LDL.LU R20, [R1+0x1108] ;  /* 0x0011080001147983 */ /* 0x000f280000300800 */
[----:B------:R-:W4:Y:S04]  /*5fe40*/  LDL.LU R21, [R1+0x1224] ;  /* 0x0012240001157983 */ /* 0x000f280000300800 */
[----:B------:R-:W4:Y:S01]  /*5fe50*/  LDL.LU R49, [R1+0x110c] ;  /* 0x00110c0001317983 */ /* 0x000f220000300800 */
[----:B------:R-:W-:Y:S01]  /*5fe60*/  LOP3.LUT R77, R77, R76, RZ, 0x3c, !PT ;  /* 0x0000004c4d4d7212 */ /* 0x000fe200078e3cff */
[----:B------:R-:W-:-:S03]  /*5fe70*/  IMAD.MOV.U32 R71, RZ, RZ, R0 ;  /* 0x000000ffff477224 */ /* 0x000fc600078e0000 */
[C---:B------:R-:W-:Y:S01]  /*5fe80*/  LOP3.LUT R76, R77.reuse, R76, RZ, 0x3c, !PT ;  /* 0x0000004c4d4c7212 */ /* 0x040fe200078e3cff */
[----:B------:R-:W4:Y:S01]  /*5fe90*/  LDL.LU R0, [R1+0x1228] ;  /* 0x0012280001007983 */ /* 0x000f220000300800 */
[----:B------:R-:W-:Y:S02]  /*5fea0*/  MOV R70, R93 ;  /* 0x0000005d00467202 */ /* 0x000fe40000000f00 */
[----:B------:R-:W-:Y:S01]  /*5feb0*/  LOP3.LUT R77, R77, R76, RZ, 0x3c, !PT ;  /* 0x0000004c4d4d7212 */ /* 0x000fe200078e3cff */
        /* <DEDUP_REMOVED lines=15> */
[----:B------:R-:W-:Y:S04]  /*5ffb0*/  STL.64 [R1+0x5dc0], R54 ;  /* 0x005dc03601007387 */ /* 0x000fe80000100a00 */
[----:B------:R-:W0:Y:S04]  /*5ffc0*/  LDL.LU R68, [R1+0xe60] ;  /* 0x000e600001447983 */ /* 0x000e280000300800 */
        /* <DEDUP_REMOVED lines=34> */
[----:B------:R-:W-:Y:S02]  /*601f0*/  LOP3.LUT R21, R21, R20, RZ, 0x3c, !PT ;  /* 0x0000001415157212 */ /* 0x000fe400078e3cff */
[----:B------:R-:W-:Y:S02]  /*60200*/  MOV R26, R0 ;  /* 0x00000000001a7202 */ /* 0x000fe40000000f00 */
[----:B------:R-:W4:Y:S01]  /*60210*/  LDL.LU R0, [R1+0xcec] ;  /* 0x000cec0001007983 */ /* 0x000f220000300800 */
        /* <DEDUP_REMOVED lines=12> */
[----:B------:R-:W-:Y:S01]  /*602e0*/  STL.64 [R1+0x2178], R48 ;  /* 0x0021783001007387 */ /* 0x000fe20000100a00 */
[----:B0-----:R-:W-:-:S02]  /*602f0*/  IMAD.MOV.U32 R3, RZ, RZ, R68 ;  /* 0x000000ffff037224 */ /* 0x001fc400078e0044 */
[----:B------:R-:W-:Y:S01]  /*60300*/  IMAD.MOV.U32 R2, RZ, RZ, R93 ;  /* 0x000000ffff027224 */ /* 0x000fe200078e005d */
[----:B------:R-:W-:Y:S04]  /*60310*/  STL.64 [R1+0x2190], R74 ;  /* 0x0021904a01007387 */ /* 0x000fe80000100a00 */
[----:B------:R0:W-:Y:S04]  /*60320*/  STL.64 [R1+0x2198], R2 ;  /* 0x0021980201007387 */ /* 0x0001e80000100a00 */
[----:B------:R-:W3:Y:S04]  /*60330*/  LDL.LU R68, [R1+0xc2c] ;  /* 0x000c2c0001447983 */ /* 0x000ee80000300800 */
[----:B------:R-:W3:Y:S01]  /*60340*/  LDL.LU R93, [R1+0xd48] ;  /* 0x000d4800015d7983 */ /* 0x000ee20000300800 */
[----:B------:R-:W-:-:S02]  /*60350*/  IMAD.MOV.U32 R59, RZ, RZ, R5 ;  /* 0x000000ffff3b7224 */ /* 0x000fc400078e0005 */
[----:B------:R-:W-:Y:S01]  /*60360*/  IMAD.MOV.U32 R58, RZ, RZ, R19 ;  /* 0x000000ffff3a7224 */ /* 0x000fe200078e0013 */
[----:B------:R-:W3:Y:S04]  /*60370*/  LDL.LU R5, [R1+0xc80] ;  /* 0x000c800001057983 */ /* 0x000ee80000300800 */
[----:B------:R-:W3:Y:S01]  /*60380*/  LDL.LU R19, [R1+0xd4c] ;  /* 0x000d4c0001137983 */ /* 0x000ee20000300800 */
[----:B------:R-:W-:Y:S02]  /*60390*/  IMAD.MOV.U32 R35, RZ, RZ, R18 ;  /* 0x000000ffff237224 */ /* 0x000fe400078e0012 */
[----:B------:R-:W-:Y:S01]  /*603a0*/  IMAD.MOV.U32 R34, RZ, RZ, R15 ;  /* 0x000000ffff227224 */ /* 0x000fe200078e000f */
[----:B------:R-:W3:Y:S04]  /*603b0*/  LDL.LU R18, [R1+0xc84] ;  /* 0x000c840001127983 */ /* 0x000ee80000300800 */
[----:B------:R-:W3:Y:S01]  /*603c0*/  LDL.LU R15, [R1+0xda0] ;  /* 0x000da000010f7983 */ /* 0x000ee20000300800 */
[----:B------:R-:W-:-:S02]  /*603d0*/  IMAD.MOV.U32 R63, RZ, RZ, R14 ;  /* 0x000000ffff3f7224 */ /* 0x000fc400078e000e */
[----:B------:R-:W-:Y:S01]  /*603e0*/  IMAD.MOV.U32 R62, RZ, RZ, R11 ;  /* 0x000000ffff3e7224 */ /* 0x000fe200078e000b */
[----:B------:R-:W3:Y:S04]  /*603f0*/  LDL.LU R14, [R1+0xc88] ;  /* 0x000c8800010e7983 */ /* 0x000ee80000300800 */
[----:B------:R-:W3:Y:S01]  /*60400*/  LDL.LU R11, [R1+0xda4] ;  /* 0x000da400010b7983 */ /* 0x000ee20000300800 */
[----:B------:R-:W-:Y:S02]  /*60410*/  LOP3.LUT R43, R43, R42, RZ, 0x3c, !PT ;  /* 0x0000002a2b2b7212 */ /* 0x000fe400078e3cff */
[----:B------:R-:W-:Y:S02]  /*60420*/  LOP3.LUT R13, R13, R12, RZ, 0x3c, !PT ;  /* 0x0000000c0d0d7212 */ /* 0x000fe400078e3cff */
[----:B------:R-:W-:-:S02]  /*60430*/  LOP3.LUT R42, R43, R42, RZ, 0x3c, !PT ;  /* 0x0000002a2b2a7212 */ /* 0x000fc400078e3cff */
[----:B------:R-:W-:Y:S02]  /*60440*/  LOP3.LUT R9, R9, R8, RZ, 0x3c, !PT ;  /* 0x0000000809097212 */ /* 0x000fe400078e3cff */
[----:B------:R-:W-:Y:S02]  /*60450*/  LOP3.LUT R12, R13, R12, RZ, 0x3c, !PT ;  /* 0x0000000c0d0c7212 */ /* 0x000fe400078e3cff */
[----:B------:R-:W-:Y:S02]  /*60460*/  LOP3.LUT R33, R33, R32, RZ, 0x3c, !PT ;  /* 0x0000002021217212 */ /* 0x000fe400078e3cff */
[----:B------:R-:W-:Y:S02]  /*60470*/  LOP3.LUT R8, R9, R8, RZ, 0x3c, !PT ;  /* 0x0000000809087212 */ /* 0x000fe400078e3cff */
[----:B------:R-:W-:Y:S02]  /*60480*/  LOP3.LUT R43, R43, R42, RZ, 0x3c, !PT ;  /* 0x0000002a2b2b7212 */ /* 0x000fe400078e3cff */
[----:B------:R-:W-:-:S02]  /*60490*/  LOP3.LUT R13, R13, R12, RZ, 0x3c, !PT ;  /* 0x0000000c0d0d7212 */ /* 0x000fc400078e3cff */
[----:B------:R-:W-:Y:S01]  /*604a0*/  LOP3.LUT R32, R33, R32, RZ, 0x3c, !PT ;  /* 0x0000002021207212 */ /* 0x000fe200078e3cff */
[----:B------:R-:W-:Y:S01]  /*604b0*/  STL.64 [R1+0x21a0], R58 ;  /* 0x0021a03a01007387 */ /* 0x000fe20000100a00 */
[----:B------:R-:W-:-:S03]  /*604c0*/  LOP3.LUT R9, R9, R8, RZ, 0x3c, !PT ;  /* 0x0000000809097212 */ /* 0x000fc600078e3cff */
[----:B------:R-:W-:Y:S04]  /*604d0*/  STL.64 [R1+0x21a8], R34 ;  /* 0x0021a82201007387 */ /* 0x000fe80000100a00 */
[----:B------:R-:W-:Y:S01]  /*604e0*/  STL.64 [R1+0x21b0], R42 ;  /* 0x0021b02a01007387 */ /* 0x000fe20000100a00 */
[----:B------:R-:W-:-:S03]  /*604f0*/  LOP3.LUT R33, R33, R32, RZ, 0x3c, !PT ;  /* 0x0000002021217212 */ /* 0x000fc600078e3cff */
[----:B------:R-:W-:Y:S01]  /*60500*/  STL.64 [R1+0x21b8], R62 ;  /* 0x0021b83e01007387 */ /* 0x000fe20000100a00 */
[----:B------:R-:W-:-:S03]  /*60510*/  LOP3.LUT R67, R67, R66, RZ, 0x3c, !PT ;  /* 0x0000004243437212 */ /* 0x000fc600078e3cff */
[----:B------:R-:W-:Y:S04]  /*60520*/  STL.64 [R1+0x21c0], R12 ;  /* 0x0021c00c01007387 */ /* 0x000fe80000100a00 */
[----:B------:R-:W-:Y:S04]  /*60530*/  STL.64 [R1+0x21c8], R8 ;  /* 0x0021c80801007387 */ /* 0x000fe80000100a00 */
[----:B------:R-:W-:Y:S04]  /*60540*/  STL.64 [R1+0x21d0], R56 ;  /* 0x0021d03801007387 */ /* 0x000fe80000100a00 */
[----:B------:R-:W-:Y:S01]  /*60550*/  STL.64 [R1+0x21d8], R32 ;  /* 0x0021d82001007387 */ /* 0x000fe20000100a00 */
[----:B------:R-:W-:-:S03]  /*60560*/  LOP3.LUT R66, R67, R66, RZ, 0x3c, !PT ;  /* 0x0000004243427212 */ /* 0x000fc600078e3cff */
[----:B------:R-:W3:Y:S04]  /*60570*/  LDL.LU R72, [R1+0xc8c] ;  /* 0x000c8c0001487983 */ /* 0x000ee80000300800 */
[----:B------:R-:W3:Y:S04]  /*60580*/  LDL.LU R73, [R1+0xda8] ;  /* 0x000da80001497983 */ /* 0x000ee80000300800 */
[----:B------:R-:W3:Y:S01]  /*60590*/  LDL.LU R65, [R1+0xce0] ;  /* 0x000ce00001417983 */ /* 0x000ee20000300800 */
[----:B------:R-:W-:Y:S02]  /*605a0*/  LOP3.LUT R67, R67, R66, RZ, 0x3c, !PT ;  /* 0x0000004243437212 */ /* 0x000fe400078e3cff */
[----:B------:R-:W-:Y:S01]  /*605b0*/  MOV R40, R0 ;  /* 0x0000000000287202 */ /* 0x000fe20000000f00 */
[----:B------:R-:W-:-:S02]  /*605c0*/  IMAD.MOV.U32 R41, RZ, RZ, R69 ;  /* 0x000000ffff297224 */ /* 0x000fc400078e0045 */
[----:B--2---:R-:W-:Y:S02]  /*605d0*/  IMAD.MOV.U32 R61, RZ, RZ, R89 ;  /* 0x000000ffff3d7224 */ /* 0x004fe400078e0059 */
[----:B------:R-:W-:Y:S02]  /*605e0*/  IMAD.MOV.U32 R60, RZ, RZ, R87 ;  /* 0x000000ffff3c7224 */ /* 0x000fe400078e0057 */
[----:B----4-:R-:W-:Y:S02]  /*605f0*/  IMAD.MOV.U32 R46, RZ, RZ, R83 ;  /* 0x000000ffff2e7224 */ /* 0x010fe400078e0053 */
[----:B------:R-:W2:Y:S04]  /*60600*/  LDL.LU R83, [R1+0xdac] ;  /* 0x000dac0001537983 */ /* 0x000ea80000300800 */
[----:B------:R-:W4:Y:S04]  /*60610*/  LDL.LU R0, [R1+0x91c] ;  /* 0x00091c0001007983 */ /* 0x000f280000300800 */
[----:B------:R-:W4:Y:S01]  /*60620*/  LDL.LU R89, [R1+0xe08] ;  /* 0x000e080001597983 */ /* 0x000f220000300800 */
[----:B---3--:R-:W-:-:S03]  /*60630*/  IMAD.MOV.U32 R47, RZ, RZ, R85 ;  /* 0x000000ffff2f7224 */ /* 0x008fc600078e0055 */
[----:B------:R-:W0:Y:S04]  /*60640*/  LDL.LU R87, [R1+0x9e0] ;  /* 0x0009e00001577983 */ /* 0x000e280000300800 */
[----:B------:R-:W3:Y:S04]  /*60650*/  LDL.LU R85, [R1+0xaac] ;  /* 0x000aac0001557983 */ /* 0x000ee80000300800 */
[----:B------:R-:W-:Y:S04]  /*60660*/  STL.64 [R1+0x21f0], R66 ;  /* 0x0021f04201007387 */ /* 0x000fe80000100a00 */
[----:B------:R-:W-:Y:S04]  /*60670*/  STL.64 [R1+0x21f8], R40 ;  /* 0x0021f82801007387 */ /* 0x000fe80000100a00 */
[----:B------:R-:W-:Y:S04]  /*60680*/  STL.64 [R1+0x2200], R60 ;  /* 0x0022003c01007387 */ /* 0x000fe80000100a00 */
[----:B------:R-:W-:Y:S04]  /*60690*/  STL.64 [R1+0x2208], R46 ;  /* 0x0022082e01007387 */ /* 0x000fe80000100a00 */
[----:B-1----:R-:W3:Y:S04]  /*606a0*/  LDL.LU R76, [R1+0x9e4] ;  /* 0x0009e400014c7983 */ /* 0x002ee80000300800 */
[----:B------:R-:W3:Y:S04]  /*606b0*/  LDL.LU R77, [R1+0xb00] ;  /* 0x000b0000014d7983 */ /* 0x000ee80000300800 */
[----:B------:R-:W3:Y:S04]  /*606c0*/  LDL.LU R79, [R1+0x9e8] ;  /* 0x0009e800014f7983 */ /* 0x000ee80000300800 */
[----:B------:R-:W3:Y:S01]  /*606d0*/  LDL.LU R52, [R1+0xb04] ;  /* 0x000b040001347983 */ /* 0x000ee20000300800 */
[----:B------:R-:W-:-:S03]  /*606e0*/  IMAD.MOV.U32 R22, RZ, RZ, R93 ;  /* 0x000000ffff167224 */ /* 0x000fc600078e005d */
[----:B------:R-:W3:Y:S04]  /*606f0*/  LDL.LU R53, [R1+0x9ec] ;  /* 0x0009ec0001357983 */ /* 0x000ee80000300800 */
[----:B------:R-:W3:Y:S04]  /*60700*/  LDL.LU R93, [R1+0xb08] ;  /* 0x000b0800015d7983 */ /* 0x000ee80000300800 */
[----:B------:R-:W3:Y:S04]  /*60710*/  LDL.LU R80, [R1+0xa40] ;  /* 0x000a400001507983 */ /* 0x000ee80000300800 */
[----:B------:R-:W3:Y:S01]  /*60720*/  LDL.LU R81, [R1+0xb0c] ;  /* 0x000b0c0001517983 */ /* 0x000ee20000300800 */
[----:B------:R-:W-:-:S03]  /*60730*/  IMAD.MOV.U32 R91, RZ, RZ, R5 ;  /* 0x000000ffff5b7224 */ /* 0x000fc600078e0005 */
[----:B------:R-:W3:Y:S01]  /*60740*/  LDL.LU R69, [R1+0xa44] ;  /* 0x000a440001457983 */ /* 0x000ee20000300800 */
[----:B------:R-:W-:-:S03]  /*60750*/  IMAD.MOV.U32 R23, RZ, RZ, R68 ;  /* 0x000000ffff177224 */ /* 0x000fc600078e0044 */
[----:B------:R-:W3:Y:S01]  /*60760*/  LDL.LU R5, [R1+0xb60] ;  /* 0x000b600001057983 */ /* 0x000ee20000300800 */
[----:B------:R-:W-:-:S03]  /*60770*/  IMAD.MOV.U32 R90, RZ, RZ, R19 ;  /* 0x000000ffff5a7224 */ /* 0x000fc600078e0013 */
        /* <DEDUP_REMOVED lines=9> */
[----:B------:R-:W3:Y:S04]  /*60810*/  LDL.LU R11, [R1+0xb6c] ;  /* 0x000b6c00010b7983 */ /* 0x000ee80000300800 */
[----:B------:R-:W-:Y:S04]  /*60820*/  STL.64 [R1+0x2210], R22 ;  /* 0x0022101601007387 */ /* 0x000fe80000100a00 */
[----:B------:R-:W-:Y:S04]  /*60830*/  STL.64 [R1+0x2218], R90 ;  /* 0x0022185a01007387 */ /* 0x000fe80000100a00 */
[----:B------:R-:W-:Y:S04]  /*60840*/  STL.64 [R1+0x2220], R36 ;  /* 0x0022202401007387 */ /* 0x000fe80000100a00 */
[----:B------:R-:W-:Y:S01]  /*60850*/  STL.64 [R1+0x2228], R24 ;  /* 0x0022281801007387 */ /* 0x000fe20000100a00 */
[----:B------:R-:W-:-:S04]  /*60860*/  LOP3.LUT R73, R73, R72, RZ, 0x3c, !PT ;  /* 0x0000004849497212 */ /* 0x000fc800078e3cff */
[----:B------:R-:W-:-:S04]  /*60870*/  LOP3.LUT R72, R73, R72, RZ, 0x3c, !PT ;  /* 0x0000004849487212 */ /* 0x000fc800078e3cff */
[----:B------:R-:W-:Y:S02]  /*60880*/  LOP3.LUT R73, R73, R72, RZ, 0x3c, !PT ;  /* 0x0000004849497212 */ /* 0x000fe400078e3cff */
[----:B--2---:R-:W-:Y:S02]  /*60890*/  MOV R64, R83 ;  /* 0x0000005300407202 */ /* 0x004fe40000000f00 */
[----:B------:R-:W2:Y:S01]  /*608a0*/  LDL.LU R83, [R1+0xbc8] ;  /* 0x000bc80001537983 */ /* 0x000ea20000300800 */
[----:B----4-:R-:W-:Y:S02]  /*608b0*/  IMAD.MOV.U32 R50, RZ, RZ, R89 ;  /* 0x000000ffff327224 */ /* 0x010fe400078e0059 */
[----:B0-----:R-:W-:Y:S02]  /*608c0*/  IMAD.MOV.U32 R3, RZ, RZ, R87 ;  /* 0x000000ffff037224 */ /* 0x001fe400078e0057 */
[----:B---3--:R-:W-:Y:S02]  /*608d0*/  IMAD.MOV.U32 R2, RZ, RZ, R85 ;  /* 0x000000ffff027224 */ /* 0x008fe400078e0055 */
[----:B------:R-:W3:Y:S04]  /*608e0*/  LDL.LU R85, [R1+0x900] ;  /* 0x0009000001557983 */ /* 0x000ee80000300800 */
[----:B------:R-:W4:Y:S04]  /*608f0*/  LDL.LU R87, [R1+0x904] ;  /* 0x0009040001577983 */ /* 0x000f280000300800 */
[----:B------:R-:W3:Y:S01]  /*60900*/  LDL.LU R89, [R1+0x918] ;  /* 0x0009180001597983 */ /* 0x000ee20000300800 */
[----:B------:R-:W-:Y:S01]  /*60910*/  LOP3.LUT R77, R77, R76, RZ, 0x3c, !PT ;  /* 0x0000004c4d4d7212 */ /* 0x000fe200078e3cff */
[----:B------:R-:W-:-:S02]  /*60920*/  IMAD.MOV.U32 R51, RZ, RZ, R0 ;  /* 0x000000ffff337224 */ /* 0x000fc400078e0000 */
[----:B------:R-:W4:Y:S01]  /*60930*/  LDL R0, [R1+0x3288] ;  /* 0x0032880001007983 */ /* 0x000f220000100800 */
[----:B------:R-:W-:-:S03]  /*60940*/  LOP3.LUT R76, R77, R76, RZ, 0x3c, !PT ;  /* 0x0000004c4d4c7212 */ /* 0x000fc600078e3cff */
[----:B------:R-:W-:Y:S04]  /*60950*/  STL.64 [R1+0x2230], R72 ;  /* 0x0022304801007387 */ /* 0x000fe80000100a00 */
[----:B------:R-:W-:Y:S01]  /*60960*/  STL.64 [R1+0x2238], R64 ;  /* 0x0022384001007387 */ /* 0x000fe20000100a00 */
[----:B------:R-:W-:Y:S01]  /*60970*/  IMAD.MOV.U32 R70, RZ, RZ, R52 ;  /* 0x000000ffff467224 */ /* 0x000fe200078e0034 */
[----:B------:R-:W-:Y:S01]  /*60980*/  LOP3.LUT R77, R77, R76, RZ, 0x3c, !PT ;  /* 0x0000004c4d4d7212 */ /* 0x000fe200078e3cff */
[----:B------:R-:W-:Y:S01]  /*60990*/  IMAD.MOV.U32 R71, RZ, RZ, R79 ;  /* 0x000000ffff477224 */ /* 0x000fe200078e004f */
[----:B------:R-:W-:Y:S01]  /*609a0*/  STL.64 [R1+0x2250], R50 ;  /* 0x0022503201007387 */ /* 0x000fe20000100a00 */
[----:B------:R-:W-:Y:S02]  /*609b0*/  IMAD.MOV.U32 R28, RZ, RZ, R93 ;  /* 0x000000ffff1c7224 */ /* 0x000fe400078e005d */
[----:B------:R-:W-:Y:S01]  /*609c0*/  IMAD.MOV.U32 R29, RZ, RZ, R53 ;  /* 0x000000ffff1d7224 */ /* 0x000fe200078e0035 */
[----:B------:R-:W-:Y:S04]  /*609d0*/  STL.64 [R1+0x2258], R2 ;  /* 0x0022580201007387 */ /* 0x000fe80000100a00 */
[----:B------:R-:W4:Y:S01]  /*609e0*/  LDL R93, [R1+0x3284] ;  /* 0x00328400015d7983 */ /* 0x000f220000100800 */
[----:B------:R-:W-:-:S02]  /*609f0*/  IMAD.MOV.U32 R54, RZ, RZ, R81 ;  /* 0x000000ffff367224 */ /* 0x000fc400078e0051 */
[----:B------:R-:W-:Y:S01]  /*60a00*/  IMAD.MOV.U32 R55, RZ, RZ, R80 ;  /* 0x000000ffff377224 */ /* 0x000fe200078e0050 */
[----:B------:R-:W-:Y:S04]  /*60a10*/  STL.64 [R1+0x2260], R76 ;  /* 0x0022604c01007387 */ /* 0x000fe80000100a00 */
[----:B------:R-:W-:Y:S04]  /*60a20*/  STL.64 [R1+0x2268], R70 ;  /* 0x0022684601007387 */ /* 0x000fe80000100a00 */
[----:B------:R-:W-:Y:S01]  /*60a30*/  STL.64 [R1+0x2270], R28 ;  /* 0x0022701c01007387 */ /* 0x000fe20000100a00 */
[----:B------:R-:W-:-:S02]  /*60a40*/  IMAD.MOV.U32 R44, RZ, RZ, R5 ;  /* 0x000000ffff2c7224 */ /* 0x000fc400078e0005 */
[----:B------:R-:W-:Y:S01]  /*60a50*/  IMAD.MOV.U32 R52, RZ, RZ, R19 ;  /* 0x000000ffff347224 */ /* 0x000fe200078e0013 */
[----:B------:R-:W4:Y:S04]  /*60a60*/  LDL R5, [R1+0x3280] ;  /* 0x0032800001057983 */ /* 0x000f280000100800 */
[----:B------:R-:W-:Y:S04]  /*60a70*/  STL.64 [R1+0x2278], R54 ;  /* 0x0022783601007387 */ /* 0x000fe80000100a00 */
[----:B------:R-:W4:Y:S01]  /*60a80*/  LDL R19, [R1+0x327c] ;  /* 0x00327c0001137983 */ /* 0x000f220000100800 */
[----:B------:R-:W-:Y:S01]  /*60a90*/  IMAD.MOV.U32 R45, RZ, RZ, R69 ;  /* 0x000000ffff2d7224 */ /* 0x000fe200078e0045 */
[----:B------:R-:W-:Y:S01]  /*60aa0*/  MOV R53, R68 ;  /* 0x0000004400357202 */ /* 0x000fe20000000f00 */
[----:B------:R-:W-:-:S02]  /*60ab0*/  IMAD.MOV.U32 R68, RZ, RZ, R15 ;  /* 0x000000ffff447224 */ /* 0x000fc400078e000f */
[----:B------:R-:W-:Y:S01]  /*60ac0*/  IMAD.MOV.U32 R69, RZ, RZ, R18 ;  /* 0x000000ffff457224 */ /* 0x000fe200078e0012 */
        /* <DEDUP_REMOVED lines=9> */
[----:B------:R-:W-:-:S03]  /*60b60*/  ISETP.GT.AND P5, PT, R92, RZ, PT ;  /* 0x000000ff5c00720c */ /* 0x000fc60003fa4270 */
[----:B------:R-:W-:Y:S01]  /*60b70*/  STL.64 [R1+0x2298], R80 ;  /* 0x0022985001007387 */ /* 0x000fe20000100a00 */
[----:B------:R-:W-:Y:S02]  /*60b80*/  ISETP.GT.AND P6, PT, R92, 0x1, PT ;  /* 0x000000015c00780c */ /* 0x000fe40003fc4270 */
[----:B------:R-:W-:Y:S02]  /*60b90*/  PRMT R38, RZ, 0x7610, R38 ;  /* 0x00007610ff267816 */ /* 0x000fe40000000026 */
[----:B--2---:R-:W-:Y:S02]  /*60ba0*/  LOP3.LUT R83, R83, R82, RZ, 0x3c, !PT ;  /* 0x0000005253537212 */ /* 0x004fe400078e3cff */
[----:B---3--:R-:W-:Y:S02]  /*60bb0*/  LOP3.LUT R89, R89, R88, RZ, 0x3c, !PT ;  /* 0x0000005859597212 */ /* 0x008fe400078e3cff */
[----:B----4-:R-:W-:Y:S02]  /*60bc0*/  LOP3.LUT R87, R87, R86, RZ, 0x3c, !PT ;  /* 0x0000005657577212 */ /* 0x010fe400078e3cff */
[----:B------:R-:W-:-:S02]  /*60bd0*/  LOP3.LUT R82, R83, R82, RZ, 0x3c, !PT ;  /* 0x0000005253527212 */ /* 0x000fc400078e3cff */
[----:B------:R-:W-:Y:S02]  /*60be0*/  LOP3.LUT R88, R89, R88, RZ, 0x3c, !PT ;  /* 0x0000005859587212 */ /* 0x000fe400078e3cff */
[----:B------:R-:W-:Y:S02]  /*60bf0*/  LOP3.LUT R85, R85, R84, RZ, 0x3c, !PT ;  /* 0x0000005455557212 */ /* 0x000fe400078e3cff */
[----:B------:R-:W-:Y:S02]  /*60c00*/  LOP3.LUT R86, R87, R86, RZ, 0x3c, !PT ;  /* 0x0000005657567212 */ /* 0x000fe400078e3cff */
[----:B------:R-:W-:Y:S02]  /*60c10*/  LOP3.LUT R89, R89, R88, RZ, 0x3c, !PT ;  /* 0x0000005859597212 */ /* 0x000fe400078e3cff */
[----:B------:R-:W-:Y:S01]  /*60c20*/  LOP3.LUT R83, R83, R82, RZ, 0x3c, !PT ;  /* 0x0000005253537212 */ /* 0x000fe200078e3cff */
[----:B------:R-:W-:Y:S01]  /*60c30*/  STL [R1+0x3f6c], R88 ;  /* 0x003f6c5801007387 */ /* 0x000fe20000100800 */
[----:B------:R-:W-:-:S02]  /*60c40*/  LOP3.LUT R84, R85, R84, RZ, 0x3c, !PT ;  /* 0x0000005455547212 */ /* 0x000fc400078e3cff */
[----:B------:R-:W-:Y:S01]  /*60c50*/  LOP3.LUT R87, R87, R86, RZ, 0x3c, !PT ;  /* 0x0000005657577212 */ /* 0x000fe200078e3cff */
[----:B------:R-:W-:Y:S04]  /*60c60*/  STL [R1+0x3f68], R89 ;  /* 0x003f685901007387 */ /* 0x000fe80000100800 */
[----:B------:R-:W-:Y:S04]  /*60c70*/  STL.64 [R1+0x44b0], R88 ;  /* 0x0044b05801007387 */ /* 0x000fe80000100a00 */
[----:B------:R-:W-:Y:S04]  /*60c80*/  STL.64 [R1+0x4b30], R88 ;  /* 0x004b305801007387 */ /* 0x000fe80000100a00 */
[----:B------:R-:W-:Y:S01]  /*60c90*/  STL [R1+0x3f74], R86 ;  /* 0x003f745601007387 */ /* 0x000fe20000100800 */
[----:B------:R-:W-:-:S03]  /*60ca0*/  LOP3.LUT R85, R85, R84, RZ, 0x3c, !PT ;  /* 0x0000005455557212 */ /* 0x000fc600078e3cff */
[----:B------:R-:W-:Y:S04]  /*60cb0*/  STL [R1+0x44c0], R86 ;  /* 0x0044c05601007387 */ /* 0x000fe80000100800 */
[----:B------:R-:W-:Y:S04]  /*60cc0*/  STL [R1+0x3f70], R87 ;  /* 0x003f705701007387 */ /* 0x000fe80000100800 */
[----:B------:R-:W-:Y:S04]  /*60cd0*/  STL [R1+0x44c4], R87 ;  /* 0x0044c45701007387 */ /* 0x000fe80000100800 */
[----:B------:R-:W-:Y:S04]  /*60ce0*/  STL.64 [R1+0x4bf8], R86 ;  /* 0x004bf85601007387 */ /* 0x000fe80000100a00 */
[----:B------:R-:W2:Y:S04]  /*60cf0*/  @P5 LDG.E.U16 R0, desc[UR6][R88.64] ;  /* 0x0000000658005981 */ /* 0x000ea8000c1e1500 */
[----:B------:R-:W3:Y:S04]  /*60d00*/  @P5 LDG.E.U16 R19, desc[UR6][R82.64] ;  /* 0x0000000652135981 */ /* 0x000ee8000c1e1500 */
[----:B------:R-:W-:Y:S04]  /*60d10*/  STL [R1+0x3f7c], R84 ;  /* 0x003f7c5401007387 */ /* 0x000fe80000100800 */
[----:B------:R0:W4:Y:S04]  /*60d20*/  @P5 LDG.E.U16 R5, desc[UR6][R84.64] ;  /* 0x0000000654055981 */ /* 0x000128000c1e1500 */
[----:B------:R-:W-:Y:S04]  /*60d30*/  STL [R1+0x44c8], R84 ;  /* 0x0044c85401007387 */ /* 0x000fe80000100800 */
[----:B------:R-:W2:Y:S04]  /*60d40*/  @P5 LDG.E.U16 R93, desc[UR6][R86.64] ;  /* 0x00000006565d5981 */ /* 0x000ea8000c1e1500 */
[----:B------:R-:W-:Y:S04]  /*60d50*/  STL [R1+0x3f78], R85 ;  /* 0x003f785501007387 */ /* 0x000fe80000100800 */
[----:B------:R-:W-:Y:S04]  /*60d60*/  STL [R1+0x44cc], R85 ;  /* 0x0044cc5501007387 */ /* 0x000fe80000100800 */
[----:B------:R0:W-:Y:S02]  /*60d70*/  STL.64 [R1+0x4c00], R84 ;  /* 0x004c005401007387 */ /* 0x0001e40000100a00 */
[----:B0-----:R-:W-:-:S02]  /*60d80*/  IMAD.MOV.U32 R84, RZ, RZ, R15 ;  /* 0x000000ffff547224 */ /* 0x001fc400078e000f */
[----:B------:R-:W-:Y:S02]  /*60d90*/  IMAD.MOV.U32 R15, RZ, RZ, R14 ;  /* 0x000000ffff0f7224 */ /* 0x000fe400078e000e */
[----:B------:R-:W-:-:S05]  /*60da0*/  IMAD.MOV.U32 R14, RZ, RZ, R11 ;  /* 0x000000ffff0e7224 */ /* 0x000fca00078e000b */
[----:B------:R-:W2:Y:S01]  /*60db0*/  @P6 LDG.E.U16 R38, desc[UR6][R14.64] ;  /* 0x000000060e266981 */ /* 0x000ea2000c1e1500 */
[----:B------:R-:W-:Y:S01]  /*60dc0*/  PRMT R39, RZ, 0x7610, R39 ;  /* 0x00007610ff277816 */ /* 0x000fe20000000027 */
[----:B------:R-:W-:Y:S01]  /*60dd0*/  IMAD.MOV.U32 R85, RZ, RZ, R18 ;  /* 0x000000ffff557224 */ /* 0x000fe200078e0012 */
[----:B------:R-:W-:-:S04]  /*60de0*/  PRMT R4, RZ, 0x7610, R4 ;  /* 0x00007610ff047816 */ /* 0x000fc80000000004 */
[----:B------:R-:W2:Y:S04]  /*60df0*/  @P6 LDG.E.U16 R39, desc[UR6][R84.64] ;  /* 0x0000000654276981 */ /* 0x000ea8000c1e1500 */
[----:B------:R-:W2:Y:S01]  /*60e00*/  @P6 LDG.E.U16 R4, desc[UR6][R80.64] ;  /* 0x0000000650046981 */ /* 0x000ea2000c1e1500 */
[----:B------:R-:W-:-:S06]  /*60e10*/  PRMT R10, RZ, 0x7610, R10 ;  /* 0x00007610ff0a7816 */ /* 0x000fcc000000000a */
[----:B------:R-:W2:Y:S04]  /*60e20*/  @P6 LDG.E.U16 R10, desc[UR6][R68.64] ;  /* 0x00000006440a6981 */ /* 0x000ea8000c1e1500 */
[----:B---3--:R0:W-:Y:S04]  /*60e30*/  @P5 STL [R1+0x327c], R19 ;  /* 0x00327c1301005387 */ /* 0x0081e80000100800 */
[----:B0-----:R-:W3:Y:S04]  /*60e40*/  LDL R19, [R1+0x3268] ;  /* 0x0032680001137983 */ /* 0x001ee80000100800 */
[----:B------:R-:W-:Y:S04]  /*60e50*/  STL [R1+0x3f84], R82 ;  /* 0x003f845201007387 */ /* 0x000fe80000100800 */
[----:B------:R-:W-:Y:S04]  /*60e60*/  STL [R1+0x44d0], R82 ;  /* 0x0044d05201007387 */ /* 0x000fe80000100800 */
[----:B------:R-:W-:Y:S04]  /*60e70*/  STL [R1+0x4c20], R82 ;  /* 0x004c205201007387 */ /* 0x000fe80000100800 */
[----:B------:R-:W-:Y:S04]  /*60e80*/  STL [R1+0x3f80], R83 ;  /* 0x003f805301007387 */ /* 0x000fe80000100800 */
[----:B------:R-:W-:Y:S04]  /*60e90*/  STL [R1+0x44d4], R83 ;  /* 0x0044d45301007387 */ /* 0x000fe80000100800 */
[----:B----4-:R0:W-:Y:S04]  /*60ea0*/  @P5 STL [R1+0x3280], R5 ;  /* 0x0032800501005387 */ /* 0x0101e80000100800 */
[----:B--2---:R-:W-:Y:S04]  /*60eb0*/  @P5 STL [R1+0x3284], R93 ;  /* 0x0032845d01005387 */ /* 0x004fe80000100800 */
[----:B------:R-:W-:Y:S04]  /*60ec0*/  @P5 STL [R1+0x3288], R0 ;  /* 0x0032880001005387 */ /* 0x000fe80000100800 */
[----:B------:R1:W-:Y:S04]  /*60ed0*/  STL.64 [R1+0x22a8], R14 ;  /* 0x0022a80e01007387 */ /* 0x0003e80000100a00 */
[----:B0-----:R-:W2:Y:S04]  /*60ee0*/  LDL R5, [R1+0x3264] ;  /* 0x0032640001057983 */ /* 0x001ea80000100800 */
[----:B------:R0:W-:Y:S04]  /*60ef0*/  STL.64 [R1+0x22a0], R84 ;  /* 0x0022a05401007387 */ /* 0x0001e80000100a00 */
[----:B------:R-:W4:Y:S04]  /*60f00*/  LDL R18, [R1+0x3260] ;  /* 0x0032600001127983 */ /* 0x000f280000100800 */
[----:B-1----:R-:W4:Y:S04]  /*60f10*/  LDL R14, [R1+0x325c] ;  /* 0x00325c00010e7983 */ /* 0x002f280000100800 */
[----:B------:R-:W-:Y:S04]  /*60f20*/  STL [R1+0x46e4], R38 ;  /* 0x0046e42601007387 */ /* 0x000fe80000100800 */
[----:B------:R-:W4:Y:S01]  /*60f30*/  LDL R11, [R1+0x3258] ;  /* 0x00325800010b7983 */ /* 0x000f220000100800 */
[----:B------:R-:W-:-:S03]  /*60f40*/  ISETP.GT.AND P3, PT, R92, 0x2, PT ;  /* 0x000000025c00780c */ /* 0x000fc60003f64270 */
[----:B------:R-:W-:Y:S04]  /*60f50*/  STL [R1+0x46e0], R39 ;  /* 0x0046e02701007387 */ /* 0x000fe80000100800 */
[----:B------:R-:W-:Y:S04]  /*60f60*/  STL.64 [R1+0x4928], R38 ;  /* 0x0049282601007387 */ /* 0x000fe80000100a00 */
[----:B------:R-:W-:Y:S04]  /*60f70*/  STL.64 [R1+0x4b38], R38 ;  /* 0x004b382601007387 */ /* 0x000fe80000100a00 */
[----:B------:R-:W4:Y:S04]  /*60f80*/  LDL R15, [R1+0x3254] ;  /* 0x00325400010f7983 */ /* 0x000f280000100800 */
[----:B------:R-:W-:Y:S01]  /*60f90*/  STL [R1+0x46dc], R4 ;  /* 0x0046dc0401007387 */ /* 0x000fe20000100800 */
[----:B------:R-:W-:-:S03]  /*60fa0*/  ISETP.GT.AND P5, PT, R92, 0x3, PT ;  /* 0x000000035c00780c */ /* 0x000fc60003fa4270 */
[----:B------:R-:W-:Y:S04]  /*60fb0*/  STL [R1+0x4948], R4 ;  /* 0x0049480401007387 */ /* 0x000fe80000100800 */
[----:B------:R-:W-:Y:S04]  /*60fc0*/  STL [R1+0x4988], R4 ;  /* 0x0049880401007387 */ /* 0x000fe80000100800 */
[----:B------:R-:W-:Y:S04]  /*60fd0*/  STL [R1+0x4a58], R4 ;  /* 0x004a580401007387 */ /* 0x000fe80000100800 */
[----:B------:R-:W-:Y:S04]  /*60fe0*/  STL [R1+0x4a80], R4 ;  /* 0x004a800401007387 */ /* 0x000fe80000100800 */
[----:B------:R-:W-:Y:S04]  /*60ff0*/  STL [R1+0x4aa8], R4 ;  /* 0x004aa80401007387 */ /* 0x000fe80000100800 */
[----:B------:R-:W-:Y:S04]  /*61000*/  STL [R1+0x4c40], R4 ;  /* 0x004c400401007387 */ /* 0x000fe80000100800 */
[----:B------:R-:W-:Y:S04]  /*61010*/  STL [R1+0x46e8], R10 ;  /* 0x0046e80a01007387 */ /* 0x000fe80000100800 */
[----:B------:R-:W4:Y:S04]  /*61020*/  LDL R79, [R1+0x3250] ;  /* 0x00325000014f7983 */ /* 0x000f280000100800 */
[----:B------:R-:W4:Y:S04]  /*61030*/  LDL R68, [R1+0x324c] ;  /* 0x00324c0001447983 */ /* 0x000f280000100800 */
[----:B------:R-:W4:Y:S04]  /*61040*/  LDL.LU R80, [R1+0xce4] ;  /* 0x000ce40001507983 */ /* 0x000f280000300800 */
[----:B------:R-:W4:Y:S04]  /*61050*/  LDL.LU R81, [R1+0xe00] ;  /* 0x000e000001517983 */ /* 0x000f280000300800 */
[----:B---3--:R-:W3:Y:S04]  /*61060*/  @P3 LDG.E.U16 R19, desc[UR6][R52.64] ;  /* 0x0000000634133981 */ /* 0x008ee8000c1e1500 */
[----:B------:R-:W3:Y:S04]  /*61070*/  LDL.LU R52, [R1+0xce8] ;  /* 0x000ce80001347983 */ /* 0x000ee80000300800 */
[----:B------:R-:W3:Y:S04]  /*61080*/  LDL.LU R53, [R1+0xe04] ;  /* 0x000e040001357983 */ /* 0x000ee80000300800 */
[----:B0-----:R-:W3:Y:S04]  /*61090*/  LDL R84, [R1+0x3248] ;  /* 0x0032480001547983 */ /* 0x001ee80000100800 */
[----:B------:R-:W3:Y:S04]  /*610a0*/  LDL R85, [R1+0x3244] ;  /* 0x0032440001557983 */ /* 0x000ee80000100800 */
[----:B------:R-:W3:Y:S04]  /*610b0*/  LDL R88, [R1+0x3240] ;  /* 0x0032400001587983 */ /* 0x000ee80000100800 */
[----:B--2---:R-:W2:Y:S04]  /*610c0*/  @P3 LDG.E.U16 R5, desc[UR6][R44.64] ;  /* 0x000000062c053981 */ /* 0x004ea8000c1e1500 */
[----:B----4-:R-:W4:Y:S04]  /*610d0*/  @P3 LDG.E.U16 R18, desc[UR6][R54.64] ;  /* 0x0000000636123981 */ /* 0x010f28000c1e1500 */
[----:B------:R-:W2:Y:S04]  /*610e0*/  @P3 LDG.E.U16 R14, desc[UR6][R28.64] ;  /* 0x000000061c0e3981 */ /* 0x000ea8000c1e1500 */
[----:B------:R-:W4:Y:S04]  /*610f0*/  @P5 LDG.E.U16 R11, desc[UR6][R70.64] ;  /* 0x00000006460b5981 */ /* 0x000f28000c1e1500 */
[----:B------:R-:W4:Y:S04]  /*61100*/  @P5 LDG.E.U16 R15, desc[UR6][R76.64] ;  /* 0x000000064c0f5981 */ /* 0x000f28000c1e1500 */
[----:B------:R-:W4:Y:S04]  /*61110*/  @P5 LDG.E.U16 R79, desc[UR6][R2.64] ;  /* 0x00000006024f5981 */ /* 0x000f28000c1e1500 */
[----:B------:R-:W4:Y:S04]  /*61120*/  @P5 LDG.E.U16 R68, desc[UR6][R50.64] ;  /* 0x0000000632445981 */ /* 0x000f28000c1e1500 */
[----:B---3--:R0:W-:Y:S04]  /*61130*/  @P3 STL [R1+0x3268], R19 ;  /* 0x0032681301003387 */ /* 0x0081e80000100800 */
[----:B0-----:R-:W3:Y:S04]  /*61140*/  LDL R19, [R1+0x323c] ;  /* 0x00323c0001137983 */ /* 0x001ee80000100800 */
[----:B------:R-:W3:Y:S04]  /*61150*/  LDL.LU.64 R44, [R1+0x5dc8] ;  /* 0x005dc800012c7983 */ /* 0x000ee80000300a00 */
[----:B------:R-:W3:Y:S04]  /*61160*/  LDL.LU.64 R54, [R1+0x5dc0] ;  /* 0x005dc00001367983 */ /* 0x000ee80000300a00 */
[----:B------:R-:W3:Y:S04]  /*61170*/  LDL.LU.64 R28, [R1+0x5db8] ;  /* 0x005db800011c7983 */ /* 0x000ee80000300a00 */
[----:B--2---:R0:W-:Y:S04]  /*61180*/  @P3 STL [R1+0x325c], R14 ;  /* 0x00325c0e01003387 */ /* 0x0041e80000100800 */
[----:B----4-:R-:W-:Y:S04]  /*61190*/  @P3 STL [R1+0x3260], R18 ;  /* 0x0032601201003387 */ /* 0x010fe80000100800 */
[----:B------:R-:W-:Y:S04]  /*611a0*/  @P3 STL [R1+0x3264], R5 ;  /* 0x0032640501003387 */ /* 0x000fe80000100800 */
[----:B------:R-:W2:Y:S04]  /*611b0*/  LDL.LU.64 R70, [R1+0x5db0] ;  /* 0x005db00001467983 */ /* 0x000ea80000300a00 */
[----:B0-----:R-:W4:Y:S04]  /*611c0*/  LDL R14, [R1+0x3238] ;  /* 0x00323800010e7983 */ /* 0x001f280000100800 */
[----:B------:R0:W-:Y:S04]  /*611d0*/  @P5 STL [R1+0x3258], R11 ;  /* 0x0032580b01005387 */ /* 0x0001e80000100800 */
[----:B------:R-:W2:Y:S04]  /*611e0*/  LDL R38, [R1+0x322c] ;  /* 0x00322c0001267983 */ /* 0x000ea80000100800 */
[----:B------:R-:W2:Y:S04]  /*611f0*/  LDL R4, [R1+0x3230] ;  /* 0x0032300001047983 */ /* 0x000ea80000100800 */
[----:B0-----:R-:W2:Y:S04]  /*61200*/  LDL R11, [R1+0x3234] ;  /* 0x00323400010b7983 */ /* 0x001ea80000100800 */
[----:B------:R-:W2:Y:S04]  /*61210*/  LDL.LU.64 R76, [R1+0x5da8] ;  /* 0x005da800014c7983 */ /* 0x000ea80000300a00 */
[----:B------:R-:W2:Y:S04]  /*61220*/  LDL R86, [R1+0x321c] ;  /* 0x00321c0001567983 */ /* 0x000ea80000100800 */
[----:B------:R-:W2:Y:S04]  /*61230*/  LDL R82, [R1+0x3220] ;  /* 0x0032200001527983 */ /* 0x000ea80000100800 */
[----:B------:R-:W2:Y:S04]  /*61240*/  LDL R83, [R1+0x3224] ;  /* 0x0032240001537983 */ /* 0x000ea80000100800 */
[----:B------:R-:W2:Y:S01]  /*61250*/  LDL R39, [R1+0x3228] ;  /* 0x0032280001277983 */ /* 0x000ea20000100800 */
[----:B------:R-:W-:-:S02]  /*61260*/  ISETP.GT.AND P6, PT, R92, 0x4, PT ;  /* 0x000000045c00780c */ /* 0x000fc40003fc4270 */
[----:B------:R-:W-:Y:S02]  /*61270*/  LOP3.LUT R53, R53, R52, RZ, 0x3c, !PT ;  /* 0x0000003435357212 */ /* 0x000fe400078e3cff */
[----:B------:R-:W-:Y:S02]  /*61280*/  LOP3.LUT R81, R81, R80, RZ, 0x3c, !PT ;  /* 0x0000005051517212 */ /* 0x000fe400078e3cff */
[----:B------:R-:W-:Y:S01]  /*61290*/  ISETP.GT.AND P3, PT, R92, 0x5, PT ;  /* 0x000000055c00780c */ /* 0x000fe20003f64270 */
[----:B------:R-:W2:Y:S01]  /*612a0*/  LDL.LU R87, [R1+0xf24] ;  /* 0x000f240001577983 */ /* 0x000ea20000300800 */
[----:B------:R-:W-:Y:S02]  /*612b0*/  LOP3.LUT R52, R53, R52, RZ, 0x3c, !PT ;  /* 0x0000003435347212 */ /* 0x000fe400078e3cff */
[----:B------:R-:W-:Y:S01]  /*612c0*/  LOP3.LUT R80, R81, R80, RZ, 0x3c, !PT ;  /* 0x0000005051507212 */ /* 0x000fe200078e3cff */
[----:B------:R-:W2:Y:S04]  /*612d0*/  LDL.LU R89, [R1+0x1040] ;  /* 0x0010400001597983 */ /* 0x000ea80000300800 */
[----:B------:R-:W2:Y:S01]  /*612e0*/  LDL.LU R69, [R1+0xf28] ;  /* 0x000f280001457983 */ /* 0x000ea20000300800 */
[----:B------:R-:W-:-:S02]  /*612f0*/  LOP3.LUT R53, R53, R52, RZ, 0x3c, !PT ;  /* 0x0000003435357212 */ /* 0x000fc400078e3cff */
[----:B------:R-:W-:Y:S01]  /*61300*/  LOP3.LUT R81, R81, R80, RZ, 0x3c, !PT ;  /* 0x0000005051517212 */ /* 0x000fe200078e3cff */
[----:B------:R-:W2:Y:S04]  /*61310*/  LDL.LU R0, [R1+0x1044] ;  /* 0x0010440001007983 */ /* 0x000ea80000300800 */
[----:B------:R-:W2:Y:S04]  /*61320*/  LDL R93, [R1+0x3218] ;  /* 0x00321800015d7983 */ /* 0x000ea80000100800 */
[----:B------:R-:W2:Y:S04]  /*61330*/  @P6 LDG.E.U16 R84, desc[UR6][R52.64] ;  /* 0x0000000634546981 */ /* 0x000ea8000c1e1500 */
[----:B------:R-:W2:Y:S04]  /*61340*/  LDL R5, [R1+0x3214] ;  /* 0x0032140001057983 */ /* 0x000ea80000100800 */
[----:B------:R-:W2:Y:S04]  /*61350*/  LDL R18, [R1+0x3210] ;  /* 0x0032100001127983 */ /* 0x000ea80000100800 */
[----:B------:R0:W-:Y:S04]  /*61360*/  @P5 STL [R1+0x3254], R15 ;  /* 0x0032540f01005387 */ /* 0x0001e80000100800 */
[----:B------:R-:W2:Y:S04]  /*61370*/  @P6 LDG.E.U16 R85, desc[UR6][R80.64] ;  /* 0x0000000650556981 */ /* 0x000ea8000c1e1500 */
[----:B------:R-:W2:Y:S04]  /*61380*/  @P6 LDG.E.U16 R88, desc[UR6][R64.64] ;  /* 0x0000000640586981 */ /* 0x000ea8000c1e1500 */
[----:B0-----:R-:W2:Y:S04]  /*61390*/  LDL R15, [R1+0x320c] ;  /* 0x00320c00010f7983 */ /* 0x001ea80000100800 */
[----:B------:R-:W2:Y:S04]  /*613a0*/  LDL.LU.64 R2, [R1+0x5da0] ;  /* 0x005da00001027983 */ /* 0x000ea80000300a00 */
[----:B------:R0:W-:Y:S04]  /*613b0*/  @P5 STL [R1+0x3250], R79 ;  /* 0x0032504f01005387 */ /* 0x0001e80000100800 */
[----:B0-----:R-:W2:Y:S04]  /*613c0*/  LDL.LU R79, [R1+0x5d98] ;  /* 0x005d9800014f7983 */ /* 0x001ea80000300800 */
[----:B------:R-:W2:Y:S04]  /*613d0*/  LDL.LU.64 R50, [R1+0x5d90] ;  /* 0x005d900001327983 */ /* 0x000ea80000300a00 */
[----:B------:R0:W-:Y:S01]  /*613e0*/  @P5 STL [R1+0x324c], R68 ;  /* 0x00324c4401005387 */ /* 0x0001e20000100800 */
[----:B------:R-:W-:-:S03]  /*613f0*/  ISETP.GT.AND P5, PT, R92, 0x6, PT ;  /* 0x000000065c00780c */ /* 0x000fc60003fa4270 */
[----:B0-----:R-:W2:Y:S04]  /*61400*/  LDL.LU R68, [R1+0x5d88] ;  /* 0x005d880001447983 */ /* 0x001ea80000300800 */
[----:B---3--:R-:W3:Y:S04]  /*61410*/  @P6 LDG.E.U16 R19, desc[UR6][R72.64] ;  /* 0x0000000648136981 */ /* 0x008ee8000c1e1500 */
[----:B----4-:R-:W4:Y:S04]  /*61420*/  @P3 LDG.E.U16 R14, desc[UR6][R24.64] ;  /* 0x00000006180e3981 */ /* 0x010f28000c1e1500 */
[----:B--2---:R-:W2:Y:S04]  /*61430*/  @P3 LDG.E.U16 R38, desc[UR6][R22.64] ;  /* 0x0000000616263981 */ /* 0x004ea8000c1e1500 */
[----:B------:R-:W2:Y:S04]  /*61440*/  @P3 LDG.E.U16 R4, desc[UR6][R90.64] ;  /* 0x000000065a043981 */ /* 0x000ea8000c1e1500 */
[----:B------:R-:W2:Y:S04]  /*61450*/  @P3 LDG.E.U16 R11, desc[UR6][R36.64] ;  /* 0x00000006240b3981 */ /* 0x000ea8000c1e1500 */
[----:B------:R-:W2:Y:S04]  /*61460*/  @P5 LDG.E.U16 R86, desc[UR6][R66.64] ;  /* 0x0000000642565981 */ /* 0x000ea8000c1e1500 */
[----:B------:R-:W2:Y:S04]  /*61470*/  @P5 LDG.E.U16 R82, desc[UR6][R40.64] ;  /* 0x0000000628525981 */ /* 0x000ea8000c1e1500 */
[----:B------:R-:W2:Y:S04]  /*61480*/  @P5 LDG.E.U16 R83, desc[UR6][R60.64] ;  /* 0x000000063c535981 */ /* 0x000ea8000c1e1500 */
[----:B------:R-:W2:Y:S04]  /*61490*/  @P5 LDG.E.U16 R39, desc[UR6][R46.64] ;  /* 0x000000062e275981 */ /* 0x000ea8000c1e1500 */
[----:B------:R0:W-:Y:S04]  /*614a0*/  STL.64 [R1+0x2248], R52 ;  /* 0x0022483401007387 */ /* 0x0001e80000100a00 */
[----:B0-----:R-:W2:Y:S04]  /*614b0*/  LDL.LU.64 R52, [R1+0x5d80] ;  /* 0x005d800001347983 */ /* 0x001ea80000300a00 */
[----:B------:R0:W-:Y:S04]  /*614c0*/  STL.64 [R1+0x2240], R80 ;  /* 0x0022405001007387 */ /* 0x0001e80000100a00 */
[----:B0-----:R-:W2:Y:S04]  /*614d0*/  LDL.LU.64 R80, [R1+0x5d78] ;  /* 0x005d780001507983 */ /* 0x001ea80000300a00 */
[----:B------:R-:W2:Y:S04]  /*614e0*/  LDL.LU.64 R64, [R1+0x5d70] ;  /* 0x005d700001407983 */ /* 0x000ea80000300a00 */
[----:B------:R-:W2:Y:S04]  /*614f0*/  LDL.LU.64 R72, [R1+0x5d68] ;  /* 0x005d680001487983 */ /* 0x000ea80000300a00 */
[----:B------:R0:W-:Y:S04]  /*61500*/  @P6 STL [R1+0x3248], R84 ;  /* 0x0032485401006387 */ /* 0x0001e80000100800 */
[----:B0-----:R-:W2:Y:S04]  /*61510*/  LDL R84, [R1+0x3208] ;  /* 0x0032080001547983 */ /* 0x001ea80000100800 */
[----:B------:R0:W-:Y:S04]  /*61520*/  @P6 STL [R1+0x3244], R85 ;  /* 0x0032445501006387 */ /* 0x0001e80000100800 */
[----:B0-----:R-:W2:Y:S04]  /*61530*/  LDL R85, [R1+0x3204] ;  /* 0x0032040001557983 */ /* 0x001ea80000100800 */
[----:B------:R0:W-:Y:S04]  /*61540*/  @P6 STL [R1+0x3240], R88 ;  /* 0x0032405801006387 */ /* 0x0001e80000100800 */
[----:B0-----:R-:W2:Y:S04]  /*61550*/  LDL R88, [R1+0x3200] ;  /* 0x0032000001587983 */ /* 0x001ea80000100800 */
[----:B---3--:R0:W-:Y:S04]  /*61560*/  @P6 STL [R1+0x323c], R19 ;  /* 0x00323c1301006387 */ /* 0x0081e80000100800 */
[----:B0-----:R-:W3:Y:S04]  /*61570*/  LDL R19, [R1+0x31fc] ;  /* 0x0031fc0001137983 */ /* 0x001ee80000100800 */
[----:B------:R-:W3:Y:S01]  /*61580*/  LDL.LU.64 R24, [R1+0x5d60] ;  /* 0x005d600001187983 */ /* 0x000ee20000300a00 */
[----:B------:R-:W-:-:S03]  /*61590*/  ISETP.GT.AND P6, PT, R92, 0x7, PT ;  /* 0x000000075c00780c */ /* 0x000fc60003fc4270 */
[----:B----4-:R0:W-:Y:S10]  /*615a0*/  @P3 STL [R1+0x3238], R14 ;  /* 0x0032380e01003387 */ /* 0x0101f40000100800 */
[----:B------:R-:W4:Y:S04]  /*615b0*/  @P6 LDG.E.U16 R18, desc[UR6][R32.64] ;  /* 0x0000000620126981 */ /* 0x000f28000c1e1500 */
[----:B------:R-:W4:Y:S04]  /*615c0*/  @P6 LDG.E.U16 R15, desc[UR6][R56.64] ;  /* 0x00000006380f6981 */ /* 0x000f28000c1e1500 */
[----:B0-----:R-:W4:Y:S04]  /*615d0*/  LDL.LU R14, [R1+0x5d58] ;  /* 0x005d5800010e7983 */ /* 0x001f280000300800 */
[----:B------:R-:W4:Y:S04]  /*615e0*/  LDL.LU.64 R36, [R1+0x5d50] ;  /* 0x005d500001247983 */ /* 0x000f280000300a00 */
[----:B--2---:R0:W-:Y:S04]  /*615f0*/  @P3 STL [R1+0x3234], R11 ;  /* 0x0032340b01003387 */ /* 0x0041e80000100800 */
[----:B0-----:R-:W2:Y:S04]  /*61600*/  LDL.LU R11, [R1+0x5d48] ;  /* 0x005d4800010b7983 */ /* 0x001ea80000300800 */
[----:B------:R-:W2:Y:S04]  /*61610*/  LDL.LU.64 R90, [R1+0x5d40] ;  /* 0x005d4000015a7983 */ /* 0x000ea80000300a00 */
[----:B------:R-:W2:Y:S04]  /*61620*/  LDL.LU.64 R22, [R1+0x5d38] ;  /* 0x005d380001167983 */ /* 0x000ea80000300a00 */
[----:B------:R0:W-:Y:S04]  /*61630*/  @P3 STL [R1+0x322c], R38 ;  /* 0x00322c2601003387 */ /* 0x0001e80000100800 */
[----:B------:R-:W-:Y:S04]  /*61640*/  @P3 STL [R1+0x3230], R4 ;  /* 0x0032300401003387 */ /* 0x000fe80000100800 */
[----:B------:R-:W2:Y:S04]  /*61650*/  LDL.LU.64 R46, [R1+0x5d30] ;  /* 0x005d3000012e7983 */ /* 0x000ea80000300a00 */
[----:B------:R-:W2:Y:S04]  /*61660*/  LDL.LU.64 R60, [R1+0x5d28] ;  /* 0x005d2800013c7983 */ /* 0x000ea80000300a00 */
[----:B------:R-:W2:Y:S04]  /*61670*/  LDL.LU.64 R40, [R1+0x5d20] ;  /* 0x005d200001287983 */ /* 0x000ea80000300a00 */
[----:B------:R-:W2:Y:S04]  /*61680*/  LDL.LU.64 R66, [R1+0x5d18] ;  /* 0x005d180001427983 */ /* 0x000ea80000300a00 */
[----:B------:R-:W-:Y:S04]  /*61690*/  @P5 STL [R1+0x321c], R86 ;  /* 0x00321c5601005387 */ /* 0x000fe80000100800 */
[----:B------:R1:W-:Y:S04]  /*616a0*/  @P5 STL [R1+0x3220], R82 ;  /* 0x0032205201005387 */ /* 0x0003e80000100800 */
[----:B------:R1:W-:Y:S04]  /*616b0*/  @P5 STL [R1+0x3224], R83 ;  /* 0x0032245301005387 */ /* 0x0003e80000100800 */
[----:B------:R1:W-:Y:S01]  /*616c0*/  @P5 STL [R1+0x3228], R39 ;  /* 0x0032282701005387 */ /* 0x0003e20000100800 */
[----:B0-----:R-:W-:-:S02]  /*616d0*/  IMAD.MOV.U32 R38, RZ, RZ, R89 ;  /* 0x000000ffff267224 */ /* 0x001fc400078e0059 */
[----:B-1----:R-:W-:Y:S02]  /*616e0*/  IMAD.MOV.U32 R82, RZ, RZ, R0 ;  /* 0x000000ffff527224 */ /* 0x002fe400078e0000 */
[----:B------:R-:W-:Y:S02]  /*616f0*/  IMAD.MOV.U32 R83, RZ, RZ, R69 ;  /* 0x000000ffff537224 */ /* 0x000fe400078e0045 */
[----:B------:R-:W-:Y:S02]  /*61700*/  IMAD.MOV.U32 R39, RZ, RZ, R87 ;  /* 0x000000ffff277224 */ /* 0x000fe400078e0057 */
[----:B------:R-:W2:Y:S04]  /*61710*/  LDL.64 R86, [R1+0x2198] ;  /* 0x0021980001567983 */ /* 0x000ea80000100a00 */
[----:B------:R-:W2:Y:S04]  /*61720*/  @P6 LDG.E.U16 R93, desc[UR6][R82.64] ;  /* 0x00000006525d6981 */ /* 0x000ea8000c1e1500 */
[----:B------:R-:W2:Y:S04]  /*61730*/  @P6 LDG.E.U16 R5, desc[UR6][R38.64] ;  /* 0x0000000626056981 */ /* 0x000ea8000c1e1500 */
[----:B------:R-:W-:Y:S01]  /*61740*/  STL.64 [R1+0x21e8], R82 ;  /* 0x0021e85201007387 */ /* 0x000fe20000100a00 */
[----:B------:R-:W-:-:S03]  /*61750*/  ISETP.GT.AND P3, PT, R92, 0x8, PT ;  /* 0x000000085c00780c */ /* 0x000fc60003f64270 */
[----:B------:R-:W-:Y:S04]  /*61760*/  STL.64 [R1+0x21e0], R38 ;  /* 0x0021e02601007387 */ /* 0x000fe80000100a00 */
[----:B------:R-:W2:Y:S04]  /*61770*/  LDL.LU.64 R32, [R1+0x5d10] ;  /* 0x005d100001207983 */ /* 0x000ea80000300a00 */
[----:B------:R-:W2:Y:S04]  /*61780*/  LDL.LU R89, [R1+0x1164] ;  /* 0x0011640001597983 */ /* 0x000ea80000300800 */
[----:B------:R-:W2:Y:S04]  /*61790*/  LDL.LU R69, [R1+0x1280] ;  /* 0x0012800001457983 */ /* 0x000ea80000300800 */
[----:B------:R-:W2:Y:S01]  /*617a0*/  LDL.LU R57, [R1+0x1168] ;  /* 0x0011680001397983 */ /* 0x000ea20000300800 */
[----:B------:R-:W-:-:S03]  /*617b0*/  ISETP.GT.AND P5, PT, R92, 0x9, PT ;  /* 0x000000095c00780c */ /* 0x000fc60003fa4270 */
[----:B------:R-:W2:Y:S04]  /*617c0*/  LDL.LU R56, [R1+0x1284] ;  /* 0x0012840001387983 */ /* 0x000ea80000300800 */
[----:B------:R-:W2:Y:S04]  /*617d0*/  LDL R0, [R1+0x31e8] ;  /* 0x0031e80001007983 */ /* 0x000ea80000100800 */
[----:B------:R-:W2:Y:S04]  /*617e0*/  @P3 LDG.E.U16 R84, desc[UR6][R8.64] ;  /* 0x0000000608543981 */ /* 0x000ea8000c1e1500 */
[----:B------:R-:W2:Y:S04]  /*617f0*/  @P3 LDG.E.U16 R85, desc[UR6][R12.64] ;  /* 0x000000060c553981 */ /* 0x000ea8000c1e1500 */
[----:B------:R-:W2:Y:S04]  /*61800*/  @P3 LDG.E.U16 R88, desc[UR6][R62.64] ;  /* 0x000000063e583981 */ /* 0x000ea8000c1e1500 */
[----:B---3--:R-:W3:Y:S04]  /*61810*/  @P3 LDG.E.U16 R19, desc[UR6][R42.64] ;  /* 0x000000062a133981 */ /* 0x008ee8000c1e1500 */
[----:B----4-:R-:W4:Y:S04]  /*61820*/  @P5 LDG.E.U16 R14, desc[UR6][R74.64] ;  /* 0x000000064a0e5981 */ /* 0x010f28000c1e1500 */
[----:B--2---:R-:W2:Y:S04]  /*61830*/  @P5 LDG.E.U16 R11, desc[UR6][R34.64] ;  /* 0x00000006220b5981 */ /* 0x004ea8000c1e1500 */
[----:B------:R0:W-:Y:S04]  /*61840*/  @P6 STL [R1+0x3218], R93 ;  /* 0x0032185d01006387 */ /* 0x0001e80000100800 */
[----:B0-----:R-:W4:Y:S04]  /*61850*/  LDL R93, [R1+0x31e4] ;  /* 0x0031e400015d7983 */ /* 0x001f280000100800 */
[----:B------:R0:W-:Y:S04]  /*61860*/  @P6 STL [R1+0x3214], R5 ;  /* 0x0032140501006387 */ /* 0x0001e80000100800 */
[----:B0-----:R-:W4:Y:S04]  /*61870*/  LDL R5, [R1+0x31e0] ;  /* 0x0031e00001057983 */ /* 0x001f280000100800 */
[----:B------:R0:W-:Y:S04]  /*61880*/  @P6 STL [R1+0x3210], R18 ;  /* 0x0032101201006387 */ /* 0x0001e80000100800 */
[----:B0-----:R-:W4:Y:S04]  /*61890*/  LDL R18, [R1+0x31dc] ;  /* 0x0031dc0001127983 */ /* 0x001f280000100800 */
[----:B------:R0:W-:Y:S04]  /*618a0*/  @P6 STL [R1+0x320c], R15 ;  /* 0x00320c0f01006387 */ /* 0x0001e80000100800 */
[----:B0-----:R-:W4:Y:S04]  /*618b0*/  LDL R15, [R1+0x31d8] ;  /* 0x0031d800010f7983 */ /* 0x001f280000100800 */
[----:B------:R-:W4:Y:S04]  /*618c0*/  LDL.LU.64 R8, [R1+0x5d08] ;  /* 0x005d080001087983 */ /* 0x000f280000300a00 */
[----:B------:R-:W4:Y:S04]  /*618d0*/  LDL.LU.64 R12, [R1+0x5d00] ;  /* 0x005d0000010c7983 */ /* 0x000f280000300a00 */
[----:B------:R-:W4:Y:S04]  /*618e0*/  LDL.LU.64 R62, [R1+0x5cf8] ;  /* 0x005cf800013e7983 */ /* 0x000f280000300a00 */
[----:B------:R-:W4:Y:S01]  /*618f0*/  LDL.LU.64 R42, [R1+0x5cf0] ;  /* 0x005cf000012a7983 */ /* 0x000f220000300a00 */
[----:B------:R-:W-:Y:S01]  /*61900*/  ISETP.GT.AND P6, PT, R92, 0xa, PT ;  /* 0x0000000a5c00780c */ /* 0x000fe20003fc4270 */
[----:B------:R-:W-:-:S02]  /*61910*/  IMAD.MOV.U32 R38, RZ, RZ, R56 ;  /* 0x000000ffff267224 */ /* 0x000fc400078e0038 */
[----:B------:R-:W-:-:S10]  /*61920*/  IMAD.MOV.U32 R39, RZ, RZ, R57 ;  /* 0x000000ffff277224 */ /* 0x000fd400078e0039 */
[----:B------:R-:W4:Y:S04]  /*61930*/  @P6 LDG.E.U16 R0, desc[UR6][R38.64] ;  /* 0x0000000626006981 */ /* 0x000f28000c1e1500 */
[----:B---3--:R-:W-:Y:S04]  /*61940*/  @P3 STL [R1+0x31fc], R19 ;  /* 0x0031fc1301003387 */ /* 0x008fe80000100800 */
[----:B------:R-:W-:Y:S04]  /*61950*/  @P3 STL [R1+0x3200], R88 ;  /* 0x0032005801003387 */ /* 0x000fe80000100800 */
[----:B------:R-:W-:Y:S04]  /*61960*/  @P3 STL [R1+0x3204], R85 ;  /* 0x0032045501003387 */ /* 0x000fe80000100800 */
[----:B------:R-:W-:Y:S04]  /*61970*/  @P3 STL [R1+0x3208], R84 ;  /* 0x0032085401003387 */ /* 0x000fe80000100800 */
[----:B------:R-:W3:Y:S04]  /*61980*/  LDL.LU.64 R34, [R1+0x5ce8] ;  /* 0x005ce80001227983 */ /* 0x000ee80000300a00 */
[----:B--2---:R-:W-:Y:S04]  /*61990*/  STL [R1+0x46ec], R11 ;  /* 0x0046ec0b01007387 */ /* 0x004fe80000100800 */
[----:B------:R-:W-:Y:S04]  /*619a0*/  STL.64 [R1+0x4930], R10 ;  /* 0x0049300a01007387 */ /* 0x000fe80000100a00 */
[----:B------:R-:W-:Y:S04]  /*619b0*/  STL.64 [R1+0x49d0], R10 ;  /* 0x0049d00a01007387 */ /* 0x000fe80000100a00 */
[----:B------:R-:W-:Y:S04]  /*619c0*/  STL.64 [R1+0x4a60], R10 ;  /* 0x004a600a01007387 */ /* 0x000fe80000100a00 */
[----:B------:R-:W-:Y:S04]  /*619d0*/  STL.64 [R1+0x4b90], R10 ;  /* 0x004b900a01007387 */ /* 0x000fe80000100a00 */
[----:B------:R0:W-:Y:S02]  /*619e0*/  STL.64 [R1+0x4c08], R10 ;  /* 0x004c080a01007387 */ /* 0x0001e40000100a00 */
[----:B0-----:R-:W-:Y:S01]  /*619f0*/  IMAD.MOV.U32 R10, RZ, RZ, R69 ;  /* 0x000000ffff0a7224 */ /* 0x001fe200078e0045 */
[----:B------:R-:W-:-:S05]  /*61a00*/  MOV R11, R89 ;  /* 0x00000059000b7202 */ /* 0x000fca0000000f00 */
[----:B----4-:R-:W2:Y:S04]  /*61a10*/  @P6 LDG.E.U16 R93, desc[UR6][R10.64] ;  /* 0x000000060a5d6981 */ /* 0x010ea8000c1e1500 */
[----:B------:R-:W4:Y:S04]  /*61a20*/  @P6 LDG.E.U16 R5, desc[UR6][R48.64] ;  /* 0x0000000630056981 */ /* 0x000f28000c1e1500 */
[----:B------:R-:W2:Y:S04]  /*61a30*/  @P6 LDG.E.U16 R18, desc[UR6][R26.64] ;  /* 0x000000061a126981 */ /* 0x000ea8000c1e1500 */
[----:B------:R-:W2:Y:S04]  /*61a40*/  @P5 LDG.E.U16 R42, desc[UR6][R58.64] ;  /* 0x000000063a2a5981 */ /* 0x000ea8000c1e1500 */
[----:B------:R-:W3:Y:S01]  /*61a50*/  @P5 LDG.E.U16 R43, desc[UR6][R86.64] ;  /* 0x00000006562b5981 */ /* 0x000ee2000c1e1500 */
[----:B------:R-:W-:-:S03]  /*61a60*/  ISETP.GT.AND P3, PT, R92, 0xb, PT ;  /* 0x0000000b5c00780c */ /* 0x000fc60003f64270 */
[----:B------:R-:W4:Y:S04]  /*61a70*/  LDL.LU.64 R58, [R1+0x5ce0] ;  /* 0x005ce000013a7983 */ /* 0x000f280000300a00 */
[----:B------:R-:W4:Y:S06]  /*61a80*/  LDL R19, [R1+0x31d4] ;  /* 0x0031d40001137983 */ /* 0x000f2c0000100800 */
[----:B------:R-:W4:Y:S04]  /*61a90*/  @P3 LDG.E.U16 R15, desc[UR6][R20.64] ;  /* 0x00000006140f3981 */ /* 0x000f28000c1e1500 */
[----:B--2---:R-:W-:Y:S04]  /*61aa0*/  STL [R1+0x46f0], R42 ;  /* 0x0046f02a01007387 */ /* 0x004fe80000100800 */
[----:B---3--:R-:W-:Y:S04]  /*61ab0*/  STL [R1+0x46f4], R43 ;  /* 0x0046f42b01007387 */ /* 0x008fe80000100800 */
[----:B------:R-:W-:Y:S04]  /*61ac0*/  STL.64 [R1+0x4990], R42 ;  /* 0x0049902a01007387 */ /* 0x000fe80000100a00 */
[----:B------:R-:W-:Y:S04]  /*61ad0*/  STL.64 [R1+0x4a90], R42 ;  /* 0x004a902a01007387 */ /* 0x000fe80000100a00 */
[----:B------:R-:W-:Y:S04]  /*61ae0*/  STL.64 [R1+0x4b68], R42 ;  /* 0x004b682a01007387 */ /* 0x000fe80000100a00 */
[----:B------:R-:W2:Y:S04]  /*61af0*/  LDL.LU.64 R74, [R1+0x5cd8] ;  /* 0x005cd800014a7983 */ /* 0x000ea80000300a00 */
[----:B------:R-:W-:Y:S04]  /*61b00*/  STL [R1+0x46f8], R14 ;  /* 0x0046f80e01007387 */ /* 0x000fe80000100800 */
[----:B------:R-:W-:Y:S04]  /*61b10*/  STL.64 [R1+0x2188], R38 ;  /* 0x0021882601007387 */ /* 0x000fe80000100a00 */
[----:B------:R-:W-:Y:S04]  /*61b20*/  STL.64 [R1+0x2180], R10 ;  /* 0x0021800a01007387 */ /* 0x000fe80000100a00 */
[----:B------:R0:W-:Y:S04]  /*61b30*/  @P6 STL [R1+0x31dc], R18 ;  /* 0x0031dc1201006387 */ /* 0x0001e80000100800 */
[----:B----4-:R-:W-:Y:S04]  /*61b40*/  @P6 STL [R1+0x31e0], R5 ;  /* 0x0031e00501006387 */ /* 0x010fe80000100800 */
[----:B------:R-:W-:Y:S04]  /*61b50*/  @P6 STL [R1+0x31e4], R93 ;  /* 0x0031e45d01006387 */ /* 0x000fe80000100800 */
[----:B------:R-:W-:Y:S04]  /*61b60*/  @P6 STL [R1+0x31e8], R0 ;  /* 0x0031e80001006387 */ /* 0x000fe80000100800 */
[----:B------:R-:W3:Y:S04]  /*61b70*/  LDL R69, [R1+0x31d0] ;  /* 0x0031d00001457983 */ /* 0x000ee80000100800 */
[----:B------:R-:W4:Y:S04]  /*61b80*/  LDL R56, [R1+0x31cc] ;  /* 0x0031cc0001387983 */ /* 0x000f280000100800 */
[----:B------:R-:W2:Y:S04]  /*61b90*/  LDL R57, [R1+0x31c8] ;  /* 0x0031c80001397983 */ /* 0x000ea80000100800 */
[----:B------:R-:W2:Y:S04]  /*61ba0*/  LDL R26, [R1+0x31c4] ;  /* 0x0031c400011a7983 */ /* 0x000ea80000100800 */
[----:B------:R-:W2:Y:S04]  /*61bb0*/  LDL R27, [R1+0x31c0] ;  /* 0x0031c000011b7983 */ /* 0x000ea80000100800 */
[----:B0-----:R-:W2:Y:S04]  /*61bc0*/  LDL R18, [R1+0x31bc] ;  /* 0x0031bc0001127983 */ /* 0x001ea80000100800 */
[----:B------:R-:W2:Y:S04]  /*61bd0*/  LDL.LU R20, [R1+0x13a4] ;  /* 0x0013a40001147983 */ /* 0x000ea80000300800 */
[----:B------:R-:W2:Y:S04]  /*61be0*/  LDL.LU R21, [R1+0x14c0] ;  /* 0x0014c00001157983 */ /* 0x000ea80000300800 */
[----:B------:R-:W2:Y:S04]  /*61bf0*/  LDL.LU R48, [R1+0x13a8] ;  /* 0x0013a80001307983 */ /* 0x000ea80000300800 */
[----:B------:R-:W2:Y:S04]  /*61c00*/  LDL.LU R49, [R1+0x14c4] ;  /* 0x0014c40001317983 */ /* 0x000ea80000300800 */
[----:B------:R-:W2:Y:S04]  /*61c10*/  @P3 LDG.E.U16 R19, desc[UR6][R6.64] ;  /* 0x0000000606133981 */ /* 0x000ea8000c1e1500 */
[----:B------:R0:W-:Y:S04]  /*61c20*/  @P3 STL [R1+0x31d8], R15 ;  /* 0x0031d80f01003387 */ /* 0x0001e80000100800 */
[----:B------:R-:W2:Y:S04]  /*61c30*/  LDL R10, [R1+0x31ac] ;  /* 0x0031ac00010a7983 */ /* 0x000ea80000100800 */
        /* <DEDUP_REMOVED lines=9> */
[----:B------:R-:W-:Y:S01]  /*61cd0*/  ISETP.GT.AND P6, PT, R92, 0xd, PT ;  /* 0x0000000d5c00780c */ /* 0x000fe20003fc4270 */
[----:B------:R-:W2:Y:S04]  /*61ce0*/  LDL R83, [R1+0x3198] ;  /* 0x0031980001537983 */ /* 0x000ea80000100800 */
[----:B------:R-:W2:Y:S04]  /*61cf0*/  LDL R82, [R1+0x3194] ;  /* 0x0031940001527983 */ /* 0x000ea80000100800 */
[----:B------:R-:W2:Y:S04]  /*61d00*/  LDL R84, [R1+0x3190] ;  /* 0x0031900001547983 */ /* 0x000ea80000100800 */
[----:B------:R-:W2:Y:S04]  /*61d10*/  LDL R85, [R1+0x318c] ;  /* 0x00318c0001557983 */ /* 0x000ea80000100800 */
[----:B------:R-:W2:Y:S04]  /*61d20*/  LDL.LU R86, [R1+0x15e4] ;  /* 0x0015e40001567983 */ /* 0x000ea80000300800 */
[----:B------:R-:W2:Y:S04]  /*61d30*/  LDL.LU R87, [R1+0x1700] ;  /* 0x0017000001577983 */ /* 0x000ea80000300800 */
[----:B------:R-:W2:Y:S04]  /*61d40*/  LDL.LU R88, [R1+0x15e8] ;  /* 0x0015e80001587983 */ /* 0x000ea80000300800 */
[----:B------:R-:W2:Y:S04]  /*61d50*/  LDL.LU R89, [R1+0x1704] ;  /* 0x0017040001597983 */ /* 0x000ea80000300800 */
[----:B------:R-:W2:Y:S04]  /*61d60*/  LDL R0, [R1+0x3188] ;  /* 0x0031880001007983 */ /* 0x000ea80000100800 */
[----:B------:R-:W2:Y:S04]  /*61d70*/  LDL R93, [R1+0x3184] ;  /* 0x00318400015d7983 */ /* 0x000ea80000100800 */
[----:B------:R-:W2:Y:S04]  /*61d80*/  LDL R5, [R1+0x3180] ;  /* 0x0031800001057983 */ /* 0x000ea80000100800 */
[----:B---3--:R-:W3:Y:S04]  /*61d90*/  @P3 LDG.E.U16 R69, desc[UR6][R30.64] ;  /* 0x000000061e453981 */ /* 0x008ee8000c1e1500 */
[----:B----4-:R-:W4:Y:S04]  /*61da0*/  @P3 LDG.E.U16 R56, desc[UR6][R16.64] ;  /* 0x0000000610383981 */ /* 0x010f28000c1e1500 */
[----:B--2---:R-:W2:Y:S04]  /*61db0*/  @P5 LDG.E.U16 R57, desc[UR6][R44.64] ;  /* 0x000000062c395981 */ /* 0x004ea8000c1e1500 */
[----:B------:R-:W2:Y:S04]  /*61dc0*/  @P5 LDG.E.U16 R26, desc[UR6][R54.64] ;  /* 0x00000006361a5981 */ /* 0x000ea8000c1e1500 */
[----:B------:R-:W2:Y:S04]  /*61dd0*/  @P5 LDG.E.U16 R27, desc[UR6][R28.64] ;  /* 0x000000061c1b5981 */ /* 0x000ea8000c1e1500 */
[----:B------:R-:W2:Y:S01]  /*61de0*/  @P5 LDG.E.U16 R18, desc[UR6][R70.64] ;  /* 0x0000000646125981 */ /* 0x000ea2000c1e1500 */
[----:B------:R-:W-:-:S02]  /*61df0*/  LOP3.LUT R49, R49, R48, RZ, 0x3c, !PT ;  /* 0x0000003031317212 */ /* 0x000fc400078e3cff */
[----:B------:R-:W-:Y:S01]  /*61e00*/  LOP3.LUT R21, R21, R20, RZ, 0x3c, !PT ;  /* 0x0000001415157212 */ /* 0x000fe200078e3cff */
[----:B------:R-:W2:Y:S01]  /*61e10*/  @P6 LDG.E.U16 R10, desc[UR6][R2.64] ;  /* 0x00000006020a6981 */ /* 0x000ea2000c1e1500 */
[----:B------:R-:W-:-:S03]  /*61e20*/  LOP3.LUT R48, R49, R48, RZ, 0x3c, !PT ;  /* 0x0000003031307212 */ /* 0x000fc600078e3cff */
[----:B------:R0:W-:Y:S04]  /*61e30*/  @P3 STL [R1+0x31d4], R19 ;  /* 0x0031d41301003387 */ /* 0x0001e80000100800 */
[----:B------:R-:W2:Y:S01]  /*61e40*/  @P6 LDG.E.U16 R43, desc[UR6][R76.64] ;  /* 0x000000064c2b6981 */ /* 0x000ea2000c1e1500 */
[----:B------:R-:W-:Y:S02]  /*61e50*/  LOP3.LUT R49, R49, R48, RZ, 0x3c, !PT ;  /* 0x0000003031317212 */ /* 0x000fe400078e3cff */
[----:B------:R-:W-:-:S03]  /*61e60*/  LOP3.LUT R20, R21, R20, RZ, 0x3c, !PT ;  /* 0x0000001415147212 */ /* 0x000fc600078e3cff */
[----:B------:R-:W2:Y:S04]  /*61e70*/  @P6 LDG.E.U16 R15, desc[UR6][R48.64] ;  /* 0x00000006300f6981 */ /* 0x000ea8000c1e1500 */
[----:B0-----:R-:W2:Y:S04]  /*61e80*/  LDL R19, [R1+0x317c] ;  /* 0x00317c0001137983 */ /* 0x001ea80000100800 */
[----:B------:R-:W2:Y:S01]  /*61e90*/  LDL.LU.64 R30, [R1+0x5cc8] ;  /* 0x005cc800011e7983 */ /* 0x000ea20000300a00 */
[----:B------:R-:W-:-:S05]  /*61ea0*/  LOP3.LUT R21, R21, R20, RZ, 0x3c, !PT ;  /* 0x0000001415157212 */ /* 0x000fca00078e3cff */
[----:B------:R-:W2:Y:S04]  /*61eb0*/  @P6 LDG.E.U16 R42, desc[UR6][R20.64] ;  /* 0x00000006142a6981 */ /* 0x000ea8000c1e1500 */
[----:B---3--:R0:W-:Y:S04]  /*61ec0*/  @P3 STL [R1+0x31d0], R69 ;  /* 0x0031d04501003387 */ /* 0x0081e80000100800 */
[----:B0-----:R-:W3:Y:S04]  /*61ed0*/  LDL.LU R69, [R1+0x5cc0] ;  /* 0x005cc00001457983 */ /* 0x001ee80000300800 */
[----:B------:R-:W3:Y:S04]  /*61ee0*/  LDL.LU.64 R16, [R1+0x5cb8] ;  /* 0x005cb80001107983 */ /* 0x000ee80000300a00 */
[----:B----4-:R0:W-:Y:S01]  /*61ef0*/  @P3 STL [R1+0x31cc], R56 ;  /* 0x0031cc3801003387 */ /* 0x0101e20000100800 */
[----:B------:R-:W-:-:S03]  /*61f00*/  ISETP.GT.AND P3, PT, R92, 0xe, PT ;  /* 0x0000000e5c00780c */ /* 0x000fc60003f64270 */
[----:B0-----:R-:W4:Y:S04]  /*61f10*/  LDL.LU R56, [R1+0x5cb0] ;  /* 0x005cb00001387983 */ /* 0x001f280000300800 */
[----:B------:R-:W3:Y:S06]  /*61f20*/  LDL.LU.64 R44, [R1+0x5ca8] ;  /* 0x005ca800012c7983 */ /* 0x000eec0000300a00 */
[----:B------:R-:W3:Y:S04]  /*61f30*/  @P3 LDG.E.U16 R39, desc[UR6][R80.64] ;  /* 0x0000000650273981 */ /* 0x000ee8000c1e1500 */
[----:B------:R-:W4:Y:S04]  /*61f40*/  @P3 LDG.E.U16 R38, desc[UR6][R52.64] ;  /* 0x0000000634263981 */ /* 0x000f28000c1e1500 */
[----:B------:R-:W4:Y:S04]  /*61f50*/  @P3 LDG.E.U16 R4, desc[UR6][R50.64] ;  /* 0x0000000632043981 */ /* 0x000f28000c1e1500 */
[----:B------:R-:W4:Y:S04]  /*61f60*/  @P3 LDG.E.U16 R11, desc[UR6][R78.64] ;  /* 0x000000064e0b3981 */ /* 0x000f28000c1e1500 */
[----:B--2---:R0:W-:Y:S04]  /*61f70*/  @P5 STL [R1+0x31c8], R57 ;  /* 0x0031c83901005387 */ /* 0x0041e80000100800 */
[----:B0-----:R-:W2:Y:S04]  /*61f80*/  LDL.LU R57, [R1+0x5ca0] ;  /* 0x005ca00001397983 */ /* 0x001ea80000300800 */
[----:B------:R-:W2:Y:S04]  /*61f90*/  LDL.LU.64 R54, [R1+0x5c98] ;  /* 0x005c980001367983 */ /* 0x000ea80000300a00 */
[----:B------:R0:W-:Y:S04]  /*61fa0*/  @P5 STL [R1+0x31c4], R26 ;  /* 0x0031c41a01005387 */ /* 0x0001e80000100800 */
[----:B0-----:R-:W2:Y:S04]  /*61fb0*/  LDL.LU R26, [R1+0x5c90] ;  /* 0x005c9000011a7983 */ /* 0x001ea80000300800 */
[----:B------:R-:W2:Y:S04]  /*61fc0*/  LDL.LU.64 R28, [R1+0x5c88] ;  /* 0x005c8800011c7983 */ /* 0x000ea80000300a00 */
[----:B------:R0:W-:Y:S04]  /*61fd0*/  @P5 STL [R1+0x31c0], R27 ;  /* 0x0031c01b01005387 */ /* 0x0001e80000100800 */
[----:B0-----:R-:W2:Y:S04]  /*61fe0*/  LDL.LU R27, [R1+0x5c80] ;  /* 0x005c8000011b7983 */ /* 0x001ea80000300800 */
[----:B------:R-:W2:Y:S04]  /*61ff0*/  LDL.LU.64 R70, [R1+0x5c78] ;  /* 0x005c780001467983 */ /* 0x000ea80000300a00 */
[----:B------:R0:W-:Y:S01]  /*62000*/  @P5 STL [R1+0x31bc], R18 ;  /* 0x0031bc1201005387 */ /* 0x0001e20000100800 */
[----:B------:R-:W-:-:S03]  /*62010*/  ISETP.GT.AND P5, PT, R92, 0xf, PT ;  /* 0x0000000f5c00780c */ /* 0x000fc60003fa4270 */
[----:B0-----:R-:W2:Y:S04]  /*62020*/  LDL.LU R18, [R1+0x5c70] ;  /* 0x005c700001127983 */ /* 0x001ea80000300800 */
[----:B------:R0:W-:Y:S06]  /*62030*/  STL.64 [R1+0x2128], R48 ;  /* 0x0021283001007387 */ /* 0x0001ec0000100a00 */
[----:B------:R-:W2:Y:S04]  /*62040*/  @P5 LDG.E.U16 R85, desc[UR6][R36.64] ;  /* 0x0000000624555981 */ /* 0x000ea8000c1e1500 */
[----:B------:R-:W2:Y:S04]  /*62050*/  @P5 LDG.E.U16 R84, desc[UR6][R24.64] ;  /* 0x0000000618545981 */ /* 0x000ea8000c1e1500 */
[----:B------:R-:W2:Y:S04]  /*62060*/  @P5 LDG.E.U16 R82, desc[UR6][R72.64] ;  /* 0x0000000648525981 */ /* 0x000ea8000c1e1500 */
[----:B------:R-:W2:Y:S04]  /*62070*/  @P5 LDG.E.U16 R83, desc[UR6][R64.64] ;  /* 0x0000000640535981 */ /* 0x000ea8000c1e1500 */
[----:B0-----:R-:W2:Y:S04]  /*62080*/  LDL.LU.64 R48, [R1+0x5c68] ;  /* 0x005c680001307983 */ /* 0x001ea80000300a00 */
[----:B------:R0:W-:Y:S04]  /*62090*/  @P6 STL [R1+0x31b8], R15 ;  /* 0x0031b80f01006387 */ /* 0x0001e80000100800 */
[----:B0-----:R-:W2:Y:S04]  /*620a0*/  LDL.LU R15, [R1+0x5c60] ;  /* 0x005c6000010f7983 */ /* 0x001ea80000300800 */
[----:B------:R0:W-:Y:S04]  /*620b0*/  STL.64 [R1+0x2120], R20 ;  /* 0x0021201401007387 */ /* 0x0001e80000100a00 */
[----:B0-----:R-:W2:Y:S04]  /*620c0*/  LDL.LU.64 R20, [R1+0x5c58] ;  /* 0x005c580001147983 */ /* 0x001ea80000300a00 */
[----:B------:R-:W2:Y:S04]  /*620d0*/  LDL.LU.64 R76, [R1+0x5c50] ;  /* 0x005c5000014c7983 */ /* 0x000ea80000300a00 */
[----:B------:R-:W2:Y:S04]  /*620e0*/  LDL.LU.64 R2, [R1+0x5c48] ;  /* 0x005c480001027983 */ /* 0x000ea80000300a00 */
[----:B------:R0:W-:Y:S04]  /*620f0*/  @P6 STL [R1+0x31ac], R10 ;  /* 0x0031ac0a01006387 */ /* 0x0001e80000100800 */
[----:B------:R-:W-:Y:S04]  /*62100*/  @P6 STL [R1+0x31b0], R43 ;  /* 0x0031b02b01006387 */ /* 0x000fe80000100800 */
[----:B------:R-:W-:Y:S01]  /*62110*/  @P6 STL [R1+0x31b4], R42 ;  /* 0x0031b42a01006387 */ /* 0x000fe20000100800 */
[----:B------:R-:W-:-:S03]  /*62120*/  ISETP.GT.AND P6, PT, R92, 0x10, PT ;  /* 0x000000105c00780c */ /* 0x000fc60003fc4270 */
[----:B------:R-:W2:Y:S04]  /*62130*/  LDL.LU.64 R78, [R1+0x5c40] ;  /* 0x005c4000014e7983 */ /* 0x000ea80000300a00 */
[----:B------:R-:W2:Y:S04]  /*62140*/  LDL.LU.64 R50, [R1+0x5c38] ;  /* 0x005c380001327983 */ /* 0x000ea80000300a00 */
[----:B------:R-:W2:Y:S04]  /*62150*/  LDL.LU.64 R52, [R1+0x5c30] ;  /* 0x005c300001347983 */ /* 0x000ea80000300a00 */
[----:B------:R-:W2:Y:S01]  /*62160*/  LDL.LU.64 R80, [R1+0x5c28] ;  /* 0x005c280001507983 */ /* 0x000ea20000300a00 */
[----:B0-----:R-:W-:-:S03]  /*62170*/  IMAD.MOV.U32 R10, RZ, RZ, R87 ;  /* 0x000000ffff0a7224 */ /* 0x001fc600078e0057 */
[----:B------:R-:W2:Y:S04]  /*62180*/  @P6 LDG.E.U16 R19, desc[UR6][R22.64] ;  /* 0x0000000616136981 */ /* 0x000ea8000c1e1500 */
[----:B------:R-:W2:Y:S04]  /*62190*/  @P6 LDG.E.U16 R5, desc[UR6][R90.64] ;  /* 0x000000065a056981 */ /* 0x000ea8000c1e1500 */
[----:B---3--:R0:W-:Y:S04]  /*621a0*/  @P3 STL [R1+0x319c], R39 ;  /* 0x00319c2701003387 */ /* 0x0081e80000100800 */
[----:B----4-:R1:W-:Y:S04]  /*621b0*/  @P3 STL [R1+0x31a0], R38 ;  /* 0x0031a02601003387 */ /* 0x0103e80000100800 */
[----:B------:R-:W-:Y:S04]  /*621c0*/  @P3 STL [R1+0x31a4], R4 ;  /* 0x0031a40401003387 */ /* 0x000fe80000100800 */
[----:B------:R3:W-:Y:S04]  /*621d0*/  @P3 STL [R1+0x31a8], R11 ;  /* 0x0031a80b01003387 */ /* 0x0007e80000100800 */
[----:B------:R-:W4:Y:S04]  /*621e0*/  LDL.LU.64 R64, [R1+0x5c20] ;  /* 0x005c200001407983 */ /* 0x000f280000300a00 */
[----:B------:R-:W4:Y:S04]  /*621f0*/  LDL.LU.64 R72, [R1+0x5c18] ;  /* 0x005c180001487983 */ /* 0x000f280000300a00 */
[----:B------:R-:W4:Y:S01]  /*62200*/  LDL.LU.64 R24, [R1+0x5c10] ;  /* 0x005c100001187983 */ /* 0x000f220000300a00 */
[----:B0-----:R-:W-:-:S02]  /*62210*/  IMAD.MOV.U32 R39, RZ, RZ, R88 ;  /* 0x000000ffff277224 */ /* 0x001fc400078e0058 */
[----:B-1----:R-:W-:Y:S02]  /*62220*/  IMAD.MOV.U32 R38, RZ, RZ, R89 ;  /* 0x000000ffff267224 */ /* 0x002fe400078e0059 */
[----:B---3--:R-:W-:Y:S01]  /*62230*/  IMAD.MOV.U32 R11, RZ, RZ, R86 ;  /* 0x000000ffff0b7224 */ /* 0x008fe200078e0056 */
[C---:B------:R-:W-:Y:S01]  /*62240*/  ISETP.GT.AND P3, PT, R92.reuse, 0x11, PT ;  /* 0x000000115c00780c */ /* 0x040fe20003f64270 */
[----:B------:R-:W3:Y:S04]  /*62250*/  LDL.LU.64 R36, [R1+0x5c08] ;  /* 0x005c080001247983 */ /* 0x000ee80000300a00 */
[----:B------:R-:W3:Y:S04]  /*62260*/  @P6 LDG.E.U16 R0, desc[UR6][R38.64] ;  /* 0x0000000626006981 */ /* 0x000ee8000c1e1500 */
[----:B------:R-:W4:Y:S04]  /*62270*/  @P6 LDG.E.U16 R93, desc[UR6][R10.64] ;  /* 0x000000060a5d6981 */ /* 0x000f28000c1e1500 */
[----:B--2---:R-:W2:Y:S04]  /*62280*/  @P3 LDG.E.U16 R18, desc[UR6][R66.64] ;  /* 0x0000000642123981 */ /* 0x004ea8000c1e1500 */
[----:B------:R-:W-:Y:S04]  /*62290*/  @P5 STL [R1+0x318c], R85 ;  /* 0x00318c5501005387 */ /* 0x000fe80000100800 */
[----:B------:R-:W-:Y:S04]  /*622a0*/  @P5 STL [R1+0x3190], R84 ;  /* 0x0031905401005387 */ /* 0x000fe80000100800 */
[----:B------:R-:W-:Y:S04]  /*622b0*/  @P5 STL [R1+0x3194], R82 ;  /* 0x0031945201005387 */ /* 0x000fe80000100800 */
[----:B------:R0:W-:Y:S04]  /*622c0*/  @P5 STL [R1+0x3198], R83 ;  /* 0x0031985301005387 */ /* 0x0001e80000100800 */
[----:B------:R-:W-:Y:S04]  /*622d0*/  STL.64 [R1+0x20c8], R38 ;  /* 0x0020c82601007387 */ /* 0x000fe80000100a00 */
[----:B------:R-:W-:Y:S04]  /*622e0*/  STL.64 [R1+0x20c0], R10 ;  /* 0x0020c00a01007387 */ /* 0x000fe80000100a00 */
[----:B------:R-:W2:Y:S04]  /*622f0*/  LDL.LU.64 R90, [R1+0x5c00] ;  /* 0x005c0000015a7983 */ /* 0x000ea80000300a00 */
[----:B------:R-:W2:Y:S04]  /*62300*/  LDL R87, [R1+0x3164] ;  /* 0x0031640001577983 */ /* 0x000ea80000100800 */
[----:B0-----:R-:W2:Y:S04]  /*62310*/  LDL R83, [R1+0x3168] ;  /* 0x0031680001537983 */ /* 0x001ea80000100800 */
[----:B------:R-:W2:Y:S04]  /*62320*/  @P3 LDG.E.U16 R15, desc[UR6][R46.64] ;  /* 0x000000062e0f3981 */ /* 0x000ea8000c1e1500 */
[----:B---3--:R0:W-:Y:S04]  /*62330*/  @P6 STL [R1+0x3188], R0 ;  /* 0x0031880001006387 */ /* 0x0081e80000100800 */
[----:B------:R-:W3:Y:S04]  /*62340*/  LDL R23, [R1+0x315c] ;  /* 0x00315c0001177983 */ /* 0x000ee80000100800 */
[----:B0-----:R-:W3:Y:S04]  /*62350*/  LDL R0, [R1+0x3160] ;  /* 0x0031600001007983 */ /* 0x001ee80000100800 */
[----:B------:R-:W-:Y:S04]  /*62360*/  @P6 STL [R1+0x317c], R19 ;  /* 0x00317c1301006387 */ /* 0x000fe80000100800 */
[----:B------:R0:W-:Y:S04]  /*62370*/  @P6 STL [R1+0x3180], R5 ;  /* 0x0031800501006387 */ /* 0x0001e80000100800 */
[----:B----4-:R1:W-:Y:S04]  /*62380*/  @P6 STL [R1+0x3184], R93 ;  /* 0x0031845d01006387 */ /* 0x0103e80000100800 */
[----:B------:R-:W4:Y:S04]  /*62390*/  LDL.LU.64 R46, [R1+0x5bf8] ;  /* 0x005bf800012e7983 */ /* 0x000f280000300a00 */
[----:B------:R-:W3:Y:S04]  /*623a0*/  LDL.LU R82, [R1+0x1824] ;  /* 0x0018240001527983 */ /* 0x000ee80000300800 */
[----:B0-----:R-:W3:Y:S04]  /*623b0*/  LDL.LU R5, [R1+0x1940] ;  /* 0x0019400001057983 */ /* 0x001ee80000300800 */
[----:B------:R-:W3:Y:S04]  /*623c0*/  LDL.LU R86, [R1+0x1828] ;  /* 0x0018280001567983 */ /* 0x000ee80000300800 */
[----:B-1----:R-:W3:Y:S04]  /*623d0*/  LDL.LU R93, [R1+0x1944] ;  /* 0x00194400015d7983 */ /* 0x002ee80000300800 */
[----:B------:R-:W3:Y:S04]  /*623e0*/  LDL R22, [R1+0x3158] ;  /* 0x0031580001167983 */ /* 0x000ee80000100800 */
[----:B------:R-:W3:Y:S01]  /*623f0*/  LDL R19, [R1+0x3154] ;  /* 0x0031540001137983 */ /* 0x000ee20000100800 */
[----:B------:R-:W-:-:S02]  /*62400*/  ISETP.GT.AND P5, PT, R92, 0x12, PT ;  /* 0x000000125c00780c */ /* 0x000fc40003fa4270 */
[----:B------:R-:W-:-:S11]  /*62410*/  ISETP.GT.AND P6, PT, R92, 0x13, PT ;  /* 0x000000135c00780c */ /* 0x000fd60003fc4270 */
[----:B--2---:R-:W2:Y:S04]  /*62420*/  @P5 LDG.E.U16 R87, desc[UR6][R8.64] ;  /* 0x0000000608575981 */ /* 0x004ea8000c1e1500 */
[----:B------:R-:W2:Y:S04]  /*62430*/  @P5 LDG.E.U16 R83, desc[UR6][R32.64] ;  /* 0x0000000620535981 */ /* 0x000ea8000c1e1500 */
[----:B----4-:R-:W4:Y:S04]  /*62440*/  @P3 LDG.E.U16 R46, desc[UR6][R60.64] ;  /* 0x000000063c2e3981 */ /* 0x010f28000c1e1500 */
[----:B------:R-:W2:Y:S04]  /*62450*/  @P3 LDG.E.U16 R47, desc[UR6][R40.64] ;  /* 0x00000006282f3981 */ /* 0x000ea8000c1e1500 */
[----:B---3--:R-:W3:Y:S04]  /*62460*/  @P5 LDG.E.U16 R0, desc[UR6][R12.64] ;  /* 0x000000060c005981 */ /* 0x008ee8000c1e1500 */
[----:B------:R-:W2:Y:S01]  /*62470*/  @P5 LDG.E.U16 R23, desc[UR6][R62.64] ;  /* 0x000000063e175981 */ /* 0x000ea2000c1e1500 */
[----:B------:R-:W-:-:S02]  /*62480*/  IMAD.MOV.U32 R11, RZ, RZ, R86 ;  /* 0x000000ffff0b7224 */ /* 0x000fc400078e0056 */
[----:B------:R-:W-:Y:S02]  /*62490*/  IMAD.MOV.U32 R10, RZ, RZ, R93 ;  /* 0x000000ffff0a7224 */ /* 0x000fe400078e005d */
[----:B------:R-:W-:Y:S02]  /*624a0*/  IMAD.MOV.U32 R4, RZ, RZ, R5 ;  /* 0x000000ffff047224 */ /* 0x000fe400078e0005 */
[----:B------:R-:W-:Y:S01]  /*624b0*/  IMAD.MOV.U32 R5, RZ, RZ, R82 ;  /* 0x000000ffff057224 */ /* 0x000fe200078e0052 */
[----:B------:R-:W3:Y:S04]  /*624c0*/  @P6 LDG.E.U16 R22, desc[UR6][R10.64] ;  /* 0x000000060a166981 */ /* 0x000ee8000c1e1500 */
[----:B------:R-:W3:Y:S04]  /*624d0*/  @P6 LDG.E.U16 R19, desc[UR6][R4.64] ;  /* 0x0000000604136981 */ /* 0x000ee8000c1e1500 */
[----:B------:R-:W-:Y:S04]  /*624e0*/  STL [R1+0x46fc], R15 ;  /* 0x0046fc0f01007387 */ /* 0x000fe80000100800 */
[----:B------:R-:W-:Y:S04]  /*624f0*/  STL.64 [R1+0x49b0], R14 ;  /* 0x0049b00e01007387 */ /* 0x000fe80000100a00 */
[----:B------:R-:W-:Y:S04]  /*62500*/  STL.64 [R1+0x4a20], R14 ;  /* 0x004a200e01007387 */ /* 0x000fe80000100a00 */
[----:B------:R-:W-:Y:S04]  /*62510*/  STL.64 [R1+0x4a68], R14 ;  /* 0x004a680e01007387 */ /* 0x000fe80000100a00 */
[----:B------:R-:W-:Y:S04]  /*62520*/  STL.64 [R1+0x4ad8], R14 ;  /* 0x004ad80e01007387 */ /* 0x000fe80000100a00 */
[----:B------:R-:W-:Y:S04]  /*62530*/  STL.64 [R1+0x4b40], R14 ;  /* 0x004b400e01007387 */ /* 0x000fe80000100a00 */
[----:B------:R-:W-:Y:S04]  /*62540*/  STL.64 [R1+0x4c18], R14 ;  /* 0x004c180e01007387 */ /* 0x000fe80000100a00 */
[----:B------:R-:W3:Y:S04]  /*62550*/  LDL.LU.64 R60, [R1+0x5bf0] ;  /* 0x005bf000013c7983 */ /* 0x000ee80000300a00 */
[----:B----4-:R-:W-:Y:S04]  /*62560*/  STL [R1+0x4700], R46 ;  /* 0x0047002e01007387 */ /* 0x010fe80000100800 */
[----:B------:R-:W4:Y:S04]  /*62570*/  LDL.LU.64 R40, [R1+0x5be8] ;  /* 0x005be80001287983 */ /* 0x000f280000300a00 */
[----:B------:R-:W4:Y:S04]  /*62580*/  LDL R88, [R1+0x3150] ;  /* 0x0031500001587983 */ /* 0x000f280000100800 */
[----:B--2---:R-:W-:Y:S04]  /*62590*/  STL [R1+0x4704], R47 ;  /* 0x0047042f01007387 */ /* 0x004fe80000100800 */
[----:B------:R-:W-:Y:S04]  /*625a0*/  STL.64 [R1+0x4a78], R46 ;  /* 0x004a782e01007387 */ /* 0x000fe80000100a00 */
[----:B------:R-:W-:Y:S04]  /*625b0*/  STL.64 [R1+0x4b50], R46 ;  /* 0x004b502e01007387 */ /* 0x000fe80000100a00 */
[----:B------:R-:W2:Y:S04]  /*625c0*/  LDL.LU.64 R66, [R1+0x5be0] ;  /* 0x005be00001427983 */ /* 0x000ea80000300a00 */
[----:B------:R-:W2:Y:S04]  /*625d0*/  LDL.64 R84, [R1+0x2050] ;  /* 0x0020500001547983 */ /* 0x000ea80000100a00 */
[----:B------:R-:W2:Y:S04]  /*625e0*/  LDL R89, [R1+0x314c] ;  /* 0x00314c0001597983 */ /* 0x000ea80000100800 */
[----:B------:R-:W-:Y:S04]  /*625f0*/  STL [R1+0x4708], R18 ;  /* 0x0047081201007387 */ /* 0x000fe80000100800 */
[----:B------:R-:W2:Y:S04]  /*62600*/  LDL.LU.64 R32, [R1+0x5bd8] ;  /* 0x005bd80001207983 */ /* 0x000ea80000300a00 */
[----:B------:R-:W2:Y:S04]  /*62610*/  LDL.LU.64 R8, [R1+0x5bd0] ;  /* 0x005bd00001087983 */ /* 0x000ea80000300a00 */
[----:B------:R-:W2:Y:S04]  /*62620*/  LDL.LU.64 R12, [R1+0x5bc8] ;  /* 0x005bc800010c7983 */ /* 0x000ea80000300a00 */
[----:B------:R-:W2:Y:S04]  /*62630*/  LDL.LU.64 R62, [R1+0x5bc0] ;  /* 0x005bc000013e7983 */ /* 0x000ea80000300a00 */
[----:B---3--:R0:W-:Y:S04]  /*62640*/  @P5 STL [R1+0x3160], R0 ;  /* 0x0031600001005387 */ /* 0x0081e80000100800 */
[----:B0-----:R-:W3:Y:S04]  /*62650*/  LDL R0, [R1+0x3148] ;  /* 0x0031480001007983 */ /* 0x001ee80000100800 */
[----:B------:R0:W-:Y:S04]  /*62660*/  @P5 STL [R1+0x3164], R87 ;  /* 0x0031645701005387 */ /* 0x0001e80000100800 */
[----:B0-----:R-:W3:Y:S04]  /*62670*/  LDL R87, [R1+0x3144] ;  /* 0x0031440001577983 */ /* 0x001ee80000100800 */
[----:B------:R0:W-:Y:S04]  /*62680*/  @P5 STL [R1+0x315c], R23 ;  /* 0x00315c1701005387 */ /* 0x0001e80000100800 */
[----:B0-----:R-:W3:Y:S04]  /*62690*/  LDL R23, [R1+0x3140] ;  /* 0x0031400001177983 */ /* 0x001ee80000100800 */
[----:B------:R-:W-:Y:S04]  /*626a0*/  @P5 STL [R1+0x3168], R83 ;  /* 0x0031685301005387 */ /* 0x000fe80000100800 */
[----:B------:R-:W-:Y:S04]  /*626b0*/  STL.64 [R1+0x2068], R10 ;  /* 0x0020680a01007387 */ /* 0x000fe80000100a00 */
[----:B------:R0:W-:Y:S04]  /*626c0*/  STL.64 [R1+0x2060], R4 ;  /* 0x0020600401007387 */ /* 0x0001e80000100a00 */
[----:B------:R-:W3:Y:S04]  /*626d0*/  LDL R93, [R1+0x313c] ;  /* 0x00313c00015d7983 */ /* 0x000ee80000100800 */
[----:B0-----:R-:W3:Y:S04]  /*626e0*/  LDL R5, [R1+0x3138] ;  /* 0x0031380001057983 */ /* 0x001ee80000100800 */
[----:B------:R0:W-:Y:S04]  /*626f0*/  @P6 STL [R1+0x3158], R22 ;  /* 0x0031581601006387 */ /* 0x0001e80000100800 */
[----:B0-----:R-:W3:Y:S04]  /*62700*/  LDL R22, [R1+0x3134] ;  /* 0x0031340001167983 */ /* 0x001ee80000100800 */
[----:B------:R0:W-:Y:S04]  /*62710*/  @P6 STL [R1+0x3154], R19 ;  /* 0x0031541301006387 */ /* 0x0001e80000100800 */
[----:B------:R-:W3:Y:S04]  /*62720*/  LDL R46, [R1+0x312c] ;  /* 0x00312c00012e7983 */ /* 0x000ee80000100800 */
[----:B0-----:R-:W3:Y:S04]  /*62730*/  LDL R19, [R1+0x3130] ;  /* 0x0031300001137983 */ /* 0x001ee80000100800 */
[----:B----4-:R-:W4:Y:S01]  /*62740*/  @P6 LDG.E.U16 R88, desc[UR6][R34.64] ;  /* 0x0000000622586981 */ /* 0x010f22000c1e1500 */
[----:B------:R-:W-:-:S02]  /*62750*/  ISETP.GT.AND P3, PT, R92, 0x14, PT ;  /* 0x000000145c00780c */ /* 0x000fc40003f64270 */
[C---:B------:R-:W-:Y:S01]  /*62760*/  ISETP.GT.AND P5, PT, R92.reuse, 0x15, PT ;  /* 0x000000155c00780c */ /* 0x040fe20003fa4270 */
[----:B------:R-:W4:Y:S04]  /*62770*/  LDL.LU R14, [R1+0x1a64] ;  /* 0x001a6400010e7983 */ /* 0x000f280000300800 */
[----:B------:R-:W4:Y:S04]  /*62780*/  LDL.LU R15, [R1+0x1b80] ;  /* 0x001b8000010f7983 */ /* 0x000f280000300800 */
[----:B--2---:R-:W2:Y:S04]  /*62790*/  @P6 LDG.E.U16 R89, desc[UR6][R84.64] ;  /* 0x0000000654596981 */ /* 0x004ea8000c1e1500 */
[----:B------:R-:W2:Y:S04]  /*627a0*/  LDL.LU R47, [R1+0x1a68] ;  /* 0x001a6800012f7983 */ /* 0x000ea80000300800 */
[----:B------:R-:W2:Y:S04]  /*627b0*/  LDL.LU R42, [R1+0x1b84] ;  /* 0x001b8400012a7983 */ /* 0x000ea80000300800 */
[----:B------:R-:W2:Y:S04]  /*627c0*/  LDL R4, [R1+0x311c] ;  /* 0x00311c0001047983 */ /* 0x000ea80000100800 */
[----:B------:R-:W2:Y:S04]  /*627d0*/  LDL R11, [R1+0x3120] ;  /* 0x00312000010b7983 */ /* 0x000ea80000100800 */
[----:B------:R-:W2:Y:S04]  /*627e0*/  LDL R10, [R1+0x3124] ;  /* 0x00312400010a7983 */ /* 0x000ea80000100800 */
[----:B------:R-:W2:Y:S04]  /*627f0*/  LDL R43, [R1+0x3128] ;  /* 0x00312800012b7983 */ /* 0x000ea80000100800 */
[----:B------:R-:W2:Y:S04]  /*62800*/  LDL.LU.64 R34, [R1+0x5bb8] ;  /* 0x005bb80001227983 */ /* 0x000ea80000300a00 */
[----:B------:R-:W2:Y:S04]  /*62810*/  LDL R82, [R1+0x310c] ;  /* 0x00310c0001527983 */ /* 0x000ea80000100800 */
[----:B------:R-:W2:Y:S04]  /*62820*/  LDL R83, [R1+0x3110] ;  /* 0x0031100001537983 */ /* 0x000ea80000100800 */
[----:B------:R-:W2:Y:S04]  /*62830*/  LDL R39, [R1+0x3114] ;  /* 0x0031140001277983 */ /* 0x000ea80000100800 */
[----:B------:R-:W2:Y:S04]  /*62840*/  LDL R38, [R1+0x3118] ;  /* 0x0031180001267983 */ /* 0x000ea80000100800 */
[----:B------:R-:W2:Y:S04]  /*62850*/  LDL R84, [R1+0x3108] ;  /* 0x0031080001547983 */ /* 0x000ea80000100800 */
[----:B---3--:R-:W3:Y:S04]  /*62860*/  @P3 LDG.E.U16 R0, desc[UR6][R58.64] ;  /* 0x000000063a003981 */ /* 0x008ee8000c1e1500 */
[----:B------:R-:W3:Y:S04]  /*62870*/  @P3 LDG.E.U16 R87, desc[UR6][R74.64] ;  /* 0x000000064a573981 */ /* 0x000ee8000c1e1500 */
[----:B------:R-:W3:Y:S04]  /*62880*/  @P3 LDG.E.U16 R23, desc[UR6][R6.64] ;  /* 0x0000000606173981 */ /* 0x000ee8000c1e1500 */
[----:B------:R-:W3:Y:S04]  /*62890*/  @P3 LDG.E.U16 R93, desc[UR6][R30.64] ;  /* 0x000000061e5d3981 */ /* 0x000ee8000c1e1500 */
[----:B------:R-:W3:Y:S04]  /*628a0*/  @P5 LDG.E.U16 R5, desc[UR6][R68.64] ;  /* 0x0000000644055981 */ /* 0x000ee8000c1e1500 */
[----:B------:R-:W3:Y:S04]  /*628b0*/  @P5 LDG.E.U16 R22, desc[UR6][R16.64] ;  /* 0x0000000610165981 */ /* 0x000ee8000c1e1500 */
[----:B------:R-:W3:Y:S04]  /*628c0*/  @P5 LDG.E.U16 R46, desc[UR6][R56.64] ;  /* 0x00000006382e5981 */ /* 0x000ee8000c1e1500 */
[----:B------:R-:W3:Y:S04]  /*628d0*/  @P5 LDG.E.U16 R19, desc[UR6][R44.64] ;  /* 0x000000062c135981 */ /* 0x000ee8000c1e1500 */
[----:B----4-:R0:W-:Y:S04]  /*628e0*/  @P6 STL [R1+0x3150], R88 ;  /* 0x0031505801006387 */ /* 0x0101e80000100800 */
[----:B0-----:R-:W4:Y:S04]  /*628f0*/  LDL R88, [R1+0x3104] ;  /* 0x0031040001587983 */ /* 0x001f280000100800 */
[----:B--2---:R0:W-:Y:S04]  /*62900*/  @P6 STL [R1+0x314c], R89 ;  /* 0x00314c5901006387 */ /* 0x0041e80000100800 */
[----:B0-----:R-:W2:Y:S04]  /*62910*/  LDL R89, [R1+0x3100] ;  /* 0x0031000001597983 */ /* 0x001ea80000100800 */
[----:B------:R-:W2:Y:S04]  /*62920*/  LDL.LU.64 R58, [R1+0x5bb0] ;  /* 0x005bb000013a7983 */ /* 0x000ea80000300a00 */
[----:B---3--:R0:W-:Y:S04]  /*62930*/  @P3 STL [R1+0x3148], R0 ;  /* 0x0031480001003387 */ /* 0x0081e80000100800 */
[----:B0-----:R-:W3:Y:S04]  /*62940*/  LDL R0, [R1+0x30fc] ;  /* 0x0030fc0001007983 */ /* 0x001ee80000100800 */
[----:B------:R-:W3:Y:S04]  /*62950*/  LDL.LU.64 R74, [R1+0x5ba8] ;  /* 0x005ba800014a7983 */ /* 0x000ee80000300a00 */
[----:B------:R-:W3:Y:S04]  /*62960*/  LDL.LU.64 R6, [R1+0x5ba0] ;  /* 0x005ba00001067983 */ /* 0x000ee80000300a00 */
[----:B------:R-:W3:Y:S04]  /*62970*/  LDL.LU R85, [R1+0x1ca4] ;  /* 0x001ca40001557983 */ /* 0x000ee80000300800 */
[----:B------:R-:W3:Y:S04]  /*62980*/  LDL.LU R86, [R1+0x1dc0] ;  /* 0x001dc00001567983 */ /* 0x000ee80000300800 */
[----:B------:R0:W-:Y:S01]  /*62990*/  @P3 STL [R1+0x3144], R87 ;  /* 0x0031445701003387 */ /* 0x0001e20000100800 */
[----:B------:R-:W-:-:S02]  /*629a0*/  ISETP.GT.AND P6, PT, R92, 0x16, PT ;  /* 0x000000165c00780c */ /* 0x000fc40003fc4270 */
[-C--:B------:R-:W-:Y:S01]  /*629b0*/  LOP3.LUT R15, R15, R14.reuse, RZ, 0x3c, !PT ;  /* 0x0000000e0f0f7212 */ /* 0x080fe200078e3cff */
[----:B0-----:R-:W3:Y:S04]  /*629c0*/  LDL.LU R87, [R1+0x1ca8] ;  /* 0x001ca80001577983 */ /* 0x001ee80000300800 */
[----:B------:R0:W-:Y:S06]  /*629d0*/  @P3 STL [R1+0x3140], R23 ;  /* 0x0031401701003387 */ /* 0x0001ec0000100800 */
[----:B------:R-:W3:Y:S04]  /*629e0*/  @P6 LDG.E.U16 R4, desc[UR6][R28.64] ;  /* 0x000000061c046981 */ /* 0x000ee8000c1e1500 */
[----:B------:R-:W3:Y:S04]  /*629f0*/  @P6 LDG.E.U16 R11, desc[UR6][R54.64] ;  /* 0x00000006360b6981 */ /* 0x000ee8000c1e1500 */
[----:B0-----:R-:W3:Y:S04]  /*62a00*/  LDL.LU R23, [R1+0x1dc4] ;  /* 0x001dc40001177983 */ /* 0x001ee80000300800 */
[----:B------:R-:W3:Y:S04]  /*62a10*/  LDL.LU.64 R30, [R1+0x5b98] ;  /* 0x005b9800011e7983 */ /* 0x000ee80000300a00 */
[----:B------:R0:W-:Y:S01]  /*62a20*/  @P3 STL [R1+0x313c], R93 ;  /* 0x00313c5d01003387 */ /* 0x0001e20000100800 */
[----:B------:R-:W-:-:S03]  /*62a30*/  LOP3.LUT R14, R15, R14, RZ, 0x3c, !PT ;  /* 0x0000000e0f0e7212 */ /* 0x000fc600078e3cff */
[----:B0-----:R-:W3:Y:S04]  /*62a40*/  LDL.LU R93, [R1+0x5b90] ;  /* 0x005b9000015d7983 */ /* 0x001ee80000300800 */
[----:B------:R-:W3:Y:S04]  /*62a50*/  LDL.LU.64 R68, [R1+0x5b88] ;  /* 0x005b880001447983 */ /* 0x000ee80000300a00 */
[----:B------:R0:W-:Y:S01]  /*62a60*/  @P5 STL [R1+0x3138], R5 ;  /* 0x0031380501005387 */ /* 0x0001e20000100800 */
[----:B------:R-:W-:Y:S02]  /*62a70*/  ISETP.GT.AND P3, PT, R92, 0x17, PT ;  /* 0x000000175c00780c */ /* 0x000fe40003f64270 */
[----:B------:R-:W-:-:S05]  /*62a80*/  LOP3.LUT R15, R15, R14, RZ, 0x3c, !PT ;  /* 0x0000000e0f0f7212 */ /* 0x000fca00078e3cff */
[----:B------:R-:W3:Y:S04]  /*62a90*/  @P6 LDG.E.U16 R10, desc[UR6][R14.64] ;  /* 0x000000060e0a6981 */ /* 0x000ee8000c1e1500 */
[----:B0-----:R-:W3:Y:S04]  /*62aa0*/  LDL.LU R5, [R1+0x5b80] ;  /* 0x005b800001057983 */ /* 0x001ee80000300800 */
[----:B------:R-:W3:Y:S04]  /*62ab0*/  LDL.LU.64 R16, [R1+0x5b78] ;  /* 0x005b780001107983 */ /* 0x000ee80000300a00 */
[----:B------:R0:W-:Y:S04]  /*62ac0*/  @P5 STL [R1+0x3134], R22 ;  /* 0x0031341601005387 */ /* 0x0001e80000100800 */
[----:B------:R-:W3:Y:S04]  /*62ad0*/  @P3 LDG.E.U16 R82, desc[UR6][R20.64] ;  /* 0x0000000614523981 */ /* 0x000ee8000c1e1500 */
[----:B------:R-:W3:Y:S04]  /*62ae0*/  @P3 LDG.E.U16 R83, desc[UR6][R48.64] ;  /* 0x0000000630533981 */ /* 0x000ee8000c1e1500 */
[----:B------:R-:W3:Y:S04]  /*62af0*/  @P3 LDG.E.U16 R39, desc[UR6][R70.64] ;  /* 0x0000000646273981 */ /* 0x000ee8000c1e1500 */
[----:B------:R-:W3:Y:S04]  /*62b00*/  @P3 LDG.E.U16 R38, desc[UR6][R26.64] ;  /* 0x000000061a263981 */ /* 0x000ee8000c1e1500 */
[----:B0-----:R-:W3:Y:S04]  /*62b10*/  LDL.LU R22, [R1+0x5b70] ;  /* 0x005b700001167983 */ /* 0x001ee80000300800 */
[----:B------:R-:W3:Y:S04]  /*62b20*/  LDL.LU.64 R44, [R1+0x5b68] ;  /* 0x005b6800012c7983 */ /* 0x000ee80000300a00 */
[----:B------:R0:W-:Y:S04]  /*62b30*/  @P5 STL [R1+0x3130], R19 ;  /* 0x0031301301005387 */ /* 0x0001e80000100800 */
[----:B0-----:R-:W3:Y:S04]  /*62b40*/  LDL.LU R19, [R1+0x5b60] ;  /* 0x005b600001137983 */ /* 0x001ee80000300800 */
[----:B------:R-:W3:Y:S04]  /*62b50*/  LDL.LU.64 R56, [R1+0x5b58] ;  /* 0x005b580001387983 */ /* 0x000ee80000300a00 */
[----:B------:R0:W-:Y:S01]  /*62b60*/  @P5 STL [R1+0x312c], R46 ;  /* 0x00312c2e01005387 */ /* 0x0001e20000100800 */
[----:B------:R-:W-:Y:S01]  /*62b70*/  ISETP.GT.AND P5, PT, R92, 0x18, PT ;  /* 0x000000185c00780c */ /* 0x000fe20003fa4270 */
[----:B0-----:R-:W-:-:S12]  /*62b80*/  IMAD.MOV.U32 R46, RZ, RZ, R42 ;  /* 0x000000ffff2e7224 */ /* 0x001fd800078e002a */
[----:B------:R-:W3:Y:S04]  /*62b90*/  @P5 LDG.E.U16 R84, desc[UR6][R76.64] ;  /* 0x000000064c545981 */ /* 0x000ee8000c1e1500 */
[----:B------:R-:W3:Y:S04]  /*62ba0*/  @P6 LDG.E.U16 R43, desc[UR6][R46.64] ;  /* 0x000000062e2b6981 */ /* 0x000ee8000c1e1500 */
[----:B----4-:R-:W4:Y:S04]  /*62bb0*/  @P5 LDG.E.U16 R88, desc[UR6][R2.64] ;  /* 0x0000000602585981 */ /* 0x010f28000c1e1500 */
[----:B------:R-:W-:Y:S04]  /*62bc0*/  STL.64 [R1+0x2008], R46 ;  /* 0x0020082e01007387 */ /* 0x000fe80000100a00 */
[----:B------:R-:W-:Y:S04]  /*62bd0*/  STL.64 [R1+0x2000], R14 ;  /* 0x0020000e01007387 */ /* 0x000fe80000100a00 */
[----:B------:R-:W4:Y:S04]  /*62be0*/  LDL.LU.64 R54, [R1+0x5b50] ;  /* 0x005b500001367983 */ /* 0x000f280000300a00 */
[----:B------:R-:W4:Y:S04]  /*62bf0*/  LDL.LU.64 R28, [R1+0x5b48] ;  /* 0x005b4800011c7983 */ /* 0x000f280000300a00 */
[----:B--2---:R-:W2:Y:S04]  /*62c00*/  @P5 LDG.E.U16 R89, desc[UR6][R78.64] ;  /* 0x000000064e595981 */ /* 0x004ea8000c1e1500 */
[----:B---3--:R-:W3:Y:S04]  /*62c10*/  @P5 LDG.E.U16 R0, desc[UR6][R50.64] ;  /* 0x0000000632005981 */ /* 0x008ee8000c1e1500 */
[----:B------:R-:W-:Y:S04]  /*62c20*/  @P6 STL [R1+0x311c], R4 ;  /* 0x00311c0401006387 */ /* 0x000fe80000100800 */
[----:B------:R-:W-:Y:S04]  /*62c30*/  @P6 STL [R1+0x3120], R11 ;  /* 0x0031200b01006387 */ /* 0x000fe80000100800 */
[----:B------:R-:W-:Y:S04]  /*62c40*/  @P6 STL [R1+0x3124], R10 ;  /* 0x0031240a01006387 */ /* 0x000fe80000100800 */
[----:B------:R-:W-:Y:S04]  /*62c50*/  @P6 STL [R1+0x3128], R43 ;  /* 0x0031282b01006387 */ /* 0x000fe80000100800 */
[----:B------:R-:W2:Y:S04]  /*62c60*/  LDL.LU.64 R26, [R1+0x5b40] ;  /* 0x005b4000011a7983 */ /* 0x000ea80000300a00 */
[----:B------:R-:W2:Y:S04]  /*62c70*/  LDL.LU.64 R70, [R1+0x5b38] ;  /* 0x005b380001467983 */ /* 0x000ea80000300a00 */
[----:B------:R-:W2:Y:S04]  /*62c80*/  LDL.LU.64 R48, [R1+0x5b30] ;  /* 0x005b300001307983 */ /* 0x000ea80000300a00 */
[----:B------:R-:W2:Y:S04]  /*62c90*/  LDL.LU.64 R20, [R1+0x5b28] ;  /* 0x005b280001147983 */ /* 0x000ea80000300a00 */
[----:B------:R0:W-:Y:S04]  /*62ca0*/  @P3 STL [R1+0x310c], R82 ;  /* 0x00310c5201003387 */ /* 0x0001e80000100800 */
[----:B------:R-:W-:Y:S04]  /*62cb0*/  @P3 STL [R1+0x3110], R83 ;  /* 0x0031105301003387 */ /* 0x000fe80000100800 */
[----:B------:R-:W-:Y:S04]  /*62cc0*/  @P3 STL [R1+0x3114], R39 ;  /* 0x0031142701003387 */ /* 0x000fe80000100800 */
[----:B------:R-:W-:Y:S04]  /*62cd0*/  @P3 STL [R1+0x3118], R38 ;  /* 0x0031182601003387 */ /* 0x000fe80000100800 */
[----:B------:R-:W2:Y:S04]  /*62ce0*/  LDL.LU.64 R76, [R1+0x5b20] ;  /* 0x005b2000014c7983 */ /* 0x000ea80000300a00 */
[----:B------:R-:W2:Y:S04]  /*62cf0*/  LDL.LU.64 R2, [R1+0x5b18] ;  /* 0x005b180001027983 */ /* 0x000ea80000300a00 */
[----:B------:R-:W2:Y:S04]  /*62d00*/  LDL.LU.64 R78, [R1+0x5b10] ;  /* 0x005b1000014e7983 */ /* 0x000ea80000300a00 */
[----:B0-----:R-:W2:Y:S04]  /*62d10*/  LDL R82, [R1+0x30e8] ;  /* 0x0030e80001527983 */ /* 0x001ea80000100800 */
[----:B----4-:R0:W-:Y:S04]  /*62d20*/  @P5 STL [R1+0x3104], R88 ;  /* 0x0031045801005387 */ /* 0x0101e80000100800 */
[----:B0-----:R-:W4:Y:S04]  /*62d30*/  LDL R88, [R1+0x30e4] ;  /* 0x0030e40001587983 */ /* 0x001f280000100800 */
[----:B------:R-:W2:Y:S01]  /*62d40*/  LDL.LU.64 R50, [R1+0x5b08] ;  /* 0x005b080001327983 */ /* 0x000ea20000300a00 */
[----:B------:R-:W-:-:S02]  /*62d50*/  ISETP.GT.AND P6, PT, R92, 0x19, PT ;  /* 0x000000195c00780c */ /* 0x000fc40003fc4270 */
[----:B------:R-:W-:Y:S01]  /*62d60*/  MOV R14, R23 ;  /* 0x00000017000e7202 */ /* 0x000fe20000000f00 */
[----:B------:R-:W-:Y:S02]  /*62d70*/  IMAD.MOV.U32 R15, RZ, RZ, R87 ;  /* 0x000000ffff0f7224 */ /* 0x000fe400078e0057 */
[----:B------:R-:W-:Y:S02]  /*62d80*/  IMAD.MOV.U32 R10, RZ, RZ, R86 ;  /* 0x000000ffff0a7224 */ /* 0x000fe400078e0056 */
[----:B------:R-:W-:-:S06]  /*62d90*/  IMAD.MOV.U32 R11, RZ, RZ, R85 ;  /* 0x000000ffff0b7224 */ /* 0x000fcc00078e0055 */
[----:B------:R-:W3:Y:S04]  /*62da0*/  @P6 LDG.E.U16 R19, desc[UR6][R14.64] ;  /* 0x000000060e136981 */ /* 0x000ee8000c1e1500 */
[----:B------:R0:W-:Y:S04]  /*62db0*/  @P5 STL [R1+0x3108], R84 ;  /* 0x0031085401005387 */ /* 0x0001e80000100800 */
[----:B------:R-:W3:Y:S04]  /*62dc0*/  @P6 LDG.E.U16 R22, desc[UR6][R80.64] ;  /* 0x0000000650166981 */ /* 0x000ee8000c1e1500 */
[----:B0-----:R-:W4:Y:S04]  /*62dd0*/  LDL R84, [R1+0x30e0] ;  /* 0x0030e00001547983 */ /* 0x001f280000100800 */
[----:B--2---:R-:W2:Y:S04]  /*62de0*/  @P6 LDG.E.U16 R50, desc[UR6][R10.64] ;  /* 0x000000060a326981 */ /* 0x004ea8000c1e1500 */
[----:B------:R-:W2:Y:S04]  /*62df0*/  @P6 LDG.E.U16 R51, desc[UR6][R52.64] ;  /* 0x0000000634336981 */ /* 0x000ea8000c1e1500 */
[----:B------:R0:W-:Y:S04]  /*62e00*/  @P5 STL [R1+0x3100], R89 ;  /* 0x0031005901005387 */ /* 0x0001e80000100800 */
[----:B0-----:R-:W2:Y:S04]  /*62e10*/  LDL R89, [R1+0x30dc] ;  /* 0x0030dc0001597983 */ /* 0x001ea80000100800 */
[----:B---3--:R0:W-:Y:S04]  /*62e20*/  @P5 STL [R1+0x30fc], R0 ;  /* 0x0030fc0001005387 */ /* 0x0081e80000100800 */
[----:B0-----:R-:W3:Y:S04]  /*62e30*/  LDL R0, [R1+0x30d8] ;  /* 0x0030d80001007983 */ /* 0x001ee80000100800 */
[----:B------:R-:W-:Y:S04]  /*62e40*/  STL.64 [R1+0x1fa8], R14 ;  /* 0x001fa80e01007387 */ /* 0x000fe80000100a00 */
[----:B------:R-:W-:Y:S04]  /*62e50*/  STL [R1+0x470c], R19 ;  /* 0x00470c1301007387 */ /* 0x000fe80000100800 */
[----:B------:R0:W-:Y:S04]  /*62e60*/  STL.64 [R1+0x1fa0], R10 ;  /* 0x001fa00a01007387 */ /* 0x0001e80000100a00 */
[----:B------:R-:W-:Y:S04]  /*62e70*/  STL.64 [R1+0x4a88], R18 ;  /* 0x004a881201007387 */ /* 0x000fe80000100a00 */
[----:B------:R-:W-:Y:S04]  /*62e80*/  STL.64 [R1+0x4ae0], R18 ;  /* 0x004ae01201007387 */ /* 0x000fe80000100a00 */
[----:B------:R-:W-:Y:S04]  /*62e90*/  STL.64 [R1+0x4b58], R18 ;  /* 0x004b581201007387 */ /* 0x000fe80000100a00 */
[----:B------:R-:W-:Y:S01]  /*62ea0*/  STL.64 [R1+0x4c28], R18 ;  /* 0x004c281201007387 */ /* 0x000fe20000100a00 */
[----:B------:R-:W-:-:S13]  /*62eb0*/  ISETP.GT.AND P3, PT, R92, 0x1a, PT ;  /* 0x0000001a5c00780c */ /* 0x000fda0003f64270 */
[----:B----4-:R-:W4:Y:S01]  /*62ec0*/  @P3 LDG.E.U16 R88, desc[UR6][R72.64] ;  /* 0x0000000648583981 */ /* 0x010f22000c1e1500 */
[----:B------:R-:W-:-:S03]  /*62ed0*/  ISETP.GT.AND P5, PT, R92, 0x1b, PT ;  /* 0x0000001b5c00780c */ /* 0x000fc60003fa4270 */
[----:B------:R-:W4:Y:S04]  /*62ee0*/  @P3 LDG.E.U16 R84, desc[UR6][R24.64] ;  /* 0x0000000618543981 */ /* 0x000f28000c1e1500 */
[----:B------:R-:W4:Y:S04]  /*62ef0*/  @P3 LDG.E.U16 R82, desc[UR6][R64.64] ;  /* 0x0000000640523981 */ /* 0x000f28000c1e1500 */
[----:B--2---:R-:W-:Y:S04]  /*62f00*/  STL [R1+0x4710], R50 ;  /* 0x0047103201007387 */ /* 0x004fe80000100800 */
[----:B------:R-:W2:Y:S04]  /*62f10*/  LDL.LU.64 R52, [R1+0x5b00] ;  /* 0x005b000001347983 */ /* 0x000ea80000300a00 */
[----:B------:R-:W-:Y:S04]  /*62f20*/  STL [R1+0x4714], R51 ;  /* 0x0047143301007387 */ /* 0x000fe80000100800 */
[----:B------:R-:W-:Y:S04]  /*62f30*/  STL.64 [R1+0x4b70], R50 ;  /* 0x004b703201007387 */ /* 0x000fe80000100a00 */
[----:B------:R-:W2:Y:S04]  /*62f40*/  LDL.LU.64 R80, [R1+0x5af8] ;  /* 0x005af80001507983 */ /* 0x000ea80000300a00 */
[----:B------:R-:W2:Y:S04]  /*62f50*/  LDL R23, [R1+0x30d4] ;  /* 0x0030d40001177983 */ /* 0x000ea80000100800 */
[----:B0-----:R-:W2:Y:S04]  /*62f60*/  LDL R10, [R1+0x30cc] ;  /* 0x0030cc00010a7983 */ /* 0x001ea80000100800 */
[----:B------:R-:W2:Y:S04]  /*62f70*/  LDL R43, [R1+0x30d0] ;  /* 0x0030d000012b7983 */ /* 0x000ea80000100800 */
[----:B------:R-:W2:Y:S04]  /*62f80*/  LDL.LU R86, [R1+0x1ee4] ;  /* 0x001ee40001567983 */ /* 0x000ea80000300800 */
[----:B------:R-:W2:Y:S04]  /*62f90*/  LDL.LU R87, [R1+0x1f40] ;  /* 0x001f400001577983 */ /* 0x000ea80000300800 */
[----:B------:R-:W2:Y:S04]  /*62fa0*/  LDL.LU R11, [R1+0x1ee8] ;  /* 0x001ee800010b7983 */ /* 0x000ea80000300800 */
[----:B------:R-:W2:Y:S04]  /*62fb0*/  LDL.LU R4, [R1+0x1f48] ;  /* 0x001f480001047983 */ /* 0x000ea80000300800 */
[----:B------:R-:W2:Y:S04]  /*62fc0*/  @P3 LDG.E.U16 R89, desc[UR6][R36.64] ;  /* 0x0000000624593981 */ /* 0x000ea8000c1e1500 */
[----:B------:R-:W2:Y:S04]  /*62fd0*/  LDL R85, [R1+0x30c8] ;  /* 0x0030c80001557983 */ /* 0x000ea80000100800 */
[----:B---3--:R-:W3:Y:S04]  /*62fe0*/  @P5 LDG.E.U16 R0, desc[UR6][R90.64] ;  /* 0x000000065a005981 */ /* 0x008ee8000c1e1500 */
[----:B------:R-:W-:Y:S04]  /*62ff0*/  STL [R1+0x4718], R22 ;  /* 0x0047181601007387 */ /* 0x000fe80000100800 */
[----:B------:R-:W3:Y:S04]  /*63000*/  LDL.LU.64 R64, [R1+0x5af0] ;  /* 0x005af00001407983 */ /* 0x000ee80000300a00 */
[----:B------:R-:W3:Y:S04]  /*63010*/  LDL.LU.64 R72, [R1+0x5ae8] ;  /* 0x005ae80001487983 */ /* 0x000ee80000300a00 */
[----:B----4-:R0:W-:Y:S04]  /*63020*/  @P3 STL [R1+0x30e4], R88 ;  /* 0x0030e45801003387 */ /* 0x0101e80000100800 */
[----:B0-----:R-:W4:Y:S04]  /*63030*/  LDL R88, [R1+0x30c4] ;  /* 0x0030c40001587983 */ /* 0x001f280000100800 */
[----:B------:R-:W3:Y:S04]  /*63040*/  LDL.LU.64 R24, [R1+0x5ae0] ;  /* 0x005ae00001187983 */ /* 0x000ee80000300a00 */
[----:B------:R-:W3:Y:S04]  /*63050*/  LDL.LU.64 R36, [R1+0x5ad8] ;  /* 0x005ad80001247983 */ /* 0x000ee80000300a00 */
[----:B--2---:R-:W2:Y:S04]  /*63060*/  @P5 LDG.E.U16 R23, desc[UR6][R60.64] ;  /* 0x000000063c175981 */ /* 0x004ea8000c1e1500 */
[----:B------:R-:W2:Y:S01]  /*63070*/  @P5 LDG.E.U16 R10, desc[UR6][R66.64] ;  /* 0x00000006420a5981 */ /* 0x000ea2000c1e1500 */
[----:B------:R-:W-:-:S03]  /*63080*/  ISETP.GT.AND P6, PT, R92, 0x1c, PT ;  /* 0x0000001c5c00780c */ /* 0x000fc60003fc4270 */
[----:B------:R-:W2:Y:S04]  /*63090*/  @P5 LDG.E.U16 R43, desc[UR6][R40.64] ;  /* 0x00000006282b5981 */ /* 0x000ea8000c1e1500 */
[----:B------:R-:W-:Y:S04]  /*630a0*/  @P3 STL [R1+0x30dc], R89 ;  /* 0x0030dc5901003387 */ /* 0x000fe80000100800 */
[----:B------:R-:W-:Y:S04]  /*630b0*/  @P3 STL [R1+0x30e0], R84 ;  /* 0x0030e05401003387 */ /* 0x000fe80000100800 */
[----:B------:R0:W-:Y:S04]  /*630c0*/  @P3 STL [R1+0x30e8], R82 ;  /* 0x0030e85201003387 */ /* 0x0001e80000100800 */
[----:B------:R-:W2:Y:S04]  /*630d0*/  LDL.LU.64 R90, [R1+0x5ad0] ;  /* 0x005ad000015a7983 */ /* 0x000ea80000300a00 */
[----:B------:R-:W2:Y:S04]  /*630e0*/  LDL R51, [R1+0x30bc] ;  /* 0x0030bc0001337983 */ /* 0x000ea80000100800 */
[----:B------:R-:W2:Y:S04]  /*630f0*/  LDL R50, [R1+0x30c0] ;  /* 0x0030c00001327983 */ /* 0x000ea80000100800 */
[----:B------:R-:W2:Y:S04]  /*63100*/  LDL R18, [R1+0x30b8] ;  /* 0x0030b80001127983 */ /* 0x000ea80000100800 */
[----:B------:R-:W2:Y:S04]  /*63110*/  LDL R19, [R1+0x30b4] ;  /* 0x0030b40001137983 */ /* 0x000ea80000100800 */
[----:B------:R-:W2:Y:S04]  /*63120*/  LDL.64 R46, [R1+0x1f18] ;  /* 0x001f1800012e7983 */ /* 0x000ea80000100a00 */
[----:B------:R-:W2:Y:S04]  /*63130*/  LDL R14, [R1+0x30b0] ;  /* 0x0030b000010e7983 */ /* 0x000ea80000100800 */
[----:B------:R-:W2:Y:S04]  /*63140*/  LDL R15, [R1+0x30ac] ;  /* 0x0030ac00010f7983 */ /* 0x000ea80000100800 */
[----:B------:R-:W2:Y:S04]  /*63150*/  LDL R42, [R1+0x30a8] ;  /* 0x0030a800012a7983 */ /* 0x000ea80000100800 */
[----:B------:R-:W2:Y:S04]  /*63160*/  LDL R38, [R1+0x30a4] ;  /* 0x0030a40001267983 */ /* 0x000ea80000100800 */
[----:B------:R-:W2:Y:S04]  /*63170*/  LDL R39, [R1+0x30a0] ;  /* 0x0030a00001277983 */ /* 0x000ea80000100800 */
[----:B------:R-:W2:Y:S04]  /*63180*/  LDL R83, [R1+0x309c] ;  /* 0x00309c0001537983 */ /* 0x000ea80000100800 */
[----:B0-----:R-:W2:Y:S04]  /*63190*/  LDL.LU R82, [R1+0x22b0] ;  /* 0x0022b00001527983 */ /* 0x001ea80000300800 */
[----:B------:R-:W2:Y:S04]  /*631a0*/  LDL.LU R84, [R1+0x2308] ;  /* 0x0023080001547983 */ /* 0x000ea80000300800 */
[----:B------:R-:W2:Y:S04]  /*631b0*/  LDL.LU R89, [R1+0x22b4] ;  /* 0x0022b40001597983 */ /* 0x000ea80000300800 */
[----:B---3--:R0:W-:Y:S01]  /*631c0*/  @P5 STL [R1+0x30d8], R0 ;  /* 0x0030d80001005387 */ /* 0x0081e20000100800 */
[----:B------:R-:W-:-:S03]  /*631d0*/  LOP3.LUT R87, R87, R86, RZ, 0x3c, !PT ;  /* 0x0000005657577212 */ /* 0x000fc600078e3cff */
[----:B0-----:R-:W3:Y:S04]  /*631e0*/  LDL.LU R0, [R1+0x230c] ;  /* 0x00230c0001007983 */ /* 0x001ee80000300800 */
[----:B------:R-:W3:Y:S01]  /*631f0*/  LDL.LU.64 R60, [R1+0x5ac8] ;  /* 0x005ac800013c7983 */ /* 0x000ee20000300a00 */
[----:B------:R-:W-:-:S04]  /*63200*/  LOP3.LUT R86, R87, R86, RZ, 0x3c, !PT ;  /* 0x0000005657567212 */ /* 0x000fc800078e3cff */
[----:B------:R-:W-:-:S05]  /*63210*/  LOP3.LUT R87, R87, R86, RZ, 0x3c, !PT ;  /* 0x0000005657577212 */ /* 0x000fca00078e3cff */
[----:B----4-:R-:W4:Y:S04]  /*63220*/  @P6 LDG.E.U16 R88, desc[UR6][R86.64] ;  /* 0x0000000656586981 */ /* 0x010f28000c1e1500 */
[----:B--2---:R0:W-:Y:S04]  /*63230*/  @P5 STL [R1+0x30d4], R23 ;  /* 0x0030d41701005387 */ /* 0x0041e80000100800 */
[----:B0-----:R-:W2:Y:S04]  /*63240*/  LDL.LU R23, [R1+0x5ac0] ;  /* 0x005ac00001177983 */ /* 0x001ea80000300800 */
[----:B------:R-:W2:Y:S04]  /*63250*/  LDL.LU.64 R40, [R1+0x5ab8] ;  /* 0x005ab80001287983 */ /* 0x000ea80000300a00 */
[----:B------:R-:W2:Y:S04]  /*63260*/  LDL.LU.64 R66, [R1+0x5ab0] ;  /* 0x005ab00001427983 */ /* 0x000ea80000300a00 */
[----:B------:R0:W-:Y:S01]  /*63270*/  @P5 STL [R1+0x30cc], R10 ;  /* 0x0030cc0a01005387 */ /* 0x0001e20000100800 */
[----:B------:R-:W-:-:S03]  /*63280*/  ISETP.GT.AND P3, PT, R92, 0x1d, PT ;  /* 0x0000001d5c00780c */ /* 0x000fc60003f64270 */
[----:B------:R-:W2:Y:S04]  /*63290*/  @P6 LDG.E.U16 R51, desc[UR6][R8.64] ;  /* 0x0000000608336981 */ /* 0x000ea8000c1e1500 */
[----:B------:R-:W2:Y:S01]  /*632a0*/  @P6 LDG.E.U16 R50, desc[UR6][R32.64] ;  /* 0x0000000620326981 */ /* 0x000ea2000c1e1500 */
[----:B0-----:R-:W-:-:S05]  /*632b0*/  IMAD.MOV.U32 R10, RZ, RZ, R4 ;  /* 0x000000ffff0a7224 */ /* 0x001fca00078e0004 */
[----:B------:R-:W2:Y:S04]  /*632c0*/  @P3 LDG.E.U16 R15, desc[UR6][R34.64] ;  /* 0x00000006220f3981 */ /* 0x000ea8000c1e1500 */
[----:B------:R-:W2:Y:S04]  /*632d0*/  @P6 LDG.E.U16 R85, desc[UR6][R10.64] ;  /* 0x000000060a556981 */ /* 0x000ea8000c1e1500 */
[----:B------:R-:W3:Y:S04]  /*632e0*/  @P3 LDG.E.U16 R14, desc[UR6][R46.64] ;  /* 0x000000062e0e3981 */ /* 0x000ee8000c1e1500 */
[----:B------:R-:W3:Y:S04]  /*632f0*/  @P3 LDG.E.U16 R19, desc[UR6][R62.64] ;  /* 0x000000063e133981 */ /* 0x000ee8000c1e1500 */
[----:B------:R-:W3:Y:S04]  /*63300*/  @P3 LDG.E.U16 R18, desc[UR6][R12.64] ;  /* 0x000000060c123981 */ /* 0x000ee8000c1e1500 */
[----:B------:R0:W-:Y:S04]  /*63310*/  @P5 STL [R1+0x30d0], R43 ;  /* 0x0030d02b01005387 */ /* 0x0001e80000100800 */
[----:B------:R1:W-:Y:S04]  /*63320*/  STL.64 [R1+0x1f48], R10 ;  /* 0x001f480a01007387 */ /* 0x0003e80000100a00 */
[----:B0-----:R-:W3:Y:S04]  /*63330*/  LDL R43, [R1+0x3098] ;  /* 0x00309800012b7983 */ /* 0x001ee80000100800 */
[----:B------:R0:W-:Y:S04]  /*63340*/  STL.64 [R1+0x1f40], R86 ;  /* 0x001f405601007387 */ /* 0x0001e80000100a00 */
[----:B------:R-:W3:Y:S04]  /*63350*/  LDL R4, [R1+0x308c] ;  /* 0x00308c0001047983 */ /* 0x000ee80000100800 */
[----:B-1----:R-:W3:Y:S04]  /*63360*/  LDL R11, [R1+0x3090] ;  /* 0x00309000010b7983 */ /* 0x002ee80000100800 */
[----:B------:R-:W3:Y:S01]  /*63370*/  LDL R10, [R1+0x3094] ;  /* 0x00309400010a7983 */ /* 0x000ee20000100800 */
[----:B------:R-:W-:-:S13]  /*63380*/  ISETP.GT.AND P5, PT, R92, 0x1e, PT ;  /* 0x0000001e5c00780c */ /* 0x000fda0003fa4270 */
[----:B------:R-:W3:Y:S04]  /*63390*/  @P5 LDG.E.U16 R83, desc[UR6][R30.64] ;  /* 0x000000061e535981 */ /* 0x000ee8000c1e1500 */
[----:B------:R-:W3:Y:S04]  /*633a0*/  @P5 LDG.E.U16 R39, desc[UR6][R6.64] ;  /* 0x0000000606275981 */ /* 0x000ee8000c1e1500 */
[----:B------:R-:W3:Y:S04]  /*633b0*/  @P5 LDG.E.U16 R38, desc[UR6][R74.64] ;  /* 0x000000064a265981 */ /* 0x000ee8000c1e1500 */
[----:B------:R-:W3:Y:S04]  /*633c0*/  @P5 LDG.E.U16 R42, desc[UR6][R58.64] ;  /* 0x000000063a2a5981 */ /* 0x000ee8000c1e1500 */
[----:B--2---:R1:W-:Y:S04]  /*633d0*/  @P6 STL [R1+0x30c8], R85 ;  /* 0x0030c85501006387 */ /* 0x0043e80000100800 */
[----:B0-----:R-:W2:Y:S04]  /*633e0*/  LDL R86, [R1+0x3084] ;  /* 0x0030840001567983 */ /* 0x001ea80000100800 */
[----:B------:R-:W2:Y:S04]  /*633f0*/  LDL R87, [R1+0x3080] ;  /* 0x0030800001577983 */ /* 0x000ea80000100800 */
[----:B-1----:R-:W2:Y:S04]  /*63400*/  LDL R85, [R1+0x3088] ;  /* 0x0030880001557983 */ /* 0x002ea80000100800 */
[----:B----4-:R0:W-:Y:S04]  /*63410*/  @P6 STL [R1+0x30c4], R88 ;  /* 0x0030c45801006387 */ /* 0x0101e80000100800 */
[----:B0-----:R-:W4:Y:S04]  /*63420*/  LDL R88, [R1+0x307c] ;  /* 0x00307c0001587983 */ /* 0x001f280000100800 */
[----:B------:R-:W4:Y:S04]  /*63430*/  LDL.LU.64 R32, [R1+0x5aa8] ;  /* 0x005aa80001207983 */ /* 0x000f280000300a00 */
[----:B------:R-:W4:Y:S04]  /*63440*/  LDL.LU.64 R8, [R1+0x5aa0] ;  /* 0x005aa00001087983 */ /* 0x000f280000300a00 */
[----:B------:R-:W-:Y:S04]  /*63450*/  @P6 STL [R1+0x30bc], R51 ;  /* 0x0030bc3301006387 */ /* 0x000fe80000100800 */
[----:B------:R-:W-:Y:S01]  /*63460*/  @P6 STL [R1+0x30c0], R50 ;  /* 0x0030c03201006387 */ /* 0x000fe20000100800 */
[----:B------:R-:W-:-:S03]  /*63470*/  ISETP.GT.AND P6, PT, R92, 0x1f, PT ;  /* 0x0000001f5c00780c */ /* 0x000fc60003fc4270 */
[----:B------:R-:W4:Y:S04]  /*63480*/  LDL.LU.64 R12, [R1+0x5a98] ;  /* 0x005a9800010c7983 */ /* 0x000f280000300a00 */
[----:B------:R-:W4:Y:S04]  /*63490*/  LDL.LU.64 R62, [R1+0x5a90] ;  /* 0x005a9000013e7983 */ /* 0x000f280000300a00 */
[----:B------:R-:W4:Y:S04]  /*634a0*/  LDL.LU.64 R34, [R1+0x5a88] ;  /* 0x005a880001227983 */ /* 0x000f280000300a00 */
[----:B------:R0:W-:Y:S04]  /*634b0*/  @P3 STL [R1+0x30ac], R15 ;  /* 0x0030ac0f01003387 */ /* 0x0001e80000100800 */
[----:B---3--:R1:W-:Y:S04]  /*634c0*/  @P3 STL [R1+0x30b0], R14 ;  /* 0x0030b00e01003387 */ /* 0x0083e80000100800 */
[----:B------:R3:W-:Y:S04]  /*634d0*/  @P3 STL [R1+0x30b4], R19 ;  /* 0x0030b41301003387 */ /* 0x0007e80000100800 */
[----:B------:R0:W-:Y:S01]  /*634e0*/  @P3 STL [R1+0x30b8], R18 ;  /* 0x0030b81201003387 */ /* 0x0001e20000100800 */
[----:B------:R-:W-:-:S03]  /*634f0*/  ISETP.GT.AND P3, PT, R92, 0x20, PT ;  /* 0x000000205c00780c */ /* 0x000fc60003f64270 */
[----:B------:R-:W4:Y:S04]  /*63500*/  LDL.LU.64 R58, [R1+0x5a80] ;  /* 0x005a8000013a7983 */ /* 0x000f280000300a00 */
[----:B------:R-:W4:Y:S04]  /*63510*/  LDL.LU.64 R74, [R1+0x5a78] ;  /* 0x005a7800014a7983 */ /* 0x000f280000300a00 */
[----:B------:R-:W4:Y:S04]  /*63520*/  LDL.LU.64 R6, [R1+0x5a70] ;  /* 0x005a700001067983 */ /* 0x000f280000300a00 */
[----:B------:R-:W4:Y:S04]  /*63530*/  @P6 LDG.E.U16 R4, desc[UR6][R16.64] ;  /* 0x0000000610046981 */ /* 0x000f28000c1e1500 */
[----:B------:R-:W4:Y:S01]  /*63540*/  @P6 LDG.E.U16 R11, desc[UR6][R68.64] ;  /* 0x00000006440b6981 */ /* 0x000f22000c1e1500 */
[----:B0-----:R-:W-:-:S02]  /*63550*/  IMAD.MOV.U32 R15, RZ, RZ, R82 ;  /* 0x000000ffff0f7224 */ /* 0x001fc400078e0052 */
[----:B-1----:R-:W-:Y:S02]  /*63560*/  IMAD.MOV.U32 R14, RZ, RZ, R84 ;  /* 0x000000ffff0e7224 */ /* 0x002fe400078e0054 */
[----:B---3--:R-:W-:Y:S02]  /*63570*/  IMAD.MOV.U32 R19, RZ, RZ, R89 ;  /* 0x000000ffff137224 */ /* 0x008fe400078e0059 */
[----:B------:R-:W-:Y:S01]  /*63580*/  IMAD.MOV.U32 R18, RZ, RZ, R0 ;  /* 0x000000ffff127224 */ /* 0x000fe200078e0000 */
[----:B------:R-:W3:Y:S04]  /*63590*/  LDL.LU.64 R30, [R1+0x5a68] ;  /* 0x005a6800011e7983 */ /* 0x000ee80000300a00 */
[----:B------:R-:W3:Y:S04]  /*635a0*/  @P6 LDG.E.U16 R10, desc[UR6][R14.64] ;  /* 0x000000060e0a6981 */ /* 0x000ee8000c1e1500 */
[----:B------:R-:W3:Y:S04]  /*635b0*/  @P6 LDG.E.U16 R43, desc[UR6][R18.64] ;  /* 0x00000006122b6981 */ /* 0x000ee8000c1e1500 */
[----:B--2---:R-:W2:Y:S04]  /*635c0*/  @P3 LDG.E.U16 R86, desc[UR6][R56.64] ;  /* 0x0000000638563981 */ /* 0x004ea8000c1e1500 */
[----:B------:R-:W2:Y:S04]  /*635d0*/  @P3 LDG.E.U16 R87, desc[UR6][R54.64] ;  /* 0x0000000636573981 */ /* 0x000ea8000c1e1500 */
[----:B------:R-:W2:Y:S04]  /*635e0*/  @P3 LDG.E.U16 R85, desc[UR6][R44.64] ;  /* 0x000000062c553981 */ /* 0x000ea8000c1e1500 */
[----:B----4-:R-:W4:Y:S04]  /*635f0*/  @P3 LDG.E.U16 R88, desc[UR6][R28.64] ;  /* 0x000000061c583981 */ /* 0x010f28000c1e1500 */
[----:B------:R-:W-:Y:S04]  /*63600*/  @P5 STL [R1+0x309c], R83 ;  /* 0x00309c5301005387 */ /* 0x000fe80000100800 */
[----:B------:R-:W-:Y:S04]  /*63610*/  @P5 STL [R1+0x30a0], R39 ;  /* 0x0030a02701005387 */ /* 0x000fe80000100800 */
[----:B------:R0:W-:Y:S04]  /*63620*/  @P5 STL [R1+0x30a4], R38 ;  /* 0x0030a42601005387 */ /* 0x0001e80000100800 */
[----:B------:R-:W-:Y:S04]  /*63630*/  @P5 STL [R1+0x30a8], R42 ;  /* 0x0030a82a01005387 */ /* 0x000fe80000100800 */
[----:B0-----:R-:W4:Y:S04]  /*63640*/  LDL.LU R38, [R1+0x2310] ;  /* 0x0023100001267983 */ /* 0x001f280000300800 */
[----:B------:R-:W4:Y:S04]  /*63650*/  LDL.LU R89, [R1+0x233c] ;  /* 0x00233c0001597983 */ /* 0x000f280000300800 */
[----:B------:R-:W-:Y:S04]  /*63660*/  STL.64 [R1+0x1ee0], R14 ;  /* 0x001ee00e01007387 */ /* 0x000fe80000100a00 */
[----:B------:R-:W-:Y:S04]  /*63670*/  STL.64 [R1+0x1ee8], R18 ;  /* 0x001ee81201007387 */ /* 0x000fe80000100a00 */
[----:B------:R-:W4:Y:S04]  /*63680*/  LDL.LU R39, [R1+0x2314] ;  /* 0x0023140001277983 */ /* 0x000f280000300800 */
[----:B------:R-:W4:Y:S04]  /*63690*/  LDL.LU R83, [R1+0x2340] ;  /* 0x0023400001537983 */ /* 0x000f280000300800 */
[----:B------:R-:W4:Y:S04]  /*636a0*/  LDL R82, [R1+0x3068] ;  /* 0x0030680001527983 */ /* 0x000f280000100800 */
[----:B------:R-:W4:Y:S04]  /*636b0*/  LDL R84, [R1+0x3064] ;  /* 0x0030640001547983 */ /* 0x000f280000100800 */
[----:B------:R-:W4:Y:S04]  /*636c0*/  LDL R0, [R1+0x3060] ;  /* 0x0030600001007983 */ /* 0x000f280000100800 */
[----:B------:R-:W4:Y:S04]  /*636d0*/  LDL.LU.64 R68, [R1+0x5a60] ;  /* 0x005a600001447983 */ /* 0x000f280000300a00 */
[----:B------:R-:W4:Y:S04]  /*636e0*/  LDL.LU.64 R16, [R1+0x5a58] ;  /* 0x005a580001107983 */ /* 0x000f280000300a00 */
[----:B------:R-:W-:Y:S01]  /*636f0*/  @P6 STL [R1+0x308c], R4 ;  /* 0x00308c0401006387 */ /* 0x000fe20000100800 */
[----:B------:R-:W-:-:S03]  /*63700*/  ISETP.GT.AND P5, PT, R92, 0x21, PT ;  /* 0x000000215c00780c */ /* 0x000fc60003fa4270 */
[----:B------:R-:W-:Y:S04]  /*63710*/  @P6 STL [R1+0x3090], R11 ;  /* 0x0030900b01006387 */ /* 0x000fe80000100800 */
[----:B---3--:R-:W-:Y:S04]  /*63720*/  @P6 STL [R1+0x3094], R10 ;  /* 0x0030940a01006387 */ /* 0x008fe80000100800 */
[----:B------:R-:W-:Y:S04]  /*63730*/  @P6 STL [R1+0x3098], R43 ;  /* 0x0030982b01006387 */ /* 0x000fe80000100800 */
[----:B------:R-:W3:Y:S04]  /*63740*/  LDL.LU.64 R44, [R1+0x5a50] ;  /* 0x005a5000012c7983 */ /* 0x000ee80000300a00 */
[----:B------:R-:W3:Y:S04]  /*63750*/  LDL.LU.64 R56, [R1+0x5a48] ;  /* 0x005a480001387983 */ /* 0x000ee80000300a00 */
[----:B------:R-:W3:Y:S04]  /*63760*/  LDL.LU.64 R54, [R1+0x5a40] ;  /* 0x005a400001367983 */ /* 0x000ee80000300a00 */
[----:B------:R-:W3:Y:S04]  /*63770*/  LDL.LU.64 R28, [R1+0x5a38] ;  /* 0x005a3800011c7983 */ /* 0x000ee80000300a00 */
[----:B------:R-:W3:Y:S04]  /*63780*/  @P5 LDG.E.U16 R23, desc[UR6][R26.64] ;  /* 0x000000061a175981 */ /* 0x000ee8000c1e1500 */
[----:B--2---:R0:W-:Y:S04]  /*63790*/  @P3 STL [R1+0x3088], R85 ;  /* 0x0030885501003387 */ /* 0x0041e80000100800 */
[----:B0-----:R-:W2:Y:S04]  /*637a0*/  LDL R85, [R1+0x305c] ;  /* 0x00305c0001557983 */ /* 0x001ea80000100800 */
[----:B------:R0:W-:Y:S04]  /*637b0*/  @P3 STL [R1+0x3084], R86 ;  /* 0x0030845601003387 */ /* 0x0001e80000100800 */
[----:B0-----:R-:W2:Y:S04]  /*637c0*/  LDL R86, [R1+0x3058] ;  /* 0x0030580001567983 */ /* 0x001ea80000100800 */
[----:B------:R0:W-:Y:S04]  /*637d0*/  @P3 STL [R1+0x3080], R87 ;  /* 0x0030805701003387 */ /* 0x0001e80000100800 */
[----:B0-----:R-:W2:Y:S04]  /*637e0*/  LDL R87, [R1+0x3054] ;  /* 0x0030540001577983 */ /* 0x001ea80000100800 */
[----:B----4-:R0:W-:Y:S04]  /*637f0*/  @P3 STL [R1+0x307c], R88 ;  /* 0x00307c5801003387 */ /* 0x0101e80000100800 */
[----:B------:R-:W4:Y:S04]  /*63800*/  LDL.LU.64 R26, [R1+0x5a30] ;  /* 0x005a3000011a7983 */ /* 0x000f280000300a00 */
[----:B---3--:R-:W3:Y:S04]  /*63810*/  @P5 LDG.E.U16 R54, desc[UR6][R70.64] ;  /* 0x0000000646365981 */ /* 0x008ee8000c1e1500 */
[----:B------:R-:W2:Y:S04]  /*63820*/  @P5 LDG.E.U16 R55, desc[UR6][R48.64] ;  /* 0x0000000630375981 */ /* 0x000ea8000c1e1500 */
[----:B----4-:R-:W4:Y:S04]  /*63830*/  @P5 LDG.E.U16 R26, desc[UR6][R20.64] ;  /* 0x00000006141a5981 */ /* 0x010f28000c1e1500 */
[----:B------:R-:W-:Y:S01]  /*63840*/  STL [R1+0x471c], R23 ;  /* 0x00471c1701007387 */ /* 0x000fe20000100800 */
[----:B------:R-:W-:-:S03]  /*63850*/  ISETP.GT.AND P6, PT, R92, 0x22, PT ;  /* 0x000000225c00780c */ /* 0x000fc60003fc4270 */
[----:B------:R1:W-:Y:S04]  /*63860*/  STL.64 [R1+0x4b78], R22 ;  /* 0x004b781601007387 */ /* 0x0003e80000100a00 */
[----:B------:R-:W4:Y:S04]  /*63870*/  LDL.LU.64 R70, [R1+0x5a28] ;  /* 0x005a280001467983 */ /* 0x000f280000300a00 */
[----:B---3--:R-:W-:Y:S04]  /*63880*/  STL [R1+0x4720], R54 ;  /* 0x0047203601007387 */ /* 0x008fe80000100800 */
[----:B------:R-:W3:Y:S04]  /*63890*/  LDL.LU.64 R48, [R1+0x5a20] ;  /* 0x005a200001307983 */ /* 0x000ee80000300a00 */
[----:B0-----:R-:W3:Y:S04]  /*638a0*/  LDL R88, [R1+0x3050] ;  /* 0x0030500001587983 */ /* 0x001ee80000100800 */
[----:B--2---:R-:W-:Y:S04]  /*638b0*/  STL [R1+0x4724], R55 ;  /* 0x0047243701007387 */ /* 0x004fe80000100800 */
[----:B------:R-:W-:Y:S04]  /*638c0*/  STL.64 [R1+0x4c30], R54 ;  /* 0x004c303601007387 */ /* 0x000fe80000100a00 */
[----:B------:R-:W2:Y:S01]  /*638d0*/  LDL.LU.64 R20, [R1+0x5a18] ;  /* 0x005a180001147983 */ /* 0x000ea20000300a00 */
[----:B------:R-:W-:-:S02]  /*638e0*/  IMAD.MOV.U32 R14, RZ, RZ, R83 ;  /* 0x000000ffff0e7224 */ /* 0x000fc400078e0053 */
[----:B------:R-:W-:Y:S02]  /*638f0*/  IMAD.MOV.U32 R15, RZ, RZ, R39 ;  /* 0x000000ffff0f7224 */ /* 0x000fe400078e0027 */
[----:B------:R-:W-:Y:S02]  /*63900*/  IMAD.MOV.U32 R10, RZ, RZ, R89 ;  /* 0x000000ffff0a7224 */ /* 0x000fe400078e0059 */
[----:B------:R-:W-:Y:S01]  /*63910*/  IMAD.MOV.U32 R11, RZ, RZ, R38 ;  /* 0x000000ffff0b7224 */ /* 0x000fe200078e0026 */
[----:B------:R-:W2:Y:S04]  /*63920*/  @P6 LDG.E.U16 R0, desc[UR6][R76.64] ;  /* 0x000000064c006981 */ /* 0x000ea8000c1e1500 */
[----:B------:R-:W2:Y:S01]  /*63930*/  @P6 LDG.E.U16 R82, desc[UR6][R14.64] ;  /* 0x000000060e526981 */ /* 0x000ea2000c1e1500 */
[----:B------:R-:W-:-:S03]  /*63940*/  ISETP.GT.AND P3, PT, R92, 0x23, PT ;  /* 0x000000235c00780c */ /* 0x000fc60003f64270 */
[----:B------:R-:W2:Y:S04]  /*63950*/  @P6 LDG.E.U16 R85, desc[UR6][R2.64] ;  /* 0x0000000602556981 */ /* 0x000ea8000c1e1500 */
[----:B------:R-:W2:Y:S01]  /*63960*/  @P6 LDG.E.U16 R84, desc[UR6][R10.64] ;  /* 0x000000060a546981 */ /* 0x000ea2000c1e1500 */
[----:B------:R-:W-:-:S05]  /*63970*/  ISETP.GT.AND P5, PT, R92, 0x24, PT ;  /* 0x000000245c00780c */ /* 0x000fca0003fa4270 */
[----:B------:R-:W2:Y:S04]  /*63980*/  @P3 LDG.E.U16 R87, desc[UR6][R52.64] ;  /* 0x0000000634573981 */ /* 0x000ea8000c1e1500 */
[----:B------:R-:W2:Y:S04]  /*63990*/  @P3 LDG.E.U16 R86, desc[UR6][R78.64] ;  /* 0x000000064e563981 */ /* 0x000ea8000c1e1500 */
[----:B----4-:R-:W-:Y:S04]  /*639a0*/  STL [R1+0x4728], R26 ;  /* 0x0047281a01007387 */ /* 0x010fe80000100800 */
[----:B------:R-:W4:Y:S04]  /*639b0*/  LDL R89, [R1+0x304c] ;  /* 0x00304c0001597983 */ /* 0x000f280000100800 */
[----:B------:R-:W-:Y:S04]  /*639c0*/  STL.64 [R1+0x1e88], R14 ;  /* 0x001e880e01007387 */ /* 0x000fe80000100a00 */
[----:B------:R0:W-:Y:S04]  /*639d0*/  STL.64 [R1+0x1e80], R10 ;  /* 0x001e800a01007387 */ /* 0x0001e80000100a00 */
[----:B------:R-:W4:Y:S04]  /*639e0*/  LDL.LU.64 R76, [R1+0x5a10] ;  /* 0x005a1000014c7983 */ /* 0x000f280000300a00 */
[----:B------:R-:W4:Y:S04]  /*639f0*/  LDL R51, [R1+0x303c] ;  /* 0x00303c0001337983 */ /* 0x000f280000100800 */
[----:B------:R-:W4:Y:S04]  /*63a00*/  LDL R50, [R1+0x3040] ;  /* 0x0030400001327983 */ /* 0x000f280000100800 */
[----:B-1----:R-:W4:Y:S04]  /*63a10*/  LDL R23, [R1+0x3044] ;  /* 0x0030440001177983 */ /* 0x002f280000100800 */
[----:B------:R-:W4:Y:S04]  /*63a20*/  LDL R22, [R1+0x3048] ;  /* 0x0030480001167983 */ /* 0x000f280000100800 */
[----:B---3--:R-:W3:Y:S04]  /*63a30*/  @P3 LDG.E.U16 R88, desc[UR6][R80.64] ;  /* 0x0000000650583981 */ /* 0x008ee8000c1e1500 */
[----:B------:R-:W3:Y:S04]  /*63a40*/  LDL.LU R18, [R1+0x2348] ;  /* 0x0023480001127983 */ /* 0x000ee80000300800 */
[----:B------:R-:W3:Y:S04]  /*63a50*/  LDL.LU R43, [R1+0x2374] ;  /* 0x00237400012b7983 */ /* 0x000ee80000300800 */
[----:B0-----:R-:W3:Y:S04]  /*63a60*/  LDL.LU R10, [R1+0x234c] ;  /* 0x00234c00010a7983 */ /* 0x001ee80000300800 */
[----:B--2---:R0:W-:Y:S04]  /*63a70*/  @P6 STL [R1+0x3068], R82 ;  /* 0x0030685201006387 */ /* 0x0041e80000100800 */
[----:B0-----:R-:W2:Y:S04]  /*63a80*/  LDL.LU R82, [R1+0x2378] ;  /* 0x0023780001527983 */ /* 0x001ea80000300800 */
[----:B------:R0:W-:Y:S04]  /*63a90*/  @P6 STL [R1+0x3060], R0 ;  /* 0x0030600001006387 */ /* 0x0001e80000100800 */
[----:B0-----:R-:W2:Y:S04]  /*63aa0*/  LDL R0, [R1+0x3038] ;  /* 0x0030380001007983 */ /* 0x001ea80000100800 */
[----:B------:R-:W2:Y:S04]  /*63ab0*/  LDL.LU.64 R2, [R1+0x5a08] ;  /* 0x005a080001027983 */ /* 0x000ea80000300a00 */
[----:B----4-:R-:W4:Y:S04]  /*63ac0*/  @P3 LDG.E.U16 R89, desc[UR6][R64.64] ;  /* 0x0000000640593981 */ /* 0x010f28000c1e1500 */
[----:B------:R-:W2:Y:S04]  /*63ad0*/  @P5 LDG.E.U16 R51, desc[UR6][R90.64] ;  /* 0x000000065a335981 */ /* 0x000ea8000c1e1500 */
[----:B------:R-:W2:Y:S04]  /*63ae0*/  @P5 LDG.E.U16 R50, desc[UR6][R36.64] ;  /* 0x0000000624325981 */ /* 0x000ea8000c1e1500 */
[----:B------:R-:W-:Y:S04]  /*63af0*/  @P6 STL [R1+0x305c], R85 ;  /* 0x00305c5501006387 */ /* 0x000fe80000100800 */
[----:B------:R0:W-:Y:S04]  /*63b00*/  @P6 STL [R1+0x3064], R84 ;  /* 0x0030645401006387 */ /* 0x0001e80000100800 */
[----:B------:R-:W2:Y:S04]  /*63b10*/  LDL.LU.64 R78, [R1+0x5a00] ;  /* 0x005a0000014e7983 */ /* 0x000ea80000300a00 */
[----:B------:R-:W2:Y:S04]  /*63b20*/  LDL.LU.64 R52, [R1+0x59f8] ;  /* 0x0059f80001347983 */ /* 0x000ea80000300a00 */
[----:B------:R-:W2:Y:S04]  /*63b30*/  LDL R19, [R1+0x3034] ;  /* 0x0030340001137983 */ /* 0x000ea80000100800 */
[----:B------:R-:W2:Y:S04]  /*63b40*/  LDL R46, [R1+0x3030] ;  /* 0x00303000012e7983 */ /* 0x000ea80000100800 */
[----:B------:R-:W2:Y:S04]  /*63b50*/  LDL R47, [R1+0x302c] ;  /* 0x00302c00012f7983 */ /* 0x000ea80000100800 */
[----:B------:R-:W2:Y:S04]  /*63b60*/  LDL R42, [R1+0x3028] ;  /* 0x00302800012a7983 */ /* 0x000ea80000100800 */
[----:B------:R-:W2:Y:S04]  /*63b70*/  LDL R11, [R1+0x3024] ;  /* 0x00302400010b7983 */ /* 0x000ea80000100800 */
[----:B------:R-:W2:Y:S04]  /*63b80*/  LDL R4, [R1+0x3020] ;  /* 0x0030200001047983 */ /* 0x000ea80000100800 */
[----:B------:R-:W2:Y:S04]  /*63b90*/  LDL.64 R14, [R1+0x1df0] ;  /* 0x001df000010e7983 */ /* 0x000ea80000100a00 */
[----:B------:R-:W2:Y:S04]  /*63ba0*/  LDL R38, [R1+0x301c] ;  /* 0x00301c0001267983 */ /* 0x000ea80000100800 */
[----:B------:R-:W2:Y:S04]  /*63bb0*/  LDL.LU.64 R80, [R1+0x59f0] ;  /* 0x0059f00001507983 */ /* 0x000ea80000300a00 */
[----:B------:R-:W2:Y:S04]  /*63bc0*/  LDL R39, [R1+0x3018] ;  /* 0x0030180001277983 */ /* 0x000ea80000100800 */
[----:B------:R-:W2:Y:S04]  /*63bd0*/  LDL R83, [R1+0x3014] ;  /* 0x0030140001537983 */ /* 0x000ea80000100800 */
[----:B0-----:R-:W2:Y:S04]  /*63be0*/  LDL R84, [R1+0x3010] ;  /* 0x0030100001547983 */ /* 0x001ea80000100800 */
[----:B------:R0:W-:Y:S04]  /*63bf0*/  @P3 STL [R1+0x3054], R87 ;  /* 0x0030545701003387 */ /* 0x0001e80000100800 */
[----:B------:R-:W2:Y:S04]  /*63c00*/  @P5 LDG.E.U16 R23, desc[UR6][R24.64] ;  /* 0x0000000618175981 */ /* 0x000ea8000c1e1500 */
[----:B------:R-:W2:Y:S01]  /*63c10*/  @P5 LDG.E.U16 R22, desc[UR6][R72.64] ;  /* 0x0000000648165981 */ /* 0x000ea2000c1e1500 */
[----:B------:R-:W-:-:S03]  /*63c20*/  ISETP.GT.AND P6, PT, R92, 0x25, PT ;  /* 0x000000255c00780c */ /* 0x000fc60003fc4270 */
[----:B0-----:R-:W2:Y:S04]  /*63c30*/  LDL R87, [R1+0x300c] ;  /* 0x00300c0001577983 */ /* 0x001ea80000100800 */
[----:B------:R-:W2:Y:S04]  /*63c40*/  LDL.LU.64 R64, [R1+0x59e8] ;  /* 0x0059e80001407983 */ /* 0x000ea80000300a00 */
[----:B------:R-:W2:Y:S04]  /*63c50*/  LDL.LU R85, [R1+0x2380] ;  /* 0x0023800001557983 */ /* 0x000ea80000300800 */
[----:B------:R0:W-:Y:S04]  /*63c60*/  @P3 STL [R1+0x3058], R86 ;  /* 0x0030585601003387 */ /* 0x0001e80000100800 */
[----:B0-----:R-:W2:Y:S04]  /*63c70*/  LDL.LU R86, [R1+0x23ac] ;  /* 0x0023ac0001567983 */ /* 0x001ea80000300800 */
[----:B---3--:R0:W-:Y:S04]  /*63c80*/  @P3 STL [R1+0x3050], R88 ;  /* 0x0030505801003387 */ /* 0x0081e80000100800 */
[----:B0-----:R-:W3:Y:S04]  /*63c90*/  LDL.LU R88, [R1+0x2384] ;  /* 0x0023840001587983 */ /* 0x001ee80000300800 */
[----:B----4-:R0:W-:Y:S04]  /*63ca0*/  @P3 STL [R1+0x304c], R89 ;  /* 0x00304c5901003387 */ /* 0x0101e80000100800 */
[----:B0-----:R-:W4:Y:S04]  /*63cb0*/  LDL.LU R89, [R1+0x23b0] ;  /* 0x0023b00001597983 */ /* 0x001f280000300800 */
[----:B------:R-:W3:Y:S04]  /*63cc0*/  LDL.LU.64 R72, [R1+0x59e0] ;  /* 0x0059e00001487983 */ /* 0x000ee80000300a00 */
[----:B------:R-:W3:Y:S04]  /*63cd0*/  LDL.LU.64 R24, [R1+0x59d8] ;  /* 0x0059d80001187983 */ /* 0x000ee80000300a00 */
[----:B------:R-:W3:Y:S04]  /*63ce0*/  LDL.LU.64 R36, [R1+0x59d0] ;  /* 0x0059d00001247983 */ /* 0x000ee80000300a00 */
[----:B------:R-:W3:Y:S04]  /*63cf0*/  LDL.LU.64 R90, [R1+0x59c8] ;  /* 0x0059c800015a7983 */ /* 0x000ee80000300a00 */
[----:B--2---:R0:W-:Y:S04]  /*63d00*/  @P5 STL [R1+0x303c], R51 ;  /* 0x00303c3301005387 */ /* 0x0041e80000100800 */
[----:B------:R1:W-:Y:S04]  /*63d10*/  @P5 STL [R1+0x3040], R50 ;  /* 0x0030403201005387 */ /* 0x0003e80000100800 */
[----:B------:R-:W2:Y:S04]  /*63d20*/  @P6 LDG.E.U16 R47, desc[UR6][R40.64] ;  /* 0x00000006282f6981 */ /* 0x000ea8000c1e1500 */
[----:B------:R-:W2:Y:S01]  /*63d30*/  @P6 LDG.E.U16 R46, desc[UR6][R60.64] ;  /* 0x000000063c2e6981 */ /* 0x000ea2000c1e1500 */
[----:B0-----:R-:W-:Y:S01]  /*63d40*/  MOV R51, R10 ;  /* 0x0000000a00337202 */ /* 0x001fe20000000f00 */
[----:B-1----:R-:W-:-:S05]  /*63d50*/  IMAD.MOV.U32 R50, RZ, RZ, R82 ;  /* 0x000000ffff327224 */ /* 0x002fca00078e0052 */
[----:B------:R-:W2:Y:S04]  /*63d60*/  @P6 LDG.E.U16 R0, desc[UR6][R50.64] ;  /* 0x0000000632006981 */ /* 0x000ea8000c1e1500 */
[----:B------:R0:W-:Y:S04]  /*63d70*/  @P5 STL [R1+0x3044], R23 ;  /* 0x0030441701005387 */ /* 0x0001e80000100800 */
[----:B------:R1:W-:Y:S01]  /*63d80*/  @P5 STL [R1+0x3048], R22 ;  /* 0x0030481601005387 */ /* 0x0003e20000100800 */
[----:B0-----:R-:W-:Y:S02]  /*63d90*/  IMAD.MOV.U32 R23, RZ, RZ, R18 ;  /* 0x000000ffff177224 */ /* 0x001fe400078e0012 */
[----:B-1----:R-:W-:-:S05]  /*63da0*/  IMAD.MOV.U32 R22, RZ, RZ, R43 ;  /* 0x000000ffff167224 */ /* 0x002fca00078e002b */
[----:B------:R-:W3:Y:S04]  /*63db0*/  @P6 LDG.E.U16 R19, desc[UR6][R22.64] ;  /* 0x0000000616136981 */ /* 0x000ee8000c1e1500 */
[----:B------:R-:W-:Y:S04]  /*63dc0*/  STL.64 [R1+0x1e28], R50 ;  /* 0x001e283201007387 */ /* 0x000fe80000100a00 */
[----:B------:R-:W4:Y:S04]  /*63dd0*/  LDL R43, [R1+0x3008] ;  /* 0x00300800012b7983 */ /* 0x000f280000100800 */
[----:B------:R-:W-:Y:S04]  /*63de0*/  STL.64 [R1+0x1e20], R22 ;  /* 0x001e201601007387 */ /* 0x000fe80000100a00 */
[----:B------:R-:W4:Y:S04]  /*63df0*/  LDL R10, [R1+0x3004] ;  /* 0x00300400010a7983 */ /* 0x000f280000100800 */
[----:B------:R-:W4:Y:S01]  /*63e00*/  LDL R82, [R1+0x3000] ;  /* 0x0030000001527983 */ /* 0x000f220000100800 */
[----:B------:R-:W-:-:S02]  /*63e10*/  ISETP.GT.AND P3, PT, R92, 0x26, PT ;  /* 0x000000265c00780c */ /* 0x000fc40003f64270 */
[----:B------:R-:W-:-:S11]  /*63e20*/  ISETP.GT.AND P5, PT, R92, 0x27, PT ;  /* 0x000000275c00780c */ /* 0x000fd60003fa4270 */
[----:B------:R0:W4:Y:S04]  /*63e30*/  @P3 LDG.E.U16 R38, desc[UR6][R14.64] ;  /* 0x000000060e263981 */ /* 0x000128000c1e1500 */
[----:B------:R-:W4:Y:S04]  /*63e40*/  @P3 LDG.E.U16 R4, desc[UR6][R8.64] ;  /* 0x0000000608043981 */ /* 0x000f28000c1e1500 */
[----:B------:R-:W4:Y:S04]  /*63e50*/  @P3 LDG.E.U16 R11, desc[UR6][R32.64] ;  /* 0x00000006200b3981 */ /* 0x000f28000c1e1500 */
[----:B------:R-:W4:Y:S04]  /*63e60*/  @P3 LDG.E.U16 R42, desc[UR6][R66.64] ;  /* 0x00000006422a3981 */ /* 0x000f28000c1e1500 */
[----:B------:R-:W4:Y:S04]  /*63e70*/  @P5 LDG.E.U16 R84, desc[UR6][R34.64] ;  /* 0x0000000622545981 */ /* 0x000f28000c1e1500 */
[----:B------:R-:W4:Y:S04]  /*63e80*/  @P5 LDG.E.U16 R87, desc[UR6][R58.64] ;  /* 0x000000063a575981 */ /* 0x000f28000c1e1500 */
[----:B------:R-:W4:Y:S04]  /*63e90*/  @P5 LDG.E.U16 R83, desc[UR6][R62.64] ;  /* 0x000000063e535981 */ /* 0x000f28000c1e1500 */
[----:B------:R-:W4:Y:S04]  /*63ea0*/  @P5 LDG.E.U16 R39, desc[UR6][R12.64] ;  /* 0x000000060c275981 */ /* 0x000f28000c1e1500 */
[----:B--2---:R1:W-:Y:S04]  /*63eb0*/  @P6 STL [R1+0x3038], R0 ;  /* 0x0030380001006387 */ /* 0x0043e80000100800 */
[----:B-1----:R-:W2:Y:S04]  /*63ec0*/  LDL R0, [R1+0x2ffc] ;  /* 0x002ffc0001007983 */ /* 0x002ea80000100800 */
[----:B------:R-:W2:Y:S04]  /*63ed0*/  LDL.LU.64 R60, [R1+0x59c0] ;  /* 0x0059c000013c7983 */ /* 0x000ea80000300a00 */
[----:B------:R-:W2:Y:S04]  /*63ee0*/  LDL.LU.64 R40, [R1+0x59b8] ;  /* 0x0059b80001287983 */ /* 0x000ea80000300a00 */
[----:B------:R-:W-:Y:S04]  /*63ef0*/  @P6 STL [R1+0x302c], R47 ;  /* 0x00302c2f01006387 */ /* 0x000fe80000100800 */
[----:B------:R-:W-:Y:S04]  /*63f00*/  @P6 STL [R1+0x3030], R46 ;  /* 0x0030302e01006387 */ /* 0x000fe80000100800 */
[----:B---3--:R1:W-:Y:S01]  /*63f10*/  @P6 STL [R1+0x3034], R19 ;  /* 0x0030341301006387 */ /* 0x0083e20000100800 */
[----:B------:R-:W-:Y:S01]  /*63f20*/  ISETP.GT.AND P6, PT, R92, 0x28, PT ;  /* 0x000000285c00780c */ /* 0x000fe20003fc4270 */
[----:B0-----:R-:W-:-:S02]  /*63f30*/  IMAD.MOV.U32 R14, RZ, RZ, R86 ;  /* 0x000000ffff0e7224 */ /* 0x001fc400078e0056 */
[----:B------:R-:W-:Y:S02]  /*63f40*/  IMAD.MOV.U32 R15, RZ, RZ, R85 ;  /* 0x000000ffff0f7224 */ /* 0x000fe400078e0055 */
[----:B----4-:R-:W-:Y:S01]  /*63f50*/  IMAD.MOV.U32 R18, RZ, RZ, R89 ;  /* 0x000000ffff127224 */ /* 0x010fe200078e0059 */
[----:B------:R-:W3:Y:S04]  /*63f60*/  LDL.LU.64 R66, [R1+0x59b0] ;  /* 0x0059b00001427983 */ /* 0x000ee80000300a00 */
[----:B------:R-:W4:Y:S04]  /*63f70*/  LDL.LU.64 R32, [R1+0x59a8] ;  /* 0x0059a80001207983 */ /* 0x000f280000300a00 */
[----:B------:R-:W3:Y:S01]  /*63f80*/  LDL.LU.64 R8, [R1+0x59a0] ;  /* 0x0059a00001087983 */ /* 0x000ee20000300a00 */
[----:B-1----:R-:W-:-:S03]  /*63f90*/  IMAD.MOV.U32 R19, RZ, RZ, R88 ;  /* 0x000000ffff137224 */ /* 0x002fc600078e0058 */
[----:B------:R-:W3:Y:S04]  /*63fa0*/  @P6 LDG.E.U16 R82, desc[UR6][R74.64] ;  /* 0x000000064a526981 */ /* 0x000ee8000c1e1500 */
[----:B------:R-:W3:Y:S04]  /*63fb0*/  @P6 LDG.E.U16 R10, desc[UR6][R14.64] ;  /* 0x000000060e0a6981 */ /* 0x000ee8000c1e1500 */
[----:B------:R-:W3:Y:S04]  /*63fc0*/  @P6 LDG.E.U16 R43, desc[UR6][R18.64] ;  /* 0x00000006122b6981 */ /* 0x000ee8000c1e1500 */
[----:B--2---:R-:W2:Y:S04]  /*63fd0*/  @P6 LDG.E.U16 R0, desc[UR6][R6.64] ;  /* 0x0000000606006981 */ /* 0x004ea8000c1e1500 */
[----:B------:R-:W-:Y:S04]  /*63fe0*/  @P3 STL [R1+0x301c], R38 ;  /* 0x00301c2601003387 */ /* 0x000fe80000100800 */
[----:B------:R-:W-:Y:S04]  /*63ff0*/  @P3 STL [R1+0x3020], R4 ;  /* 0x0030200401003387 */ /* 0x000fe80000100800 */
[----:B------:R-:W-:Y:S04]  /*64000*/  @P3 STL [R1+0x3024], R11 ;  /* 0x0030240b01003387 */ /* 0x000fe80000100800 */
[----:B------:R-:W-:Y:S04]  /*64010*/  @P3 STL [R1+0x3028], R42 ;  /* 0x0030282a01003387 */ /* 0x000fe80000100800 */
[----:B------:R-:W4:Y:S04]  /*64020*/  LDL.LU.64 R12, [R1+0x5998] ;  /* 0x00599800010c7983 */ /* 0x000f280000300a00 */
[----:B------:R-:W4:Y:S04]  /*64030*/  LDL.LU.64 R62, [R1+0x5990] ;  /* 0x00599000013e7983 */ /* 0x000f280000300a00 */
[----:B------:R-:W4:Y:S04]  /*64040*/  LDL.LU.64 R34, [R1+0x5988] ;  /* 0x0059880001227983 */ /* 0x000f280000300a00 */
[----:B------:R-:W4:Y:S04]  /*64050*/  LDL.LU.64 R58, [R1+0x5980] ;  /* 0x00598000013a7983 */ /* 0x000f280000300a00 */
[----:B------:R0:W-:Y:S01]  /*64060*/  @P5 STL [R1+0x3010], R84 ;  /* 0x0030105401005387 */ /* 0x0001e20000100800 */
[----:B------:R-:W-:-:S03]  /*64070*/  ISETP.GT.AND P3, PT, R92, 0x29, PT ;  /* 0x000000295c00780c */ /* 0x000fc60003f64270 */
[----:B0-----:R-:W4:Y:S04]  /*64080*/  LDL R84, [R1+0x2fe8] ;  /* 0x002fe80001547983 */ /* 0x001f280000100800 */
[----:B------:R0:W-:Y:S06]  /*64090*/  @P5 STL [R1+0x300c], R87 ;  /* 0x00300c5701005387 */ /* 0x0001ec0000100800 */
[----:B------:R-:W4:Y:S04]  /*640a0*/  @P3 LDG.E.U16 R27, desc[UR6][R30.64] ;  /* 0x000000061e1b3981 */ /* 0x000f28000c1e1500 */
[----:B0-----:R-:W4:Y:S04]  /*640b0*/  LDL R87, [R1+0x2fe4] ;  /* 0x002fe40001577983 */ /* 0x001f280000100800 */
[----:B------:R-:W-:Y:S04]  /*640c0*/  @P5 STL [R1+0x3014], R83 ;  /* 0x0030145301005387 */ /* 0x000fe80000100800 */
[----:B------:R0:W-:Y:S04]  /*640d0*/  @P5 STL [R1+0x3018], R39 ;  /* 0x0030182701005387 */ /* 0x0001e80000100800 */
[----:B------:R-:W4:Y:S04]  /*640e0*/  LDL R11, [R1+0x2fe0] ;  /* 0x002fe000010b7983 */ /* 0x000f280000100800 */
[----:B------:R-:W4:Y:S04]  /*640f0*/  LDL R88, [R1+0x2fdc] ;  /* 0x002fdc0001587983 */ /* 0x000f280000100800 */
[----:B------:R-:W-:Y:S04]  /*64100*/  STL.64 [R1+0x1dc0], R14 ;  /* 0x001dc00e01007387 */ /* 0x000fe80000100a00 */
[----:B------:R-:W-:Y:S04]  /*64110*/  STL.64 [R1+0x1dc8], R18 ;  /* 0x001dc81201007387 */ /* 0x000fe80000100a00 */
[----:B------:R-:W4:Y:S04]  /*64120*/  LDL.LU R4, [R1+0x23b8] ;  /* 0x0023b80001047983 */ /* 0x000f280000300800 */
[----:B------:R-:W4:Y:S04]  /*64130*/  LDL.LU R38, [R1+0x23e4] ;  /* 0x0023e40001267983 */ /* 0x000f280000300800 */
[----:B0-----:R-:W4:Y:S04]  /*64140*/  LDL.LU R39, [R1+0x23bc] ;  /* 0x0023bc0001277983 */ /* 0x001f280000300800 */
[----:B------:R-:W4:Y:S04]  /*64150*/  LDL.LU R83, [R1+0x23e8] ;  /* 0x0023e80001537983 */ /* 0x000f280000300800 */
[----:B------:R-:W4:Y:S04]  /*64160*/  LDL R85, [R1+0x2fd8] ;  /* 0x002fd80001557983 */ /* 0x000f280000100800 */
[----:B------:R-:W4:Y:S04]  /*64170*/  LDL R86, [R1+0x2fd4] ;  /* 0x002fd40001567983 */ /* 0x000f280000100800 */
[----:B------:R-:W4:Y:S04]  /*64180*/  LDL R89, [R1+0x2fd0] ;  /* 0x002fd00001597983 */ /* 0x000f280000100800 */
[----:B------:R-:W4:Y:S04]  /*64190*/  LDL.LU.64 R74, [R1+0x5978] ;  /* 0x00597800014a7983 */ /* 0x000f280000300a00 */
[----:B------:R-:W4:Y:S04]  /*641a0*/  LDL.LU.64 R6, [R1+0x5970] ;  /* 0x0059700001067983 */ /* 0x000f280000300a00 */
[----:B--2---:R-:W-:Y:S04]  /*641b0*/  @P6 STL [R1+0x2ffc], R0 ;  /* 0x002ffc0001006387 */ /* 0x004fe80000100800 */
[----:B---3--:R0:W-:Y:S04]  /*641c0*/  @P6 STL [R1+0x3000], R82 ;  /* 0x0030005201006387 */ /* 0x0081e80000100800 */
[----:B------:R1:W-:Y:S04]  /*641d0*/  @P6 STL [R1+0x3004], R10 ;  /* 0x0030040a01006387 */ /* 0x0003e80000100800 */
[----:B------:R-:W-:Y:S04]  /*641e0*/  @P6 STL [R1+0x3008], R43 ;  /* 0x0030082b01006387 */ /* 0x000fe80000100800 */
[----:B------:R-:W2:Y:S01]  /*641f0*/  LDL.LU.64 R30, [R1+0x5968] ;  /* 0x00596800011e7983 */ /* 0x000ea20000300a00 */
[----:B------:R-:W-:-:S03]  /*64200*/  ISETP.GT.AND P5, PT, R92, 0x2a, PT ;  /* 0x0000002a5c00780c */ /* 0x000fc60003fa4270 */
[----:B----4-:R-:W3:Y:S04]  /*64210*/  @P3 LDG.E.U16 R58, desc[UR6][R68.64] ;  /* 0x00000006443a3981 */ /* 0x010ee8000c1e1500 */
[----:B------:R-:W4:Y:S06]  /*64220*/  @P3 LDG.E.U16 R59, desc[UR6][R16.64] ;  /* 0x00000006103b3981 */ /* 0x000f2c000c1e1500 */
[----:B------:R-:W4:Y:S04]  /*64230*/  @P5 LDG.E.U16 R84, desc[UR6][R56.64] ;  /* 0x0000000638545981 */ /* 0x000f28000c1e1500 */
[----:B------:R-:W4:Y:S04]  /*64240*/  @P5 LDG.E.U16 R87, desc[UR6][R28.64] ;  /* 0x000000061c575981 */ /* 0x000f28000c1e1500 */
[----:B------:R-:W4:Y:S04]  /*64250*/  @P5 LDG.E.U16 R11, desc[UR6][R70.64] ;  /* 0x00000006460b5981 */ /* 0x000f28000c1e1500 */
[----:B------:R-:W4:Y:S04]  /*64260*/  @P5 LDG.E.U16 R88, desc[UR6][R48.64] ;  /* 0x0000000630585981 */ /* 0x000f28000c1e1500 */
[----:B--2---:R-:W2:Y:S04]  /*64270*/  @P3 LDG.E.U16 R30, desc[UR6][R44.64] ;  /* 0x000000062c1e3981 */ /* 0x004ea8000c1e1500 */
[----:B------:R-:W-:Y:S04]  /*64280*/  STL [R1+0x472c], R27 ;  /* 0x00472c1b01007387 */ /* 0x000fe80000100800 */
[----:B------:R-:W-:Y:S04]  /*64290*/  STL.64 [R1+0x4c38], R26 ;  /* 0x004c381a01007387 */ /* 0x000fe80000100a00 */
[----:B------:R-:W2:Y:S04]  /*642a0*/  LDL.LU.64 R68, [R1+0x5960] ;  /* 0x0059600001447983 */ /* 0x000ea80000300a00 */
[----:B0-----:R-:W2:Y:S04]  /*642b0*/  LDL R82, [R1+0x2fcc] ;  /* 0x002fcc0001527983 */ /* 0x001ea80000100800 */
[----:B------:R-:W2:Y:S04]  /*642c0*/  LDL R0, [R1+0x2fc8] ;  /* 0x002fc80001007983 */ /* 0x000ea80000100800 */
[----:B---3--:R-:W-:Y:S04]  /*642d0*/  STL [R1+0x4730], R58 ;  /* 0x0047303a01007387 */ /* 0x008fe80000100800 */
[----:B------:R-:W-:Y:S04]  /*642e0*/  STL [R1+0x4c58], R58 ;  /* 0x004c583a01007387 */ /* 0x000fe80000100800 */
[----:B------:R-:W3:Y:S04]  /*642f0*/  LDL.LU.64 R16, [R1+0x5958] ;  /* 0x0059580001107983 */ /* 0x000ee80000300a00 */
[----:B----4-:R-:W-:Y:S04]  /*64300*/  STL [R1+0x4734], R59 ;  /* 0x0047343b01007387 */ /* 0x010fe80000100800 */
[----:B------:R-:W4:Y:S01]  /*64310*/  LDL.LU.64 R44, [R1+0x5950] ;  /* 0x00595000012c7983 */ /* 0x000f220000300a00 */
[----:B------:R-:W-:Y:S01]  /*64320*/  ISETP.GT.AND P6, PT, R92, 0x2b, PT ;  /* 0x0000002b5c00780c */ /* 0x000fe20003fc4270 */
[----:B------:R-:W-:-:S02]  /*64330*/  IMAD.MOV.U32 R14, RZ, RZ, R83 ;  /* 0x000000ffff0e7224 */ /* 0x000fc400078e0053 */
[----:B------:R-:W-:Y:S02]  /*64340*/  IMAD.MOV.U32 R15, RZ, RZ, R39 ;  /* 0x000000ffff0f7224 */ /* 0x000fe400078e0027 */
[----:B-1----:R-:W-:Y:S01]  /*64350*/  IMAD.MOV.U32 R10, RZ, RZ, R38 ;  /* 0x000000ffff0a7224 */ /* 0x002fe200078e0026 */
[----:B------:R-:W-:-:S07]  /*64360*/  ISETP.GT.AND P3, PT, R92, 0x2c, PT ;  /* 0x0000002c5c00780c */ /* 0x000fce0003f64270 */
[----:B------:R-:W3:Y:S04]  /*64370*/  @P6 LDG.E.U16 R89, desc[UR6][R20.64] ;  /* 0x0000000614596981 */ /* 0x000ee8000c1e1500 */
[----:B------:R-:W3:Y:S04]  /*64380*/  @P6 LDG.E.U16 R85, desc[UR6][R14.64] ;  /* 0x000000060e556981 */ /* 0x000ee8000c1e1500 */
[----:B--2---:R-:W-:Y:S04]  /*64390*/  STL [R1+0x4738], R30 ;  /* 0x0047381e01007387 */ /* 0x004fe80000100800 */
[----:B------:R-:W2:Y:S04]  /*643a0*/  LDL.LU.64 R56, [R1+0x5948] ;  /* 0x0059480001387983 */ /* 0x000ea80000300a00 */
[----:B------:R-:W2:Y:S04]  /*643b0*/  LDL.LU.64 R28, [R1+0x5940] ;  /* 0x00594000011c7983 */ /* 0x000ea80000300a00 */
[----:B------:R0:W-:Y:S04]  /*643c0*/  @P5 STL [R1+0x2fe8], R84 ;  /* 0x002fe85401005387 */ /* 0x0001e80000100800 */
[----:B------:R-:W2:Y:S04]  /*643d0*/  @P6 LDG.E.U16 R82, desc[UR6][R76.64] ;  /* 0x000000064c526981 */ /* 0x000ea8000c1e1500 */
[----:B------:R-:W2:Y:S04]  /*643e0*/  @P3 LDG.E.U16 R0, desc[UR6][R2.64] ;  /* 0x0000000602003981 */ /* 0x000ea8000c1e1500 */
[----:B0-----:R-:W2:Y:S04]  /*643f0*/  LDL R84, [R1+0x2fc4] ;  /* 0x002fc40001547983 */ /* 0x001ea80000100800 */
[----:B------:R0:W-:Y:S04]  /*64400*/  @P5 STL [R1+0x2fe4], R87 ;  /* 0x002fe45701005387 */ /* 0x0001e80000100800 */
[----:B0-----:R-:W3:Y:S04]  /*64410*/  LDL R87, [R1+0x2fc0] ;  /* 0x002fc00001577983 */ /* 0x001ee80000100800 */
[----:B------:R-:W4:Y:S04]  /*64420*/  LDL.LU.64 R70, [R1+0x5938] ;  /* 0x0059380001467983 */ /* 0x000f280000300a00 */
[----:B------:R-:W4:Y:S04]  /*64430*/  LDL.LU.64 R48, [R1+0x5930] ;  /* 0x0059300001307983 */ /* 0x000f280000300a00 */
[----:B------:R0:W-:Y:S04]  /*64440*/  @P5 STL [R1+0x2fdc], R88 ;  /* 0x002fdc5801005387 */ /* 0x0001e80000100800 */
[----:B0-----:R-:W4:Y:S04]  /*64450*/  LDL R88, [R1+0x2fbc] ;  /* 0x002fbc0001587983 */ /* 0x001f280000100800 */
[----:B------:R0:W-:Y:S04]  /*64460*/  @P5 STL [R1+0x2fe0], R11 ;  /* 0x002fe00b01005387 */ /* 0x0001e80000100800 */
[----:B------:R-:W-:Y:S01]  /*64470*/  STL.64 [R1+0x1d68], R14 ;  /* 0x001d680e01007387 */ /* 0x000fe20000100a00 */
[----:B0-----:R-:W-:-:S05]  /*64480*/  IMAD.MOV.U32 R11, RZ, RZ, R4 ;  /* 0x000000ffff0b7224 */ /* 0x001fca00078e0004 */
[----:B------:R-:W-:Y:S04]  /*64490*/  STL.64 [R1+0x1d60], R10 ;  /* 0x001d600a01007387 */ /* 0x000fe80000100a00 */
[----:B------:R-:W4:Y:S04]  /*644a0*/  LDL.LU.64 R20, [R1+0x5928] ;  /* 0x0059280001147983 */ /* 0x000f280000300a00 */
[----:B------:R-:W4:Y:S04]  /*644b0*/  LDL R51, [R1+0x2fac] ;  /* 0x002fac0001337983 */ /* 0x000f280000100800 */
[----:B------:R-:W4:Y:S04]  /*644c0*/  LDL R50, [R1+0x2fb0] ;  /* 0x002fb00001327983 */ /* 0x000f280000100800 */
[----:B------:R-:W4:Y:S04]  /*644d0*/  LDL R23, [R1+0x2fb4] ;  /* 0x002fb40001177983 */ /* 0x000f280000100800 */
[----:B------:R-:W4:Y:S04]  /*644e0*/  LDL R22, [R1+0x2fb8] ;  /* 0x002fb80001167983 */ /* 0x000f280000100800 */
[----:B------:R-:W4:Y:S04]  /*644f0*/  @P6 LDG.E.U16 R86, desc[UR6][R10.64] ;  /* 0x000000060a566981 */ /* 0x000f28000c1e1500 */
[----:B--2---:R-:W2:Y:S04]  /*64500*/  @P3 LDG.E.U16 R84, desc[UR6][R78.64] ;  /* 0x000000064e543981 */ /* 0x004ea8000c1e1500 */
[----:B---3--:R-:W3:Y:S01]  /*64510*/  @P3 LDG.E.U16 R87, desc[UR6][R52.64] ;  /* 0x0000000634573981 */ /* 0x008ee2000c1e1500 */
[----:B------:R-:W-:-:S03]  /*64520*/  ISETP.GT.AND P5, PT, R92, 0x2d, PT ;  /* 0x0000002d5c00780c */ /* 0x000fc60003fa4270 */
[----:B------:R-:W3:Y:S04]  /*64530*/  LDL.LU R18, [R1+0x23f0] ;  /* 0x0023f00001127983 */ /* 0x000ee80000300800 */
[----:B------:R-:W3:Y:S04]  /*64540*/  LDL.LU R19, [R1+0x241c] ;  /* 0x00241c0001137983 */ /* 0x000ee80000300800 */
[----:B------:R-:W3:Y:S04]  /*64550*/  LDL.LU R46, [R1+0x23f4] ;  /* 0x0023f400012e7983 */ /* 0x000ee80000300800 */
[----:B----4-:R-:W4:Y:S04]  /*64560*/  @P3 LDG.E.U16 R88, desc[UR6][R80.64] ;  /* 0x0000000650583981 */ /* 0x010f28000c1e1500 */
[----:B------:R0:W-:Y:S04]  /*64570*/  @P6 STL [R1+0x2fd8], R85 ;  /* 0x002fd85501006387 */ /* 0x0001e80000100800 */
[----:B0-----:R-:W4:Y:S04]  /*64580*/  LDL.LU R85, [R1+0x2420] ;  /* 0x0024200001557983 */ /* 0x001f280000300800 */
[----:B------:R-:W4:Y:S04]  /*64590*/  @P5 LDG.E.U16 R51, desc[UR6][R36.64] ;  /* 0x0000000624335981 */ /* 0x000f28000c1e1500 */
[----:B------:R-:W4:Y:S04]  /*645a0*/  @P5 LDG.E.U16 R50, desc[UR6][R24.64] ;  /* 0x0000000618325981 */ /* 0x000f28000c1e1500 */
[----:B------:R-:W4:Y:S04]  /*645b0*/  @P5 LDG.E.U16 R23, desc[UR6][R72.64] ;  /* 0x0000000648175981 */ /* 0x000f28000c1e1500 */
[----:B------:R-:W4:Y:S04]  /*645c0*/  @P5 LDG.E.U16 R22, desc[UR6][R64.64] ;  /* 0x0000000640165981 */ /* 0x000f28000c1e1500 */
[----:B------:R0:W-:Y:S04]  /*645d0*/  @P6 STL [R1+0x2fd4], R86 ;  /* 0x002fd45601006387 */ /* 0x0001e80000100800 */
[----:B0-----:R-:W4:Y:S04]  /*645e0*/  LDL R86, [R1+0x2fa8] ;  /* 0x002fa80001567983 */ /* 0x001f280000100800 */
[----:B------:R0:W-:Y:S04]  /*645f0*/  @P6 STL [R1+0x2fd0], R89 ;  /* 0x002fd05901006387 */ /* 0x0001e80000100800 */
[----:B0-----:R-:W4:Y:S04]  /*64600*/  LDL R89, [R1+0x2fa4] ;  /* 0x002fa40001597983 */ /* 0x001f280000100800 */
[----:B------:R-:W4:Y:S04]  /*64610*/  LDL.LU.64 R76, [R1+0x5920] ;  /* 0x00592000014c7983 */ /* 0x000f280000300a00 */
[----:B------:R-:W-:Y:S04]  /*64620*/  @P6 STL [R1+0x2fcc], R82 ;  /* 0x002fcc5201006387 */ /* 0x000fe80000100800 */
[----:B------:R-:W4:Y:S04]  /*64630*/  LDL.LU.64 R2, [R1+0x5918] ;  /* 0x0059180001027983 */ /* 0x000f280000300a00 */
[----:B------:R-:W4:Y:S04]  /*64640*/  LDL R14, [R1+0x2f9c] ;  /* 0x002f9c00010e7983 */ /* 0x000f280000100800 */
[----:B------:R-:W4:Y:S04]  /*64650*/  LDL R47, [R1+0x2fa0] ;  /* 0x002fa000012f7983 */ /* 0x000f280000100800 */
[----:B------:R-:W4:Y:S04]  /*64660*/  LDL R15, [R1+0x2f98] ;  /* 0x002f9800010f7983 */ /* 0x000f280000100800 */
[----:B------:R-:W4:Y:S04]  /*64670*/  LDL R42, [R1+0x2f94] ;  /* 0x002f9400012a7983 */ /* 0x000f280000100800 */
[----:B------:R-:W4:Y:S04]  /*64680*/  LDL R43, [R1+0x2f90] ;  /* 0x002f9000012b7983 */ /* 0x000f280000100800 */
[----:B------:R-:W4:Y:S04]  /*64690*/  LDL.64 R10, [R1+0x1cd0] ;  /* 0x001cd000010a7983 */ /* 0x000f280000100a00 */
[----:B------:R0:W-:Y:S04]  /*646a0*/  @P3 STL [R1+0x2fc8], R0 ;  /* 0x002fc80001003387 */ /* 0x0001e80000100800 */
[----:B0-----:R-:W4:Y:S04]  /*646b0*/  LDL R0, [R1+0x2f8c] ;  /* 0x002f8c0001007983 */ /* 0x001f280000100800 */
[----:B------:R-:W4:Y:S04]  /*646c0*/  LDL.LU.64 R78, [R1+0x5910] ;  /* 0x00591000014e7983 */ /* 0x000f280000300a00 */
[----:B------:R-:W4:Y:S04]  /*646d0*/  LDL.LU.64 R52, [R1+0x5908] ;  /* 0x0059080001347983 */ /* 0x000f280000300a00 */
[----:B--2---:R0:W-:Y:S04]  /*646e0*/  @P3 STL [R1+0x2fc4], R84 ;  /* 0x002fc45401003387 */ /* 0x0041e80000100800 */
[----:B0-----:R-:W2:Y:S04]  /*646f0*/  LDL R84, [R1+0x2f88] ;  /* 0x002f880001547983 */ /* 0x001ea80000100800 */
[----:B---3--:R0:W-:Y:S04]  /*64700*/  @P3 STL [R1+0x2fc0], R87 ;  /* 0x002fc05701003387 */ /* 0x0081e80000100800 */
[----:B0-----:R-:W3:Y:S04]  /*64710*/  LDL R87, [R1+0x2f84] ;  /* 0x002f840001577983 */ /* 0x001ee80000100800 */
[----:B------:R-:W3:Y:S04]  /*64720*/  LDL.LU.64 R80, [R1+0x5900] ;  /* 0x0059000001507983 */ /* 0x000ee80000300a00 */
[----:B------:R-:W3:Y:S04]  /*64730*/  LDL R4, [R1+0x2f80] ;  /* 0x002f800001047983 */ /* 0x000ee80000100800 */
[----:B------:R-:W3:Y:S04]  /*64740*/  LDL R38, [R1+0x2f7c] ;  /* 0x002f7c0001267983 */ /* 0x000ee80000100800 */
[----:B------:R-:W3:Y:S04]  /*64750*/  LDL.LU R39, [R1+0x2428] ;  /* 0x0024280001277983 */ /* 0x000ee80000300800 */
[----:B----4-:R0:W-:Y:S01]  /*64760*/  @P3 STL [R1+0x2fbc], R88 ;  /* 0x002fbc5801003387 */ /* 0x0101e20000100800 */
[----:B------:R-:W-:-:S02]  /*64770*/  ISETP.GT.AND P6, PT, R92, 0x2e, PT ;  /* 0x0000002e5c00780c */ /* 0x000fc40003fc4270 */
[-C--:B------:R-:W-:Y:S01]  /*64780*/  LOP3.LUT R19, R19, R18.reuse, RZ, 0x3c, !PT ;  /* 0x0000001213137212 */ /* 0x080fe200078e3cff */
[----:B0-----:R-:W4:Y:S04]  /*64790*/  LDL.LU R88, [R1+0x2454] ;  /* 0x0024540001587983 */ /* 0x001f280000300800 */
[----:B------:R-:W4:Y:S04]  /*647a0*/  LDL.LU R83, [R1+0x242c] ;  /* 0x00242c0001537983 */ /* 0x000f280000300800 */
[----:B------:R-:W4:Y:S04]  /*647b0*/  LDL.LU R82, [R1+0x2458] ;  /* 0x0024580001527983 */ /* 0x000f280000300800 */
[----:B------:R-:W4:Y:S04]  /*647c0*/  LDL.LU.64 R64, [R1+0x58f8] ;  /* 0x0058f80001407983 */ /* 0x000f280000300a00 */
[----:B------:R-:W4:Y:S04]  /*647d0*/  LDL.LU.64 R72, [R1+0x58f0] ;  /* 0x0058f00001487983 */ /* 0x000f280000300a00 */
[----:B------:R-:W4:Y:S04]  /*647e0*/  LDL.LU.64 R24, [R1+0x58e8] ;  /* 0x0058e80001187983 */ /* 0x000f280000300a00 */
[----:B------:R-:W4:Y:S04]  /*647f0*/  LDL.LU.64 R36, [R1+0x58e0] ;  /* 0x0058e00001247983 */ /* 0x000f280000300a00 */
[----:B------:R-:W-:Y:S04]  /*64800*/  @P5 STL [R1+0x2fac], R51 ;  /* 0x002fac3301005387 */ /* 0x000fe80000100800 */
[----:B------:R-:W-:Y:S04]  /*64810*/  @P5 STL [R1+0x2fb0], R50 ;  /* 0x002fb03201005387 */ /* 0x000fe80000100800 */
[----:B------:R0:W-:Y:S01]  /*64820*/  @P5 STL [R1+0x2fb4], R23 ;  /* 0x002fb41701005387 */ /* 0x0001e20000100800 */
[----:B------:R-:W-:-:S03]  /*64830*/  LOP3.LUT R18, R19, R18, RZ, 0x3c, !PT ;  /* 0x0000001213127212 */ /* 0x000fc600078e3cff */
[----:B------:R1:W-:Y:S01]  /*64840*/  @P5 STL [R1+0x2fb8], R22 ;  /* 0x002fb81601005387 */ /* 0x0003e20000100800 */
[----:B------:R-:W-:Y:S02]  /*64850*/  ISETP.GT.AND P3, PT, R92, 0x2f, PT ;  /* 0x0000002f5c00780c */ /* 0x000fe40003f64270 */
[----:B------:R-:W-:Y:S01]  /*64860*/  LOP3.LUT R19, R19, R18, RZ, 0x3c, !PT ;  /* 0x0000001213137212 */ /* 0x000fe200078e3cff */
[----:B0-----:R-:W-:Y:S02]  /*64870*/  IMAD.MOV.U32 R23, RZ, RZ, R46 ;  /* 0x000000ffff177224 */ /* 0x001fe400078e002e */
[----:B-1----:R-:W-:-:S05]  /*64880*/  IMAD.MOV.U32 R22, RZ, RZ, R85 ;  /* 0x000000ffff167224 */ /* 0x002fca00078e0055 */
[----:B------:R-:W4:Y:S01]  /*64890*/  @P6 LDG.E.U16 R86, desc[UR6][R22.64] ;  /* 0x0000000616566981 */ /* 0x000f22000c1e1500 */
[----:B------:R-:W-:-:S03]  /*648a0*/  ISETP.GT.AND P5, PT, R92, 0x30, PT ;  /* 0x000000305c00780c */ /* 0x000fc60003fa4270 */
[----:B------:R-:W4:Y:S04]  /*648b0*/  @P6 LDG.E.U16 R89, desc[UR6][R18.64] ;  /* 0x0000000612596981 */ /* 0x000f28000c1e1500 */
[----:B------:R-:W4:Y:S04]  /*648c0*/  @P6 LDG.E.U16 R14, desc[UR6][R60.64] ;  /* 0x000000063c0e6981 */ /* 0x000f28000c1e1500 */
[----:B------:R-:W4:Y:S04]  /*648d0*/  @P6 LDG.E.U16 R47, desc[UR6][R90.64] ;  /* 0x000000065a2f6981 */ /* 0x000f28000c1e1500 */
[----:B------:R-:W4:Y:S04]  /*648e0*/  @P3 LDG.E.U16 R43, desc[UR6][R32.64] ;  /* 0x00000006202b3981 */ /* 0x000f28000c1e1500 */
[----:B------:R-:W4:Y:S04]  /*648f0*/  @P3 LDG.E.U16 R42, desc[UR6][R66.64] ;  /* 0x00000006422a3981 */ /* 0x000f28000c1e1500 */
[----:B------:R-:W4:Y:S04]  /*64900*/  @P3 LDG.E.U16 R15, desc[UR6][R40.64] ;  /* 0x00000006280f3981 */ /* 0x000f28000c1e1500 */
[----:B------:R-:W4:Y:S04]  /*64910*/  @P3 LDG.E.U16 R0, desc[UR6][R10.64] ;  /* 0x000000060a003981 */ /* 0x000f28000c1e1500 */
[----:B--2---:R-:W2:Y:S04]  /*64920*/  @P5 LDG.E.U16 R84, desc[UR6][R8.64] ;  /* 0x0000000608545981 */ /* 0x004ea8000c1e1500 */
[----:B---3--:R-:W3:Y:S04]  /*64930*/  @P5 LDG.E.U16 R87, desc[UR6][R12.64] ;  /* 0x000000060c575981 */ /* 0x008ee8000c1e1500 */
[----:B------:R-:W-:Y:S04]  /*64940*/  STL.64 [R1+0x1d08], R22 ;  /* 0x001d081601007387 */ /* 0x000fe80000100a00 */
[----:B------:R-:W-:Y:S04]  /*64950*/  STL.64 [R1+0x1d00], R18 ;  /* 0x001d001201007387 */ /* 0x000fe80000100a00 */
[----:B------:R-:W3:Y:S04]  /*64960*/  LDL R85, [R1+0x2f68] ;  /* 0x002f680001557983 */ /* 0x000ee80000100800 */
[----:B------:R-:W3:Y:S04]  /*64970*/  @P5 LDG.E.U16 R4, desc[UR6][R62.64] ;  /* 0x000000063e045981 */ /* 0x000ee8000c1e1500 */
[----:B------:R-:W3:Y:S04]  /*64980*/  @P5 LDG.E.U16 R38, desc[UR6][R34.64] ;  /* 0x0000000622265981 */ /* 0x000ee8000c1e1500 */
[----:B----4-:R0:W-:Y:S04]  /*64990*/  @P6 STL [R1+0x2fa8], R86 ;  /* 0x002fa85601006387 */ /* 0x0101e80000100800 */
[----:B0-----:R-:W4:Y:S04]  /*649a0*/  LDL R86, [R1+0x2f64] ;  /* 0x002f640001567983 */ /* 0x001f280000100800 */
[----:B------:R0:W-:Y:S04]  /*649b0*/  @P6 STL [R1+0x2fa4], R89 ;  /* 0x002fa45901006387 */ /* 0x0001e80000100800 */
[----:B0-----:R-:W4:Y:S04]  /*649c0*/  LDL R89, [R1+0x2f60] ;  /* 0x002f600001597983 */ /* 0x001f280000100800 */
[----:B------:R-:W4:Y:S04]  /*649d0*/  LDL.LU.64 R90, [R1+0x58d8] ;  /* 0x0058d800015a7983 */ /* 0x000f280000300a00 */
[----:B------:R-:W4:Y:S04]  /*649e0*/  LDL.LU.64 R60, [R1+0x58d0] ;  /* 0x0058d000013c7983 */ /* 0x000f280000300a00 */
[----:B------:R-:W-:Y:S04]  /*649f0*/  @P6 STL [R1+0x2f9c], R14 ;  /* 0x002f9c0e01006387 */ /* 0x000fe80000100800 */
[----:B------:R-:W-:Y:S04]  /*64a00*/  @P6 STL [R1+0x2fa0], R47 ;  /* 0x002fa02f01006387 */ /* 0x000fe80000100800 */
[----:B------:R-:W4:Y:S04]  /*64a10*/  LDL.LU.64 R40, [R1+0x58c8] ;  /* 0x0058c80001287983 */ /* 0x000f280000300a00 */
[----:B------:R-:W4:Y:S04]  /*64a20*/  LDL.LU.64 R66, [R1+0x58c0] ;  /* 0x0058c00001427983 */ /* 0x000f280000300a00 */
[----:B------:R-:W4:Y:S04]  /*64a30*/  LDL.LU.64 R32, [R1+0x58b8] ;  /* 0x0058b80001207983 */ /* 0x000f280000300a00 */
[----:B------:R0:W-:Y:S04]  /*64a40*/  @P3 STL [R1+0x2f8c], R0 ;  /* 0x002f8c0001003387 */ /* 0x0001e80000100800 */
[----:B0-----:R-:W4:Y:S04]  /*64a50*/  LDL R0, [R1+0x2f5c] ;  /* 0x002f5c0001007983 */ /* 0x001f280000100800 */
[----:B------:R-:W-:Y:S04]  /*64a60*/  @P3 STL [R1+0x2f90], R43 ;  /* 0x002f902b01003387 */ /* 0x000fe80000100800 */
[----:B------:R-:W-:Y:S04]  /*64a70*/  @P3 STL [R1+0x2f94], R42 ;  /* 0x002f942a01003387 */ /* 0x000fe80000100800 */
[----:B------:R-:W-:Y:S04]  /*64a80*/  @P3 STL [R1+0x2f98], R15 ;  /* 0x002f980f01003387 */ /* 0x000fe80000100800 */
[----:B------:R-:W4:Y:S04]  /*64a90*/  LDL.LU.64 R8, [R1+0x58b0] ;  /* 0x0058b00001087983 */ /* 0x000f280000300a00 */
[----:B------:R-:W4:Y:S04]  /*64aa0*/  LDL.LU.64 R12, [R1+0x58a8] ;  /* 0x0058a800010c7983 */ /* 0x000f280000300a00 */
[----:B--2---:R0:W-:Y:S04]  /*64ab0*/  @P5 STL [R1+0x2f88], R84 ;  /* 0x002f885401005387 */ /* 0x0041e80000100800 */
[----:B0-----:R-:W2:Y:S04]  /*64ac0*/  LDL R84, [R1+0x2f58] ;  /* 0x002f580001547983 */ /* 0x001ea80000100800 */
[----:B---3--:R0:W-:Y:S04]  /*64ad0*/  @P5 STL [R1+0x2f84], R87 ;  /* 0x002f845701005387 */ /* 0x0081e80000100800 */
[----:B0-----:R-:W3:Y:S04]  /*64ae0*/  LDL R87, [R1+0x2f54] ;  /* 0x002f540001577983 */ /* 0x001ee80000100800 */
[----:B------:R-:W2:Y:S04]  /*64af0*/  LDL.LU.64 R62, [R1+0x58a0] ;  /* 0x0058a000013e7983 */ /* 0x000ea80000300a00 */
[----:B------:R-:W3:Y:S01]  /*64b00*/  LDL.LU.64 R34, [R1+0x5898] ;  /* 0x0058980001227983 */ /* 0x000ee20000300a00 */
[----:B------:R-:W-:Y:S01]  /*64b10*/  ISETP.GT.AND P6, PT, R92, 0x31, PT ;  /* 0x000000315c00780c */ /* 0x000fe20003fc4270 */
[----:B------:R-:W-:Y:S01]  /*64b20*/  IMAD.MOV.U32 R14, RZ, RZ, R82 ;  /* 0x000000ffff0e7224 */ /* 0x000fe200078e0052 */
[----:B------:R-:W-:-:S02]  /*64b30*/  MOV R15, R83 ;  /* 0x00000053000f7202 */ /* 0x000fc40000000f00 */
[----:B------:R-:W-:Y:S01]  /*64b40*/  ISETP.GT.AND P3, PT, R92, 0x32, PT ;  /* 0x000000325c00780c */ /* 0x000fe20003f64270 */
[----:B------:R-:W-:Y:S02]  /*64b50*/  IMAD.MOV.U32 R10, RZ, RZ, R88 ;  /* 0x000000ffff0a7224 */ /* 0x000fe400078e0058 */
[----:B------:R-:W-:-:S06]  /*64b60*/  IMAD.MOV.U32 R11, RZ, RZ, R39 ;  /* 0x000000ffff0b7224 */ /* 0x000fcc00078e0027 */
[----:B------:R-:W3:Y:S04]  /*64b70*/  @P6 LDG.E.U16 R31, desc[UR6][R14.64] ;  /* 0x000000060e1f6981 */ /* 0x000ee8000c1e1500 */
[----:B------:R-:W3:Y:S04]  /*64b80*/  @P3 LDG.E.U16 R85, desc[UR6][R68.64] ;  /* 0x0000000644553981 */ /* 0x000ee8000c1e1500 */
[----:B------:R-:W-:Y:S04]  /*64b90*/  @P5 STL [R1+0x2f7c], R38 ;  /* 0x002f7c2601005387 */ /* 0x000fe80000100800 */
[----:B----4-:R-:W4:Y:S04]  /*64ba0*/  @P3 LDG.E.U16 R86, desc[UR6][R16.64] ;  /* 0x0000000610563981 */ /* 0x010f28000c1e1500 */
[----:B------:R-:W4:Y:S04]  /*64bb0*/  @P3 LDG.E.U16 R89, desc[UR6][R44.64] ;  /* 0x000000062c593981 */ /* 0x000f28000c1e1500 */
[----:B------:R-:W4:Y:S04]  /*64bc0*/  @P3 LDG.E.U16 R0, desc[UR6][R56.64] ;  /* 0x0000000638003981 */ /* 0x000f28000c1e1500 */
[----:B--2---:R-:W2:Y:S04]  /*64bd0*/  @P6 LDG.E.U16 R62, desc[UR6][R10.64] ;  /* 0x000000060a3e6981 */ /* 0x004ea8000c1e1500 */
[----:B------:R-:W4:Y:S04]  /*64be0*/  @P6 LDG.E.U16 R63, desc[UR6][R74.64] ;  /* 0x000000064a3f6981 */ /* 0x000f28000c1e1500 */
[----:B---3--:R-:W3:Y:S04]  /*64bf0*/  @P6 LDG.E.U16 R34, desc[UR6][R6.64] ;  /* 0x0000000606226981 */ /* 0x008ee8000c1e1500 */
[----:B------:R-:W-:Y:S04]  /*64c00*/  @P5 STL [R1+0x2f80], R4 ;  /* 0x002f800401005387 */ /* 0x000fe80000100800 */
[----:B------:R-:W3:Y:S04]  /*64c10*/  LDL R88, [R1+0x2f50] ;  /* 0x002f500001587983 */ /* 0x000ee80000100800 */
[----:B------:R-:W-:Y:S04]  /*64c20*/  STL.64 [R1+0x1ca8], R14 ;  /* 0x001ca80e01007387 */ /* 0x000fe80000100a00 */
[----:B------:R-:W-:Y:S04]  /*64c30*/  STL.64 [R1+0x1ca0], R10 ;  /* 0x001ca00a01007387 */ /* 0x000fe80000100a00 */
[----:B------:R-:W-:Y:S04]  /*64c40*/  STL [R1+0x473c], R31 ;  /* 0x00473c1f01007387 */ /* 0x000fe80000100800 */
[----:B--2---:R-:W-:Y:S04]  /*64c50*/  STL [R1+0x4740], R62 ;  /* 0x0047403e01007387 */ /* 0x004fe80000100800 */
[----:B------:R-:W2:Y:S04]  /*64c60*/  LDL.LU.64 R74, [R1+0x5890] ;  /* 0x00589000014a7983 */ /* 0x000ea80000300a00 */
[----:B----4-:R-:W-:Y:S04]  /*64c70*/  STL [R1+0x4744], R63 ;  /* 0x0047443f01007387 */ /* 0x010fe80000100800 */
[----:B------:R-:W4:Y:S04]  /*64c80*/  LDL.LU.64 R6, [R1+0x5888] ;  /* 0x0058880001067983 */ /* 0x000f280000300a00 */
[----:B---3--:R-:W-:Y:S04]  /*64c90*/  STL [R1+0x4748], R34 ;  /* 0x0047482201007387 */ /* 0x008fe80000100800 */
[----:B------:R-:W3:Y:S04]  /*64ca0*/  LDL.LU.64 R68, [R1+0x5880] ;  /* 0x0058800001447983 */ /* 0x000ee80000300a00 */
[----:B------:R-:W2:Y:S04]  /*64cb0*/  LDL.LU.64 R16, [R1+0x5878] ;  /* 0x0058780001107983 */ /* 0x000ea80000300a00 */
[----:B------:R-:W2:Y:S04]  /*64cc0*/  LDL.LU.64 R44, [R1+0x5870] ;  /* 0x00587000012c7983 */ /* 0x000ea80000300a00 */
[----:B------:R0:W-:Y:S04]  /*64cd0*/  @P3 STL [R1+0x2f68], R85 ;  /* 0x002f685501003387 */ /* 0x0001e80000100800 */
[----:B0-----:R-:W2:Y:S01]  /*64ce0*/  LDL R85, [R1+0x2f4c] ;  /* 0x002f4c0001557983 */ /* 0x001ea20000100800 */
[----:B------:R-:W-:-:S03]  /*64cf0*/  ISETP.GT.AND P5, PT, R92, 0x33, PT ;  /* 0x000000335c00780c */ /* 0x000fc60003fa4270 */
[----:B------:R-:W3:Y:S04]  /*64d00*/  LDL.LU R22, [R1+0x2460] ;  /* 0x0024600001167983 */ /* 0x000ee80000300800 */
[----:B------:R-:W3:Y:S04]  /*64d10*/  LDL.LU R23, [R1+0x248c] ;  /* 0x00248c0001177983 */ /* 0x000ee80000300800 */
[----:B------:R-:W4:Y:S04]  /*64d20*/  LDL.LU R55, [R1+0x2464] ;  /* 0x0024640001377983 */ /* 0x000f280000300800 */
[----:B------:R-:W4:Y:S04]  /*64d30*/  LDL.LU R50, [R1+0x2490] ;  /* 0x0024900001327983 */ /* 0x000f280000300800 */
[----:B------:R-:W4:Y:S04]  /*64d40*/  LDL R51, [R1+0x2f48] ;  /* 0x002f480001337983 */ /* 0x000f280000100800 */
[----:B------:R0:W-:Y:S04]  /*64d50*/  @P3 STL [R1+0x2f64], R86 ;  /* 0x002f645601003387 */ /* 0x0001e80000100800 */
[----:B------:R-:W4:Y:S04]  /*64d60*/  @P5 LDG.E.U16 R87, desc[UR6][R70.64] ;  /* 0x0000000646575981 */ /* 0x000f28000c1e1500 */
[----:B------:R-:W4:Y:S04]  /*64d70*/  @P5 LDG.E.U16 R88, desc[UR6][R48.64] ;  /* 0x0000000630585981 */ /* 0x000f28000c1e1500 */
[----:B0-----:R-:W4:Y:S04]  /*64d80*/  LDL R86, [R1+0x2f44] ;  /* 0x002f440001567983 */ /* 0x001f280000100800 */
[----:B------:R0:W-:Y:S04]  /*64d90*/  @P3 STL [R1+0x2f60], R89 ;  /* 0x002f605901003387 */ /* 0x0001e80000100800 */
[----:B------:R-:W4:Y:S04]  /*64da0*/  @P5 LDG.E.U16 R84, desc[UR6][R28.64] ;  /* 0x000000061c545981 */ /* 0x000f28000c1e1500 */
[----:B0-----:R-:W4:Y:S04]  /*64db0*/  LDL R89, [R1+0x2f40] ;  /* 0x002f400001597983 */ /* 0x001f280000100800 */
[----:B------:R-:W4:Y:S04]  /*64dc0*/  LDL.LU.64 R56, [R1+0x5868] ;  /* 0x0058680001387983 */ /* 0x000f280000300a00 */
[----:B------:R0:W-:Y:S04]  /*64dd0*/  @P3 STL [R1+0x2f5c], R0 ;  /* 0x002f5c0001003387 */ /* 0x0001e80000100800 */
[----:B0-----:R-:W4:Y:S04]  /*64de0*/  LDL R0, [R1+0x2f3c] ;  /* 0x002f3c0001007983 */ /* 0x001f280000100800 */
[----:B------:R-:W4:Y:S04]  /*64df0*/  LDL.LU.64 R28, [R1+0x5860] ;  /* 0x00586000011c7983 */ /* 0x000f280000300a00 */
[----:B------:R-:W4:Y:S04]  /*64e00*/  LDL.LU.64 R70, [R1+0x5858] ;  /* 0x0058580001467983 */ /* 0x000f280000300a00 */
[----:B------:R-:W4:Y:S04]  /*64e10*/  LDL R47, [R1+0x2f2c] ;  /* 0x002f2c00012f7983 */ /* 0x000f280000100800 */
[----:B------:R-:W4:Y:S04]  /*64e20*/  LDL R46, [R1+0x2f30] ;  /* 0x002f3000012e7983 */ /* 0x000f280000100800 */
[----:B------:R-:W4:Y:S04]  /*64e30*/  LDL R19, [R1+0x2f34] ;  /* 0x002f340001137983 */ /* 0x000f280000100800 */
[----:B------:R-:W4:Y:S04]  /*64e40*/  LDL R18, [R1+0x2f38] ;  /* 0x002f380001127983 */ /* 0x000f280000100800 */
[----:B------:R-:W4:Y:S04]  /*64e50*/  LDL.LU.64 R48, [R1+0x5850] ;  /* 0x0058500001307983 */ /* 0x000f280000300a00 */
[----:B------:R-:W4:Y:S04]  /*64e60*/  LDL R11, [R1+0x2f1c] ;  /* 0x002f1c00010b7983 */ /* 0x000f280000100800 */
[----:B------:R-:W4:Y:S04]  /*64e70*/  LDL R10, [R1+0x2f20] ;  /* 0x002f2000010a7983 */ /* 0x000f280000100800 */
[----:B------:R-:W4:Y:S04]  /*64e80*/  LDL R15, [R1+0x2f24] ;  /* 0x002f2400010f7983 */ /* 0x000f280000100800 */
[----:B------:R-:W4:Y:S04]  /*64e90*/  LDL R14, [R1+0x2f28] ;  /* 0x002f2800010e7983 */ /* 0x000f280000100800 */
[----:B--2---:R-:W2:Y:S01]  /*64ea0*/  @P5 LDG.E.U16 R85, desc[UR6][R20.64] ;  /* 0x0000000614555981 */ /* 0x004ea2000c1e1500 */
[----:B------:R-:W-:-:S02]  /*64eb0*/  ISETP.GT.AND P6, PT, R92, 0x34, PT ;  /* 0x000000345c00780c */ /* 0x000fc40003fc4270 */
[----:B---3--:R-:W-:-:S04]  /*64ec0*/  LOP3.LUT R23, R23, R22, RZ, 0x3c, !PT ;  /* 0x0000001617177212 */ /* 0x008fc800078e3cff */
[----:B------:R-:W-:-:S04]  /*64ed0*/  LOP3.LUT R22, R23, R22, RZ, 0x3c, !PT ;  /* 0x0000001617167212 */ /* 0x000fc800078e3cff */
[----:B------:R-:W-:Y:S01]  /*64ee0*/  LOP3.LUT R23, R23, R22, RZ, 0x3c, !PT ;  /* 0x0000001617177212 */ /* 0x000fe200078e3cff */
[----:B----4-:R0:W-:Y:S01]  /*64ef0*/  @P5 STL [R1+0x2f54], R87 ;  /* 0x002f545701005387 */ /* 0x0101e20000100800 */
[----:B------:R-:W-:-:S03]  /*64f00*/  ISETP.GT.AND P3, PT, R92, 0x35, PT ;  /* 0x000000355c00780c */ /* 0x000fc60003f64270 */
[----:B------:R-:W3:Y:S01]  /*64f10*/  @P6 LDG.E.U16 R86, desc[UR6][R22.64] ;  /* 0x0000000616566981 */ /* 0x000ee2000c1e1500 */
[----:B------:R-:W-:Y:S02]  /*64f20*/  IMAD.MOV.U32 R26, RZ, RZ, R50 ;  /* 0x000000ffff1a7224 */ /* 0x000fe400078e0032 */
[----:B------:R-:W-:-:S05]  /*64f30*/  IMAD.MOV.U32 R27, RZ, RZ, R55 ;  /* 0x000000ffff1b7224 */ /* 0x000fca00078e0037 */
[----:B------:R-:W4:Y:S04]  /*64f40*/  @P6 LDG.E.U16 R51, desc[UR6][R26.64] ;  /* 0x000000061a336981 */ /* 0x000f28000c1e1500 */
[----:B0-----:R-:W4:Y:S04]  /*64f50*/  LDL.LU R87, [R1+0x2498] ;  /* 0x0024980001577983 */ /* 0x001f280000300800 */
[----:B------:R0:W-:Y:S04]  /*64f60*/  @P5 STL [R1+0x2f50], R88 ;  /* 0x002f505801005387 */ /* 0x0001e80000100800 */
[----:B------:R-:W4:Y:S04]  /*64f70*/  @P6 LDG.E.U16 R89, desc[UR6][R76.64] ;  /* 0x000000064c596981 */ /* 0x000f28000c1e1500 */
[----:B0-----:R-:W4:Y:S04]  /*64f80*/  LDL.LU R88, [R1+0x24c4] ;  /* 0x0024c40001587983 */ /* 0x001f280000300800 */
[----:B------:R-:W4:Y:S04]  /*64f90*/  LDL.LU R42, [R1+0x249c] ;  /* 0x00249c00012a7983 */ /* 0x000f280000300800 */
[----:B------:R-:W4:Y:S04]  /*64fa0*/  LDL.LU R43, [R1+0x24c8] ;  /* 0x0024c800012b7983 */ /* 0x000f280000300800 */
[----:B------:R-:W4:Y:S04]  /*64fb0*/  LDL R4, [R1+0x2f18] ;  /* 0x002f180001047983 */ /* 0x000f280000100800 */
[----:B------:R-:W4:Y:S04]  /*64fc0*/  LDL R38, [R1+0x2f14] ;  /* 0x002f140001267983 */ /* 0x000f280000100800 */
[----:B------:R-:W4:Y:S04]  /*64fd0*/  LDL R39, [R1+0x2f10] ;  /* 0x002f100001277983 */ /* 0x000f280000100800 */
[----:B------:R-:W4:Y:S04]  /*64fe0*/  LDL.64 R82, [R1+0x1bd0] ;  /* 0x001bd00001527983 */ /* 0x000f280000100a00 */
[----:B------:R0:W-:Y:S04]  /*64ff0*/  @P5 STL [R1+0x2f58], R84 ;  /* 0x002f585401005387 */ /* 0x0001e80000100800 */
[----:B------:R-:W4:Y:S04]  /*65000*/  @P6 LDG.E.U16 R0, desc[UR6][R2.64] ;  /* 0x0000000602006981 */ /* 0x000f28000c1e1500 */
[----:B------:R-:W4:Y:S04]  /*65010*/  @P3 LDG.E.U16 R47, desc[UR6][R64.64] ;  /* 0x00000006402f3981 */ /* 0x000f28000c1e1500 */
[----:B------:R-:W4:Y:S04]  /*65020*/  @P3 LDG.E.U16 R46, desc[UR6][R80.64] ;  /* 0x00000006502e3981 */ /* 0x000f28000c1e1500 */
[----:B------:R-:W4:Y:S04]  /*65030*/  @P3 LDG.E.U16 R19, desc[UR6][R52.64] ;  /* 0x0000000634133981 */ /* 0x000f28000c1e1500 */
[----:B------:R-:W4:Y:S04]  /*65040*/  @P3 LDG.E.U16 R18, desc[UR6][R78.64] ;  /* 0x000000064e123981 */ /* 0x000f28000c1e1500 */
[----:B0-----:R-:W4:Y:S04]  /*65050*/  LDL R84, [R1+0x2f0c] ;  /* 0x002f0c0001547983 */ /* 0x001f280000100800 */
[----:B------:R-:W4:Y:S04]  /*65060*/  LDL.LU.64 R20, [R1+0x5848] ;  /* 0x0058480001147983 */ /* 0x000f280000300a00 */
[----:B--2---:R0:W-:Y:S01]  /*65070*/  @P5 STL [R1+0x2f4c], R85 ;  /* 0x002f4c5501005387 */ /* 0x0041e20000100800 */
[----:B------:R-:W-:-:S03]  /*65080*/  ISETP.GT.AND P5, PT, R92, 0x36, PT ;  /* 0x000000365c00780c */ /* 0x000fc60003fa4270 */
[----:B0-----:R-:W2:Y:S10]  /*65090*/  LDL R85, [R1+0x2f08] ;  /* 0x002f080001557983 */ /* 0x001eb40000100800 */
[----:B------:R-:W2:Y:S04]  /*650a0*/  @P5 LDG.E.U16 R11, desc[UR6][R90.64] ;  /* 0x000000065a0b5981 */ /* 0x000ea8000c1e1500 */
[----:B------:R-:W2:Y:S04]  /*650b0*/  @P5 LDG.E.U16 R10, desc[UR6][R36.64] ;  /* 0x00000006240a5981 */ /* 0x000ea8000c1e1500 */
[----:B------:R-:W2:Y:S04]  /*650c0*/  @P5 LDG.E.U16 R15, desc[UR6][R24.64] ;  /* 0x00000006180f5981 */ /* 0x000ea8000c1e1500 */
[----:B------:R-:W2:Y:S04]  /*650d0*/  @P5 LDG.E.U16 R14, desc[UR6][R72.64] ;  /* 0x00000006480e5981 */ /* 0x000ea8000c1e1500 */
[----:B------:R-:W-:Y:S04]  /*650e0*/  STL.64 [R1+0x1c48], R26 ;  /* 0x001c481a01007387 */ /* 0x000fe80000100a00 */
[----:B------:R-:W-:Y:S04]  /*650f0*/  STL.64 [R1+0x1c40], R22 ;  /* 0x001c401601007387 */ /* 0x000fe80000100a00 */
[----:B------:R-:W2:Y:S04]  /*65100*/  LDL.LU.64 R76, [R1+0x5840] ;  /* 0x00584000014c7983 */ /* 0x000ea80000300a00 */
[----:B---3--:R0:W-:Y:S04]  /*65110*/  @P6 STL [R1+0x2f44], R86 ;  /* 0x002f445601006387 */ /* 0x0081e80000100800 */
[----:B0-----:R-:W3:Y:S04]  /*65120*/  LDL R86, [R1+0x2f04] ;  /* 0x002f040001567983 */ /* 0x001ee80000100800 */
[----:B------:R-:W3:Y:S04]  /*65130*/  LDL.LU.64 R2, [R1+0x5838] ;  /* 0x0058380001027983 */ /* 0x000ee80000300a00 */
[----:B----4-:R0:W-:Y:S04]  /*65140*/  @P6 STL [R1+0x2f40], R89 ;  /* 0x002f405901006387 */ /* 0x0101e80000100800 */
[----:B0-----:R-:W4:Y:S04]  /*65150*/  LDL R89, [R1+0x2f00] ;  /* 0x002f000001597983 */ /* 0x001f280000100800 */
[----:B------:R0:W-:Y:S04]  /*65160*/  @P6 STL [R1+0x2f3c], R0 ;  /* 0x002f3c0001006387 */ /* 0x0001e80000100800 */
[----:B0-----:R-:W4:Y:S04]  /*65170*/  LDL R0, [R1+0x2efc] ;  /* 0x002efc0001007983 */ /* 0x001f280000100800 */
[----:B------:R-:W-:Y:S04]  /*65180*/  @P6 STL [R1+0x2f48], R51 ;  /* 0x002f483301006387 */ /* 0x000fe80000100800 */
[----:B------:R-:W4:Y:S04]  /*65190*/  LDL.LU.64 R78, [R1+0x5830] ;  /* 0x00583000014e7983 */ /* 0x000f280000300a00 */
[----:B------:R-:W4:Y:S04]  /*651a0*/  LDL.LU.64 R52, [R1+0x5828] ;  /* 0x0058280001347983 */ /* 0x000f280000300a00 */
[----:B------:R-:W4:Y:S04]  /*651b0*/  LDL.LU.64 R80, [R1+0x5820] ;  /* 0x0058200001507983 */ /* 0x000f280000300a00 */
[----:B------:R-:W4:Y:S04]  /*651c0*/  LDL.LU.64 R64, [R1+0x5818] ;  /* 0x0058180001407983 */ /* 0x000f280000300a00 */
[----:B------:R-:W-:Y:S01]  /*651d0*/  @P3 STL [R1+0x2f2c], R47 ;  /* 0x002f2c2f01003387 */ /* 0x000fe20000100800 */
[----:B------:R-:W-:-:S03]  /*651e0*/  ISETP.GT.AND P6, PT, R92, 0x37, PT ;  /* 0x000000375c00780c */ /* 0x000fc60003fc4270 */
[----:B------:R-:W-:Y:S04]  /*651f0*/  @P3 STL [R1+0x2f30], R46 ;  /* 0x002f302e01003387 */ /* 0x000fe80000100800 */
[----:B------:R-:W-:Y:S04]  /*65200*/  @P3 STL [R1+0x2f34], R19 ;  /* 0x002f341301003387 */ /* 0x000fe80000100800 */
[----:B------:R-:W-:Y:S04]  /*65210*/  @P3 STL [R1+0x2f38], R18 ;  /* 0x002f381201003387 */ /* 0x000fe80000100800 */
[----:B------:R-:W4:Y:S04]  /*65220*/  LDL.LU.64 R72, [R1+0x5810] ;  /* 0x0058100001487983 */ /* 0x000f280000300a00 */
[----:B------:R-:W4:Y:S04]  /*65230*/  LDL.LU.64 R24, [R1+0x5808] ;  /* 0x0058080001187983 */ /* 0x000f280000300a00 */
[----:B------:R-:W4:Y:S04]  /*65240*/  LDL.LU.64 R36, [R1+0x5800] ;  /* 0x0058000001247983 */ /* 0x000f280000300a00 */
[----:B------:R-:W4:Y:S04]  /*65250*/  LDL.LU.64 R90, [R1+0x57f8] ;  /* 0x0057f800015a7983 */ /* 0x000f280000300a00 */
[----:B------:R-:W4:Y:S04]  /*65260*/  @P6 LDG.E.U16 R84, desc[UR6][R82.64] ;  /* 0x0000000652546981 */ /* 0x000f28000c1e1500 */
[----:B------:R-:W4:Y:S04]  /*65270*/  @P6 LDG.E.U16 R39, desc[UR6][R60.64] ;  /* 0x000000063c276981 */ /* 0x000f28000c1e1500 */
[----:B--2---:R0:W-:Y:S04]  /*65280*/  @P5 STL [R1+0x2f1c], R11 ;  /* 0x002f1c0b01005387 */ /* 0x0041e80000100800 */
[----:B------:R1:W-:Y:S04]  /*65290*/  @P5 STL [R1+0x2f20], R10 ;  /* 0x002f200a01005387 */ /* 0x0003e80000100800 */
[----:B------:R2:W-:Y:S04]  /*652a0*/  @P5 STL [R1+0x2f24], R15 ;  /* 0x002f240f01005387 */ /* 0x0005e80000100800 */
[----:B------:R2:W-:Y:S01]  /*652b0*/  @P5 STL [R1+0x2f28], R14 ;  /* 0x002f280e01005387 */ /* 0x0005e20000100800 */
[----:B0-----:R-:W-:-:S02]  /*652c0*/  IMAD.MOV.U32 R11, RZ, RZ, R87 ;  /* 0x000000ffff0b7224 */ /* 0x001fc400078e0057 */
[----:B-1----:R-:W-:Y:S02]  /*652d0*/  IMAD.MOV.U32 R10, RZ, RZ, R88 ;  /* 0x000000ffff0a7224 */ /* 0x002fe400078e0058 */
[----:B--2---:R-:W-:Y:S02]  /*652e0*/  IMAD.MOV.U32 R15, RZ, RZ, R42 ;  /* 0x000000ffff0f7224 */ /* 0x004fe400078e002a */
[----:B------:R-:W-:Y:S01]  /*652f0*/  IMAD.MOV.U32 R14, RZ, RZ, R43 ;  /* 0x000000ffff0e7224 */ /* 0x000fe200078e002b */
[C---:B------:R-:W-:Y:S01]  /*65300*/  ISETP.GT.AND P3, PT, R92.reuse, 0x38, PT ;  /* 0x000000385c00780c */ /* 0x040fe20003f64270 */
[----:B------:R-:W2:Y:S04]  /*65310*/  LDL.LU R87, [R1+0x24d0] ;  /* 0x0024d00001577983 */ /* 0x000ea80000300800 */
[----:B------:R-:W2:Y:S04]  /*65320*/  @P6 LDG.E.U16 R38, desc[UR6][R10.64] ;  /* 0x000000060a266981 */ /* 0x000ea8000c1e1500 */
[----:B------:R-:W2:Y:S04]  /*65330*/  @P6 LDG.E.U16 R4, desc[UR6][R14.64] ;  /* 0x000000060e046981 */ /* 0x000ea8000c1e1500 */
[----:B------:R-:W2:Y:S04]  /*65340*/  LDL.LU R88, [R1+0x24fc] ;  /* 0x0024fc0001587983 */ /* 0x000ea80000300800 */
[----:B------:R-:W2:Y:S04]  /*65350*/  @P3 LDG.E.U16 R85, desc[UR6][R40.64] ;  /* 0x0000000628553981 */ /* 0x000ea8000c1e1500 */
[----:B---3--:R-:W3:Y:S04]  /*65360*/  @P3 LDG.E.U16 R86, desc[UR6][R66.64] ;  /* 0x0000000642563981 */ /* 0x008ee8000c1e1500 */
[----:B------:R0:W-:Y:S04]  /*65370*/  STL.64 [R1+0x1be0], R10 ;  /* 0x001be00a01007387 */ /* 0x0001e80000100a00 */
[----:B------:R-:W-:Y:S04]  /*65380*/  STL.64 [R1+0x1be8], R14 ;  /* 0x001be80e01007387 */ /* 0x000fe80000100a00 */
[----:B------:R-:W3:Y:S04]  /*65390*/  LDL.LU.64 R60, [R1+0x57f0] ;  /* 0x0057f000013c7983 */ /* 0x000ee80000300a00 */
[----:B----4-:R-:W4:Y:S01]  /*653a0*/  @P3 LDG.E.U16 R89, desc[UR6][R32.64] ;  /* 0x0000000620593981 */ /* 0x010f22000c1e1500 */
[----:B------:R-:W-:-:S03]  /*653b0*/  ISETP.GT.AND P5, PT, R92, 0x39, PT ;  /* 0x000000395c00780c */ /* 0x000fc60003fa4270 */
[----:B------:R-:W4:Y:S10]  /*653c0*/  @P3 LDG.E.U16 R0, desc[UR6][R8.64] ;  /* 0x0000000608003981 */ /* 0x000f34000c1e1500 */
[----:B------:R-:W4:Y:S04]  /*653d0*/  @P5 LDG.E.U16 R35, desc[UR6][R12.64] ;  /* 0x000000060c235981 */ /* 0x000f28000c1e1500 */
[----:B------:R-:W-:Y:S04]  /*653e0*/  @P6 STL [R1+0x2f0c], R84 ;  /* 0x002f0c5401006387 */ /* 0x000fe80000100800 */
[----:B------:R-:W-:Y:S04]  /*653f0*/  @P6 STL [R1+0x2f10], R39 ;  /* 0x002f102701006387 */ /* 0x000fe80000100800 */
[----:B--2---:R-:W-:Y:S04]  /*65400*/  @P6 STL [R1+0x2f14], R38 ;  /* 0x002f142601006387 */ /* 0x004fe80000100800 */
[----:B------:R1:W-:Y:S04]  /*65410*/  @P6 STL [R1+0x2f18], R4 ;  /* 0x002f180401006387 */ /* 0x0003e80000100800 */
[----:B------:R-:W2:Y:S04]  /*65420*/  LDL.LU.64 R40, [R1+0x57e8] ;  /* 0x0057e80001287983 */ /* 0x000ea80000300a00 */
[----:B0-----:R-:W2:Y:S04]  /*65430*/  LDL.LU R11, [R1+0x24d4] ;  /* 0x0024d400010b7983 */ /* 0x001ea80000300800 */
[----:B-1----:R-:W2:Y:S04]  /*65440*/  LDL.LU R4, [R1+0x2500] ;  /* 0x0025000001047983 */ /* 0x002ea80000300800 */
[----:B------:R-:W2:Y:S04]  /*65450*/  LDL R38, [R1+0x2ee8] ;  /* 0x002ee80001267983 */ /* 0x000ea80000100800 */
[----:B------:R-:W2:Y:S04]  /*65460*/  LDL R39, [R1+0x2ee4] ;  /* 0x002ee40001277983 */ /* 0x000ea80000100800 */
[----:B------:R-:W2:Y:S04]  /*65470*/  LDL R83, [R1+0x2ee0] ;  /* 0x002ee00001537983 */ /* 0x000ea80000100800 */
[----:B------:R-:W2:Y:S04]  /*65480*/  LDL R82, [R1+0x2edc] ;  /* 0x002edc0001527983 */ /* 0x000ea80000100800 */
[----:B------:R-:W2:Y:S04]  /*65490*/  LDL.LU.64 R66, [R1+0x57e0] ;  /* 0x0057e00001427983 */ /* 0x000ea80000300a00 */
[----:B------:R0:W-:Y:S04]  /*654a0*/  @P3 STL [R1+0x2f08], R85 ;  /* 0x002f085501003387 */ /* 0x0001e80000100800 */
[----:B0-----:R-:W4:Y:S04]  /*654b0*/  LDL R85, [R1+0x2ed8] ;  /* 0x002ed80001557983 */ /* 0x001f280000100800 */
[----:B---3--:R0:W-:Y:S04]  /*654c0*/  @P3 STL [R1+0x2f04], R86 ;  /* 0x002f045601003387 */ /* 0x0081e80000100800 */
[----:B0-----:R-:W3:Y:S04]  /*654d0*/  LDL R86, [R1+0x2ed4] ;  /* 0x002ed40001567983 */ /* 0x001ee80000100800 */
[----:B------:R-:W3:Y:S04]  /*654e0*/  LDL.LU.64 R32, [R1+0x57d8] ;  /* 0x0057d80001207983 */ /* 0x000ee80000300a00 */
[----:B------:R-:W3:Y:S04]  /*654f0*/  LDL.LU.64 R8, [R1+0x57d0] ;  /* 0x0057d00001087983 */ /* 0x000ee80000300a00 */
[----:B--2---:R-:W2:Y:S04]  /*65500*/  @P5 LDG.E.U16 R66, desc[UR6][R74.64] ;  /* 0x000000064a425981 */ /* 0x004ea8000c1e1500 */
[----:B------:R-:W2:Y:S04]  /*65510*/  @P5 LDG.E.U16 R67, desc[UR6][R6.64] ;  /* 0x0000000606435981 */ /* 0x000ea8000c1e1500 */
[----:B----4-:R0:W-:Y:S04]  /*65520*/  @P3 STL [R1+0x2efc], R0 ;  /* 0x002efc0001003387 */ /* 0x0101e80000100800 */
[----:B------:R1:W-:Y:S04]  /*65530*/  @P3 STL [R1+0x2f00], R89 ;  /* 0x002f005901003387 */ /* 0x0003e80000100800 */
[----:B------:R-:W4:Y:S04]  /*65540*/  LDL.LU.64 R12, [R1+0x57c8] ;  /* 0x0057c800010c7983 */ /* 0x000f280000300a00 */
[----:B------:R-:W-:Y:S04]  /*65550*/  STL [R1+0x474c], R35 ;  /* 0x00474c2301007387 */ /* 0x000fe80000100800 */
[----:B------:R-:W4:Y:S04]  /*65560*/  LDL.LU.64 R74, [R1+0x57c0] ;  /* 0x0057c000014a7983 */ /* 0x000f280000300a00 */
[----:B---3--:R-:W3:Y:S01]  /*65570*/  @P5 LDG.E.U16 R8, desc[UR6][R68.64] ;  /* 0x0000000644085981 */ /* 0x008ee2000c1e1500 */
[----:B------:R-:W-:Y:S01]  /*65580*/  ISETP.GT.AND P6, PT, R92, 0x3a, PT ;  /* 0x0000003a5c00780c */ /* 0x000fe20003fc4270 */
[----:B------:R-:W-:-:S02]  /*65590*/  IMAD.MOV.U32 R18, RZ, RZ, R88 ;  /* 0x000000ffff127224 */ /* 0x000fc400078e0058 */
[----:B------:R-:W-:Y:S02]  /*655a0*/  IMAD.MOV.U32 R19, RZ, RZ, R87 ;  /* 0x000000ffff137224 */ /* 0x000fe400078e0057 */
[----:B------:R-:W-:Y:S02]  /*655b0*/  IMAD.MOV.U32 R22, RZ, RZ, R4 ;  /* 0x000000ffff167224 */ /* 0x000fe400078e0004 */
[----:B------:R-:W-:Y:S01]  /*655c0*/  IMAD.MOV.U32 R23, RZ, RZ, R11 ;  /* 0x000000ffff177224 */ /* 0x000fe200078e000b */
[----:B------:R-:W-:-:S05]  /*655d0*/  ISETP.GT.AND P3, PT, R92, 0x3b, PT ;  /* 0x0000003b5c00780c */ /* 0x000fca0003f64270 */
[----:B------:R-:W4:Y:S04]  /*655e0*/  @P6 LDG.E.U16 R82, desc[UR6][R44.64] ;  /* 0x000000062c526981 */ /* 0x000f28000c1e1500 */
[----:B------:R-:W4:Y:S04]  /*655f0*/  @P6 LDG.E.U16 R83, desc[UR6][R16.64] ;  /* 0x0000000610536981 */ /* 0x000f28000c1e1500 */
[----:B------:R-:W4:Y:S04]  /*65600*/  @P6 LDG.E.U16 R39, desc[UR6][R18.64] ;  /* 0x0000000612276981 */ /* 0x000f28000c1e1500 */
[----:B------:R-:W4:Y:S04]  /*65610*/  @P6 LDG.E.U16 R38, desc[UR6][R22.64] ;  /* 0x0000000616266981 */ /* 0x000f28000c1e1500 */
[----:B------:R-:W4:Y:S04]  /*65620*/  @P3 LDG.E.U16 R85, desc[UR6][R56.64] ;  /* 0x0000000638553981 */ /* 0x000f28000c1e1500 */
[----:B------:R-:W4:Y:S04]  /*65630*/  @P3 LDG.E.U16 R86, desc[UR6][R28.64] ;  /* 0x000000061c563981 */ /* 0x000f28000c1e1500 */
[----:B--2---:R-:W-:Y:S04]  /*65640*/  STL [R1+0x4750], R66 ;  /* 0x0047504201007387 */ /* 0x004fe80000100800 */
[----:B------:R-:W2:Y:S04]  /*65650*/  LDL.LU.64 R6, [R1+0x57b8] ;  /* 0x0057b80001067983 */ /* 0x000ea80000300a00 */
[----:B0-----:R-:W2:Y:S04]  /*65660*/  LDL R0, [R1+0x2ed0] ;  /* 0x002ed00001007983 */ /* 0x001ea80000100800 */
[----:B------:R-:W-:Y:S04]  /*65670*/  STL [R1+0x4754], R67 ;  /* 0x0047544301007387 */ /* 0x000fe80000100800 */
[----:B------:R-:W4:Y:S04]  /*65680*/  LDL.LU.64 R68, [R1+0x57b0] ;  /* 0x0057b00001447983 */ /* 0x000f280000300a00 */
[----:B-1----:R-:W4:Y:S04]  /*65690*/  LDL R89, [R1+0x2ecc] ;  /* 0x002ecc0001597983 */ /* 0x002f280000100800 */
[----:B---3--:R-:W-:Y:S04]  /*656a0*/  STL [R1+0x4758], R8 ;  /* 0x0047580801007387 */ /* 0x008fe80000100800 */
[----:B------:R-:W3:Y:S04]  /*656b0*/  LDL R14, [R1+0x2ec8] ;  /* 0x002ec800010e7983 */ /* 0x000ee80000100800 */
[----:B------:R-:W3:Y:S04]  /*656c0*/  LDL R15, [R1+0x2ec4] ;  /* 0x002ec400010f7983 */ /* 0x000ee80000100800 */
[----:B------:R-:W3:Y:S04]  /*656d0*/  LDL R42, [R1+0x2ec0] ;  /* 0x002ec000012a7983 */ /* 0x000ee80000100800 */
[----:B------:R0:W-:Y:S04]  /*656e0*/  STL.64 [R1+0x1b80], R18 ;  /* 0x001b801201007387 */ /* 0x0001e80000100a00 */
[----:B------:R-:W3:Y:S01]  /*656f0*/  LDL R43, [R1+0x2ebc] ;  /* 0x002ebc00012b7983 */ /* 0x000ee20000100800 */
[----:B------:R-:W-:-:S03]  /*65700*/  ISETP.GT.AND P5, PT, R92, 0x3c, PT ;  /* 0x0000003c5c00780c */ /* 0x000fc60003fa4270 */
[----:B------:R-:W3:Y:S04]  /*65710*/  LDL.LU R10, [R1+0x2508] ;  /* 0x00250800010a7983 */ /* 0x000ee80000300800 */
[----:B------:R-:W3:Y:S04]  /*65720*/  LDL.LU R84, [R1+0x2534] ;  /* 0x0025340001547983 */ /* 0x000ee80000300800 */
[----:B------:R-:W3:Y:S04]  /*65730*/  LDL.LU R87, [R1+0x250c] ;  /* 0x00250c0001577983 */ /* 0x000ee80000300800 */
[----:B------:R-:W3:Y:S04]  /*65740*/  LDL.LU R88, [R1+0x2538] ;  /* 0x0025380001587983 */ /* 0x000ee80000300800 */
[----:B--2---:R-:W2:Y:S04]  /*65750*/  @P3 LDG.E.U16 R0, desc[UR6][R70.64] ;  /* 0x0000000646003981 */ /* 0x004ea8000c1e1500 */
[----:B----4-:R-:W4:Y:S04]  /*65760*/  @P3 LDG.E.U16 R89, desc[UR6][R48.64] ;  /* 0x0000000630593981 */ /* 0x010f28000c1e1500 */
[----:B------:R-:W-:Y:S04]  /*65770*/  STL.64 [R1+0x1b88], R22 ;  /* 0x001b881601007387 */ /* 0x000fe80000100a00 */
[----:B------:R-:W4:Y:S04]  /*65780*/  LDL.LU.64 R16, [R1+0x57a8] ;  /* 0x0057a80001107983 */ /* 0x000f280000300a00 */
[----:B------:R-:W4:Y:S04]  /*65790*/  LDL.LU.64 R44, [R1+0x57a0] ;  /* 0x0057a000012c7983 */ /* 0x000f280000300a00 */
[----:B------:R1:W-:Y:S04]  /*657a0*/  @P6 STL [R1+0x2edc], R82 ;  /* 0x002edc5201006387 */ /* 0x0003e80000100800 */
[----:B------:R-:W-:Y:S04]  /*657b0*/  @P6 STL [R1+0x2ee0], R83 ;  /* 0x002ee05301006387 */ /* 0x000fe80000100800 */
[----:B------:R-:W-:Y:S04]  /*657c0*/  @P6 STL [R1+0x2ee4], R39 ;  /* 0x002ee42701006387 */ /* 0x000fe80000100800 */
[----:B------:R0:W-:Y:S04]  /*657d0*/  @P6 STL [R1+0x2ee8], R38 ;  /* 0x002ee82601006387 */ /* 0x0001e80000100800 */
[----:B------:R-:W4:Y:S04]  /*657e0*/  LDL.LU.64 R56, [R1+0x5798] ;  /* 0x0057980001387983 */ /* 0x000f280000300a00 */
[----:B------:R-:W4:Y:S04]  /*657f0*/  LDL.LU.64 R28, [R1+0x5790] ;  /* 0x00579000011c7983 */ /* 0x000f280000300a00 */
[----:B------:R-:W4:Y:S04]  /*65800*/  LDL R47, [R1+0x2eac] ;  /* 0x002eac00012f7983 */ /* 0x000f280000100800 */
[----:B------:R-:W4:Y:S04]  /*65810*/  LDL R46, [R1+0x2eb0] ;  /* 0x002eb000012e7983 */ /* 0x000f280000100800 */
[----:B0-----:R-:W4:Y:S04]  /*65820*/  LDL R19, [R1+0x2eb4] ;  /* 0x002eb40001137983 */ /* 0x001f280000100800 */
[----:B------:R-:W4:Y:S04]  /*65830*/  LDL R18, [R1+0x2eb8] ;  /* 0x002eb80001127983 */ /* 0x000f280000100800 */
[----:B-1----:R-:W4:Y:S04]  /*65840*/  LDL R82, [R1+0x2e9c] ;  /* 0x002e9c0001527983 */ /* 0x002f280000100800 */
[----:B------:R-:W4:Y:S04]  /*65850*/  LDL.64 R38, [R1+0x1af0] ;  /* 0x001af00001267983 */ /* 0x000f280000100a00 */
[----:B------:R-:W4:Y:S04]  /*65860*/  LDL R11, [R1+0x2ea8] ;  /* 0x002ea800010b7983 */ /* 0x000f280000100800 */
[----:B------:R-:W4:Y:S04]  /*65870*/  LDL R4, [R1+0x2ea4] ;  /* 0x002ea40001047983 */ /* 0x000f280000100800 */
[----:B------:R-:W4:Y:S04]  /*65880*/  LDL R83, [R1+0x2ea0] ;  /* 0x002ea00001537983 */ /* 0x000f280000100800 */
[----:B------:R-:W4:Y:S04]  /*65890*/  LDL.LU.64 R70, [R1+0x5788] ;  /* 0x0057880001467983 */ /* 0x000f280000300a00 */
[----:B---3--:R-:W3:Y:S04]  /*658a0*/  @P5 LDG.E.U16 R14, desc[UR6][R20.64] ;  /* 0x00000006140e5981 */ /* 0x008ee8000c1e1500 */
[----:B------:R-:W3:Y:S04]  /*658b0*/  @P5 LDG.E.U16 R42, desc[UR6][R2.64] ;  /* 0x00000006022a5981 */ /* 0x000ee8000c1e1500 */
[----:B------:R-:W3:Y:S04]  /*658c0*/  @P5 LDG.E.U16 R43, desc[UR6][R78.64] ;  /* 0x000000064e2b5981 */ /* 0x000ee8000c1e1500 */
[----:B------:R-:W3:Y:S04]  /*658d0*/  @P5 LDG.E.U16 R15, desc[UR6][R76.64] ;  /* 0x000000064c0f5981 */ /* 0x000ee8000c1e1500 */
[----:B------:R0:W-:Y:S04]  /*658e0*/  @P3 STL [R1+0x2ed8], R85 ;  /* 0x002ed85501003387 */ /* 0x0001e80000100800 */
[----:B0-----:R-:W3:Y:S04]  /*658f0*/  LDL R85, [R1+0x2e98] ;  /* 0x002e980001557983 */ /* 0x001ee80000100800 */
[----:B------:R0:W-:Y:S04]  /*65900*/  @P3 STL [R1+0x2ed4], R86 ;  /* 0x002ed45601003387 */ /* 0x0001e80000100800 */
[----:B0-----:R-:W3:Y:S04]  /*65910*/  LDL R86, [R1+0x2e94] ;  /* 0x002e940001567983 */ /* 0x001ee80000100800 */
[----:B--2---:R0:W-:Y:S04]  /*65920*/  @P3 STL [R1+0x2ed0], R0 ;  /* 0x002ed00001003387 */ /* 0x0041e80000100800 */
[----:B0-----:R-:W2:Y:S04]  /*65930*/  LDL R0, [R1+0x2e90] ;  /* 0x002e900001007983 */ /* 0x001ea80000100800 */
[----:B------:R-:W2:Y:S04]  /*65940*/  LDL.LU.64 R48, [R1+0x5780] ;  /* 0x0057800001307983 */ /* 0x000ea80000300a00 */
[----:B----4-:R0:W-:Y:S04]  /*65950*/  @P3 STL [R1+0x2ecc], R89 ;  /* 0x002ecc5901003387 */ /* 0x0101e80000100800 */
[----:B0-----:R-:W4:Y:S01]  /*65960*/  LDL R89, [R1+0x2e8c] ;  /* 0x002e8c0001597983 */ /* 0x001f220000100800 */
[----:B------:R-:W-:-:S02]  /*65970*/  ISETP.GT.AND P6, PT, R92, 0x3d, PT ;  /* 0x0000003d5c00780c */ /* 0x000fc40003fc4270 */
[----:B------:R-:W-:Y:S01]  /*65980*/  ISETP.GT.AND P3, PT, R92, 0x3e, PT ;  /* 0x0000003e5c00780c */ /* 0x000fe20003f64270 */
[----:B------:R-:W4:Y:S04]  /*65990*/  LDL.LU.64 R20, [R1+0x5778] ;  /* 0x0057780001147983 */ /* 0x000f280000300a00 */
[----:B------:R-:W4:Y:S04]  /*659a0*/  LDL.LU.64 R76, [R1+0x5770] ;  /* 0x00577000014c7983 */ /* 0x000f280000300a00 */
[----:B------:R-:W4:Y:S04]  /*659b0*/  LDL.LU.64 R2, [R1+0x5768] ;  /* 0x0057680001027983 */ /* 0x000f280000300a00 */
[----:B------:R-:W4:Y:S01]  /*659c0*/  LDL.LU.64 R78, [R1+0x5760] ;  /* 0x00576000014e7983 */ /* 0x000f220000300a00 */
[----:B------:R-:W-:-:S02]  /*659d0*/  IMAD.MOV.U32 R22, RZ, RZ, R84 ;  /* 0x000000ffff167224 */ /* 0x000fc400078e0054 */
[----:B------:R-:W-:Y:S01]  /*659e0*/  IMAD.MOV.U32 R23, RZ, RZ, R10 ;  /* 0x000000ffff177224 */ /* 0x000fe200078e000a */
[----:B---3--:R-:W-:Y:S01]  /*659f0*/  @P5 STL [R1+0x2ebc], R43 ;  /* 0x002ebc2b01005387 */ /* 0x008fe20000100800 */
[----:B------:R-:W-:Y:S01]  /*65a00*/  IMAD.MOV.U32 R26, RZ, RZ, R88 ;  /* 0x000000ffff1a7224 */ /* 0x000fe200078e0058 */
[----:B------:R-:W-:Y:S02]  /*65a10*/  MOV R27, R87 ;  /* 0x00000057001b7202 */ /* 0x000fe40000000f00 */
[----:B------:R-:W-:Y:S04]  /*65a20*/  @P5 STL [R1+0x2ec0], R42 ;  /* 0x002ec02a01005387 */ /* 0x000fe80000100800 */
[----:B------:R-:W-:Y:S04]  /*65a30*/  @P5 STL [R1+0x2ec4], R15 ;  /* 0x002ec40f01005387 */ /* 0x000fe80000100800 */
[----:B------:R-:W3:Y:S04]  /*65a40*/  @P6 LDG.E.U16 R47, desc[UR6][R80.64] ;  /* 0x00000006502f6981 */ /* 0x000ee8000c1e1500 */
[----:B------:R0:W-:Y:S04]  /*65a50*/  @P5 STL [R1+0x2ec8], R14 ;  /* 0x002ec80e01005387 */ /* 0x0001e80000100800 */
[----:B------:R-:W3:Y:S01]  /*65a60*/  @P6 LDG.E.U16 R46, desc[UR6][R52.64] ;  /* 0x00000006342e6981 */ /* 0x000ee2000c1e1500 */
[----:B------:R-:W-:-:S03]  /*65a70*/  ISETP.GT.AND P5, PT, R92, 0x3f, PT ;  /* 0x0000003f5c00780c */ /* 0x000fc60003fa4270 */
[----:B------:R-:W3:Y:S04]  /*65a80*/  @P6 LDG.E.U16 R19, desc[UR6][R22.64] ;  /* 0x0000000616136981 */ /* 0x000ee8000c1e1500 */
[----:B------:R-:W3:Y:S04]  /*65a90*/  @P6 LDG.E.U16 R18, desc[UR6][R26.64] ;  /* 0x000000061a126981 */ /* 0x000ee8000c1e1500 */
[----:B------:R-:W3:Y:S04]  /*65aa0*/  @P3 LDG.E.U16 R82, desc[UR6][R38.64] ;  /* 0x0000000626523981 */ /* 0x000ee8000c1e1500 */
[----:B------:R-:W3:Y:S04]  /*65ab0*/  @P3 LDG.E.U16 R83, desc[UR6][R24.64] ;  /* 0x0000000618533981 */ /* 0x000ee8000c1e1500 */
[----:B------:R-:W3:Y:S04]  /*65ac0*/  @P3 LDG.E.U16 R4, desc[UR6][R72.64] ;  /* 0x0000000648043981 */ /* 0x000ee8000c1e1500 */
[----:B------:R-:W3:Y:S04]  /*65ad0*/  @P3 LDG.E.U16 R11, desc[UR6][R64.64] ;  /* 0x00000006400b3981 */ /* 0x000ee8000c1e1500 */
[----:B0-----:R-:W3:Y:S04]  /*65ae0*/  LDL.LU R14, [R1+0x2540] ;  /* 0x00254000010e7983 */ /* 0x001ee80000300800 */
[----:B------:R-:W3:Y:S04]  /*65af0*/  LDL.LU R15, [R1+0x256c] ;  /* 0x00256c00010f7983 */ /* 0x000ee80000300800 */
[----:B------:R-:W-:Y:S04]  /*65b00*/  STL.64 [R1+0x1b20], R22 ;  /* 0x001b201601007387 */ /* 0x000fe80000100a00 */
[----:B------:R-:W-:Y:S04]  /*65b10*/  STL.64 [R1+0x1b28], R26 ;  /* 0x001b281a01007387 */ /* 0x000fe80000100a00 */
[----:B------:R-:W3:Y:S04]  /*65b20*/  LDL.LU R42, [R1+0x2544] ;  /* 0x00254400012a7983 */ /* 0x000ee80000300800 */
[----:B------:R-:W3:Y:S04]  /*65b30*/  LDL.LU R43, [R1+0x2570] ;  /* 0x00257000012b7983 */ /* 0x000ee80000300800 */
[----:B------:R-:W3:Y:S04]  /*65b40*/  @P5 LDG.E.U16 R85, desc[UR6][R36.64] ;  /* 0x0000000624555981 */ /* 0x000ee8000c1e1500 */
[----:B------:R-:W3:Y:S04]  /*65b50*/  @P5 LDG.E.U16 R86, desc[UR6][R90.64] ;  /* 0x000000065a565981 */ /* 0x000ee8000c1e1500 */
[----:B------:R-:W3:Y:S04]  /*65b60*/  LDL R87, [R1+0x2e80] ;  /* 0x002e800001577983 */ /* 0x000ee80000100800 */
[----:B------:R-:W3:Y:S04]  /*65b70*/  LDL R88, [R1+0x2e7c] ;  /* 0x002e7c0001587983 */ /* 0x000ee80000100800 */
[----:B------:R-:W3:Y:S04]  /*65b80*/  LDL R10, [R1+0x2e88] ;  /* 0x002e8800010a7983 */ /* 0x000ee80000100800 */
[----:B------:R-:W3:Y:S04]  /*65b90*/  LDL R84, [R1+0x2e84] ;  /* 0x002e840001547983 */ /* 0x000ee80000100800 */
[----:B------:R-:W3:Y:S04]  /*65ba0*/  LDL.LU.64 R52, [R1+0x5758] ;  /* 0x0057580001347983 */ /* 0x000ee80000300a00 */
[----:B------:R-:W3:Y:S04]  /*65bb0*/  LDL.LU.64 R80, [R1+0x5750] ;  /* 0x0057500001507983 */ /* 0x000ee80000300a00 */
[----:B--2---:R-:W2:Y:S04]  /*65bc0*/  @P5 LDG.E.U16 R0, desc[UR6][R60.64] ;  /* 0x000000063c005981 */ /* 0x004ea8000c1e1500 */
[----:B----4-:R-:W4:Y:S04]  /*65bd0*/  @P5 LDG.E.U16 R89, desc[UR6][R40.64] ;  /* 0x0000000628595981 */ /* 0x010f28000c1e1500 */
[----:B---3--:R-:W-:Y:S04]  /*65be0*/  @P6 STL [R1+0x2eac], R47 ;  /* 0x002eac2f01006387 */ /* 0x008fe80000100800 */
[----:B------:R-:W-:Y:S04]  /*65bf0*/  @P6 STL [R1+0x2eb0], R46 ;  /* 0x002eb02e01006387 */ /* 0x000fe80000100800 */
[----:B------:R-:W-:Y:S04]  /*65c00*/  @P6 STL [R1+0x2eb4], R19 ;  /* 0x002eb41301006387 */ /* 0x000fe80000100800 */
[----:B------:R-:W-:Y:S04]  /*65c10*/  @P6 STL [R1+0x2eb8], R18 ;  /* 0x002eb81201006387 */ /* 0x000fe80000100800 */
[----:B------:R-:W3:Y:S04]  /*65c20*/  LDL.LU.64 R64, [R1+0x5748] ;  /* 0x0057480001407983 */ /* 0x000ee80000300a00 */
[----:B------:R-:W3:Y:S04]  /*65c30*/  LDL.LU.64 R72, [R1+0x5740] ;  /* 0x0057400001487983 */ /* 0x000ee80000300a00 */
[----:B------:R-:W3:Y:S04]  /*65c40*/  LDL.LU.64 R24, [R1+0x5738] ;  /* 0x0057380001187983 */ /* 0x000ee80000300a00 */
[----:B------:R-:W-:Y:S04]  /*65c50*/  @P3 STL [R1+0x2e9c], R82 ;  /* 0x002e9c5201003387 */ /* 0x000fe80000100800 */
[----:B------:R-:W-:Y:S04]  /*65c60*/  @P3 STL [R1+0x2ea0], R83 ;  /* 0x002ea05301003387 */ /* 0x000fe80000100800 */
[----:B------:R-:W-:Y:S04]  /*65c70*/  @P3 STL [R1+0x2ea4], R4 ;  /* 0x002ea40401003387 */ /* 0x000fe80000100800 */
[----:B------:R0:W-:Y:S04]  /*65c80*/  @P3 STL [R1+0x2ea8], R11 ;  /* 0x002ea80b01003387 */ /* 0x0001e80000100800 */
[----:B------:R-:W3:Y:S04]  /*65c90*/  LDL.LU.64 R36, [R1+0x5730] ;  /* 0x0057300001247983 */ /* 0x000ee80000300a00 */
[----:B------:R-:W3:Y:S04]  /*65ca0*/  LDL.LU.64 R90, [R1+0x5728] ;  /* 0x00572800015a7983 */ /* 0x000ee80000300a00 */
[----:B------:R-:W3:Y:S01]  /*65cb0*/  LDL.LU.64 R60, [R1+0x5720] ;  /* 0x00572000013c7983 */ /* 0x000ee20000300a00 */
[----:B------:R-:W-:-:S02]  /*65cc0*/  ISETP.GT.AND P6, PT, R92, 0x40, PT ;  /* 0x000000405c00780c */ /* 0x000fc40003fc4270 */
[-C--:B------:R-:W-:Y:S01]  /*65cd0*/  LOP3.LUT R15, R15, R14.reuse, RZ, 0x3c, !PT ;  /* 0x0000000e0f0f7212 */ /* 0x080fe200078e3cff */
[----:B0-----:R-:W3:Y:S03]  /*65ce0*/  LDL R11, [R1+0x2e64] ;  /* 0x002e6400010b7983 */ /* 0x001ee60000100800 */
[C---:B------:R-:W-:Y:S01]  /*65cf0*/  LOP3.LUT R14, R15.reuse, R14, RZ, 0x3c, !PT ;  /* 0x0000000e0f0e7212 */ /* 0x040fe200078e3cff */
[----:B------:R-:W-:Y:S02]  /*65d00*/  IMAD.MOV.U32 R18, RZ, RZ, R43 ;  /* 0x000000ffff127224 */ /* 0x000fe400078e002b */
[----:B------:R-:W-:Y:S01]  /*65d10*/  IMAD.MOV.U32 R19, RZ, RZ, R42 ;  /* 0x000000ffff137224 */ /* 0x000fe200078e002a */
[----:B------:R-:W-:-:S03]  /*65d20*/  LOP3.LUT R15, R15, R14, RZ, 0x3c, !PT ;  /* 0x0000000e0f0f7212 */ /* 0x000fc600078e3cff */
[----:B------:R-:W3:Y:S04]  /*65d30*/  @P6 LDG.E.U16 R87, desc[UR6][R32.64] ;  /* 0x0000000620576981 */ /* 0x000ee8000c1e1500 */
[----:B------:R-:W3:Y:S01]  /*65d40*/  @P6 LDG.E.U16 R88, desc[UR6][R12.64] ;  /* 0x000000060c586981 */ /* 0x000ee2000c1e1500 */
[----:B------:R-:W-:-:S03]  /*65d50*/  ISETP.GT.AND P3, PT, R92, 0x41, PT ;  /* 0x000000415c00780c */ /* 0x000fc60003f64270 */
[----:B------:R-:W3:Y:S04]  /*65d60*/  @P6 LDG.E.U16 R84, desc[UR6][R14.64] ;  /* 0x000000060e546981 */ /* 0x000ee8000c1e1500 */
[----:B------:R-:W3:Y:S06]  /*65d70*/  @P6 LDG.E.U16 R10, desc[UR6][R18.64] ;  /* 0x00000006120a6981 */ /* 0x000eec000c1e1500 */
[----:B------:R-:W3:Y:S04]  /*65d80*/  @P3 LDG.E.U16 R9, desc[UR6][R74.64] ;  /* 0x000000064a093981 */ /* 0x000ee8000c1e1500 */
[----:B--2---:R0:W-:Y:S04]  /*65d90*/  @P5 STL [R1+0x2e90], R0 ;  /* 0x002e900001005387 */ /* 0x0041e80000100800 */
[----:B0-----:R-:W2:Y:S04]  /*65da0*/  LDL R0, [R1+0x2e60] ;  /* 0x002e600001007983 */ /* 0x001ea80000100800 */
[----:B------:R-:W2:Y:S04]  /*65db0*/  LDL.LU.64 R40, [R1+0x5718] ;  /* 0x0057180001287983 */ /* 0x000ea80000300a00 */
[----:B------:R-:W2:Y:S04]  /*65dc0*/  LDL R4, [R1+0x2e5c] ;  /* 0x002e5c0001047983 */ /* 0x000ea80000100800 */
[----:B----4-:R0:W-:Y:S04]  /*65dd0*/  @P5 STL [R1+0x2e8c], R89 ;  /* 0x002e8c5901005387 */ /* 0x0101e80000100800 */
[----:B0-----:R-:W4:Y:S04]  /*65de0*/  LDL R89, [R1+0x2e58] ;  /* 0x002e580001597983 */ /* 0x001f280000100800 */
[----:B------:R-:W4:Y:S04]  /*65df0*/  LDL.LU R38, [R1+0x2578] ;  /* 0x0025780001267983 */ /* 0x000f280000300800 */
[----:B------:R-:W4:Y:S04]  /*65e00*/  LDL.LU R39, [R1+0x25a4] ;  /* 0x0025a40001277983 */ /* 0x000f280000300800 */
[----:B------:R-:W4:Y:S04]  /*65e10*/  LDL.LU R83, [R1+0x257c] ;  /* 0x00257c0001537983 */ /* 0x000f280000300800 */
[----:B------:R-:W4:Y:S04]  /*65e20*/  LDL.LU R82, [R1+0x25a8] ;  /* 0x0025a80001527983 */ /* 0x000f280000300800 */
[----:B------:R0:W-:Y:S04]  /*65e30*/  @P5 STL [R1+0x2e98], R85 ;  /* 0x002e985501005387 */ /* 0x0001e80000100800 */
[----:B0-----:R-:W4:Y:S04]  /*65e40*/  LDL R85, [R1+0x2e54] ;  /* 0x002e540001557983 */ /* 0x001f280000100800 */
[----:B------:R0:W-:Y:S04]  /*65e50*/  @P5 STL [R1+0x2e94], R86 ;  /* 0x002e945601005387 */ /* 0x0001e80000100800 */
[----:B0-----:R-:W4:Y:S04]  /*65e60*/  LDL R86, [R1+0x2e50] ;  /* 0x002e500001567983 */ /* 0x001f280000100800 */
[----:B------:R-:W-:Y:S04]  /*65e70*/  STL.64 [R1+0x1ac8], R18 ;  /* 0x001ac81201007387 */ /* 0x000fe80000100a00 */
[----:B------:R-:W-:Y:S04]  /*65e80*/  STL.64 [R1+0x1ac0], R14 ;  /* 0x001ac00e01007387 */ /* 0x000fe80000100a00 */
[----:B------:R-:W4:Y:S04]  /*65e90*/  LDL.LU.64 R32, [R1+0x5710] ;  /* 0x0057100001207983 */ /* 0x000f280000300a00 */
[----:B------:R-:W4:Y:S01]  /*65ea0*/  LDL.LU.64 R12, [R1+0x5708] ;  /* 0x00570800010c7983 */ /* 0x000f220000300a00 */
[----:B------:R-:W-:-:S13]  /*65eb0*/  ISETP.GT.AND P5, PT, R92, 0x42, PT ;  /* 0x000000425c00780c */ /* 0x000fda0003fa4270 */
[----:B---3--:R-:W3:Y:S04]  /*65ec0*/  @P5 LDG.E.U16 R11, desc[UR6][R44.64] ;  /* 0x000000062c0b5981 */ /* 0x008ee8000c1e1500 */
[----:B--2---:R-:W2:Y:S04]  /*65ed0*/  @P5 LDG.E.U16 R0, desc[UR6][R56.64] ;  /* 0x0000000638005981 */ /* 0x004ea8000c1e1500 */
[----:B------:R-:W2:Y:S04]  /*65ee0*/  @P3 LDG.E.U16 R40, desc[UR6][R6.64] ;  /* 0x0000000606283981 */ /* 0x000ea8000c1e1500 */
[----:B------:R-:W3:Y:S04]  /*65ef0*/  @P3 LDG.E.U16 R41, desc[UR6][R68.64] ;  /* 0x0000000644293981 */ /* 0x000ee8000c1e1500 */
[----:B------:R-:W3:Y:S04]  /*65f00*/  @P5 LDG.E.U16 R4, desc[UR6][R28.64] ;  /* 0x000000061c045981 */ /* 0x000ee8000c1e1500 */
[----:B----4-:R-:W4:Y:S04]  /*65f10*/  @P5 LDG.E.U16 R89, desc[UR6][R70.64] ;  /* 0x0000000646595981 */ /* 0x010f28000c1e1500 */
[----:B------:R-:W4:Y:S04]  /*65f20*/  @P3 LDG.E.U16 R12, desc[UR6][R16.64] ;  /* 0x00000006100c3981 */ /* 0x000f28000c1e1500 */
[----:B------:R-:W-:Y:S04]  /*65f30*/  @P6 STL [R1+0x2e7c], R88 ;  /* 0x002e7c5801006387 */ /* 0x000fe80000100800 */
[----:B------:R0:W-:Y:S04]  /*65f40*/  @P6 STL [R1+0x2e80], R87 ;  /* 0x002e805701006387 */ /* 0x0001e80000100800 */
[----:B------:R1:W-:Y:S04]  /*65f50*/  @P6 STL [R1+0x2e84], R84 ;  /* 0x002e845401006387 */ /* 0x0003e80000100800 */
[----:B------:R-:W-:Y:S04]  /*65f60*/  @P6 STL [R1+0x2e88], R10 ;  /* 0x002e880a01006387 */ /* 0x000fe80000100800 */
[----:B------:R-:W4:Y:S04]  /*65f70*/  LDL.LU.64 R74, [R1+0x5700] ;  /* 0x00570000014a7983 */ /* 0x000f280000300a00 */
[----:B------:R-:W-:Y:S04]  /*65f80*/  STL [R1+0x475c], R9 ;  /* 0x00475c0901007387 */ /* 0x000fe80000100800 */
[----:B------:R-:W4:Y:S04]  /*65f90*/  LDL.LU.64 R6, [R1+0x56f8] ;  /* 0x0056f80001067983 */ /* 0x000f280000300a00 */
[----:B--2---:R-:W-:Y:S04]  /*65fa0*/  STL [R1+0x4760], R40 ;  /* 0x0047602801007387 */ /* 0x004fe80000100800 */
[----:B------:R-:W2:Y:S04]  /*65fb0*/  LDL.LU.64 R68, [R1+0x56f0] ;  /* 0x0056f00001447983 */ /* 0x000ea80000300a00 */
[----:B0-----:R-:W2:Y:S04]  /*65fc0*/  LDL R87, [R1+0x2e4c] ;  /* 0x002e4c0001577983 */ /* 0x001ea80000100800 */
[----:B---3--:R-:W-:Y:S04]  /*65fd0*/  STL [R1+0x4764], R41 ;  /* 0x0047642901007387 */ /* 0x008fe80000100800 */
[----:B------:R-:W3:Y:S04]  /*65fe0*/  LDL.LU.64 R16, [R1+0x56e8] ;  /* 0x0056e80001107983 */ /* 0x000ee80000300a00 */
[----:B-1----:R-:W3:Y:S04]  /*65ff0*/  LDL R84, [R1+0x2e48] ;  /* 0x002e480001547983 */ /* 0x002ee80000100800 */
[----:B------:R-:W3:Y:S04]  /*66000*/  LDL R88, [R1+0x2e44] ;  /* 0x002e440001587983 */ /* 0x000ee80000100800 */
[----:B----4-:R-:W-:Y:S04]  /*66010*/  STL [R1+0x4768], R12 ;  /* 0x0047680c01007387 */ /* 0x010fe80000100800 */
[----:B------:R-:W4:Y:S04]  /*66020*/  LDL.LU.64 R44, [R1+0x56e0] ;  /* 0x0056e000012c7983 */ /* 0x000f280000300a00 */
[----:B------:R-:W4:Y:S04]  /*66030*/  LDL.LU.64 R56, [R1+0x56d8] ;  /* 0x0056d80001387983 */ /* 0x000f280000300a00 */
[----:B------:R0:W-:Y:S04]  /*66040*/  @P5 STL [R1+0x2e60], R0 ;  /* 0x002e600001005387 */ /* 0x0001e80000100800 */
[----:B0-----:R-:W4:Y:S04]  /*66050*/  LDL R0, [R1+0x2e40] ;  /* 0x002e400001007983 */ /* 0x001f280000100800 */
[----:B------:R-:W4:Y:S04]  /*66060*/  LDL.LU.64 R28, [R1+0x56d0] ;  /* 0x0056d000011c7983 */ /* 0x000f280000300a00 */
[----:B------:R-:W4:Y:S04]  /*66070*/  LDL.LU.64 R70, [R1+0x56c8] ;  /* 0x0056c80001467983 */ /* 0x000f280000300a00 */
[----:B------:R0:W-:Y:S01]  /*66080*/  @P5 STL [R1+0x2e58], R89 ;  /* 0x002e585901005387 */ /* 0x0001e20000100800 */
[----:B------:R-:W-:Y:S01]  /*66090*/  ISETP.GT.AND P6, PT, R92, 0x43, PT ;  /* 0x000000435c00780c */ /* 0x000fe20003fc4270 */
[----:B------:R-:W-:-:S02]  /*660a0*/  IMAD.MOV.U32 R10, RZ, RZ, R82 ;  /* 0x000000ffff0a7224 */ /* 0x000fc400078e0052 */
[----:B------:R-:W-:Y:S02]  /*660b0*/  IMAD.MOV.U32 R8, RZ, RZ, R39 ;  /* 0x000000ffff087224 */ /* 0x000fe400078e0027 */
[----:B------:R-:W-:Y:S01]  /*660c0*/  IMAD.MOV.U32 R9, RZ, RZ, R38 ;  /* 0x000000ffff097224 */ /* 0x000fe200078e0026 */
[----:B0-----:R-:W4:Y:S04]  /*660d0*/  LDL R89, [R1+0x2e3c] ;  /* 0x002e3c0001597983 */ /* 0x001f280000100800 */
[----:B------:R-:W-:Y:S04]  /*660e0*/  @P5 STL [R1+0x2e5c], R4 ;  /* 0x002e5c0401005387 */ /* 0x000fe80000100800 */
[----:B------:R0:W-:Y:S01]  /*660f0*/  @P5 STL [R1+0x2e64], R11 ;  /* 0x002e640b01005387 */ /* 0x0001e20000100800 */
[----:B------:R-:W-:-:S03]  /*66100*/  ISETP.GT.AND P3, PT, R92, 0x44, PT ;  /* 0x000000445c00780c */ /* 0x000fc60003f64270 */
[----:B------:R-:W4:Y:S01]  /*66110*/  @P6 LDG.E.U16 R86, desc[UR6][R8.64] ;  /* 0x0000000608566981 */ /* 0x000f22000c1e1500 */
[----:B0-----:R-:W-:-:S05]  /*66120*/  IMAD.MOV.U32 R11, RZ, RZ, R83 ;  /* 0x000000ffff0b7224 */ /* 0x001fca00078e0053 */
[----:B------:R0:W-:Y:S04]  /*66130*/  STL.64 [R1+0x1a68], R10 ;  /* 0x001a680a01007387 */ /* 0x0001e80000100a00 */
[----:B------:R-:W-:Y:S04]  /*66140*/  STL.64 [R1+0x1a60], R8 ;  /* 0x001a600801007387 */ /* 0x000fe80000100a00 */
[----:B------:R-:W4:Y:S04]  /*66150*/  LDL R55, [R1+0x2e38] ;  /* 0x002e380001377983 */ /* 0x000f280000100800 */
[----:B------:R-:W4:Y:S04]  /*66160*/  @P6 LDG.E.U16 R85, desc[UR6][R10.64] ;  /* 0x000000060a556981 */ /* 0x000f28000c1e1500 */
[----:B------:R-:W4:Y:S04]  /*66170*/  LDL.64 R50, [R1+0x1a10] ;  /* 0x001a100001327983 */ /* 0x000f280000100a00 */
[----:B------:R-:W4:Y:S04]  /*66180*/  LDL R19, [R1+0x2e28] ;  /* 0x002e280001137983 */ /* 0x000f280000100800 */
[----:B------:R-:W4:Y:S04]  /*66190*/  LDL R18, [R1+0x2e2c] ;  /* 0x002e2c0001127983 */ /* 0x000f280000100800 */
[----:B------:R-:W4:Y:S04]  /*661a0*/  LDL R23, [R1+0x2e30] ;  /* 0x002e300001177983 */ /* 0x000f280000100800 */
[----:B------:R-:W4:Y:S04]  /*661b0*/  LDL R22, [R1+0x2e34] ;  /* 0x002e340001167983 */ /* 0x000f280000100800 */
[----:B--2---:R-:W2:Y:S04]  /*661c0*/  @P6 LDG.E.U16 R87, desc[UR6][R48.64] ;  /* 0x0000000630576981 */ /* 0x004ea8000c1e1500 */
[----:B---3--:R-:W3:Y:S04]  /*661d0*/  @P6 LDG.E.U16 R84, desc[UR6][R20.64] ;  /* 0x0000000614546981 */ /* 0x008ee8000c1e1500 */
[----:B------:R-:W3:Y:S01]  /*661e0*/  @P3 LDG.E.U16 R88, desc[UR6][R76.64] ;  /* 0x000000064c583981 */ /* 0x000ee2000c1e1500 */
[----:B------:R-:W-:-:S03]  /*661f0*/  ISETP.GT.AND P5, PT, R92, 0x45, PT ;  /* 0x000000455c00780c */ /* 0x000fc60003fa4270 */
[----:B------:R-:W3:Y:S04]  /*66200*/  LDL.LU R46, [R1+0x25b0] ;  /* 0x0025b000012e7983 */ /* 0x000ee80000300800 */
[----:B------:R-:W3:Y:S04]  /*66210*/  LDL.LU R47, [R1+0x32b4] ;  /* 0x0032b400012f7983 */ /* 0x000ee80000300800 */
[----:B------:R-:W3:Y:S04]  /*66220*/  LDL.LU R14, [R1+0x25b4] ;  /* 0x0025b400010e7983 */ /* 0x000ee80000300800 */
[----:B------:R-:W3:Y:S04]  /*66230*/  LDL.LU R15, [R1+0x32b8] ;  /* 0x0032b800010f7983 */ /* 0x000ee80000300800 */
[----:B------:R-:W3:Y:S04]  /*66240*/  LDL R42, [R1+0x2e24] ;  /* 0x002e2400012a7983 */ /* 0x000ee80000100800 */
[----:B------:R-:W3:Y:S04]  /*66250*/  LDL R43, [R1+0x2e20] ;  /* 0x002e2000012b7983 */ /* 0x000ee80000100800 */
[----:B0-----:R-:W3:Y:S04]  /*66260*/  LDL R10, [R1+0x2e1c] ;  /* 0x002e1c00010a7983 */ /* 0x001ee80000100800 */
[----:B----4-:R-:W4:Y:S04]  /*66270*/  @P3 LDG.E.U16 R0, desc[UR6][R2.64] ;  /* 0x0000000602003981 */ /* 0x010f28000c1e1500 */
[----:B------:R-:W4:Y:S04]  /*66280*/  @P3 LDG.E.U16 R89, desc[UR6][R78.64] ;  /* 0x000000064e593981 */ /* 0x000f28000c1e1500 */
[----:B------:R-:W4:Y:S04]  /*66290*/  @P3 LDG.E.U16 R55, desc[UR6][R52.64] ;  /* 0x0000000634373981 */ /* 0x000f28000c1e1500 */
[----:B------:R0:W-:Y:S04]  /*662a0*/  @P6 STL [R1+0x2e54], R85 ;  /* 0x002e545501006387 */ /* 0x0001e80000100800 */
[----:B------:R-:W4:Y:S04]  /*662b0*/  @P5 LDG.E.U16 R19, desc[UR6][R50.64] ;  /* 0x0000000632135981 */ /* 0x000f28000c1e1500 */
[----:B------:R-:W4:Y:S04]  /*662c0*/  @P5 LDG.E.U16 R18, desc[UR6][R72.64] ;  /* 0x0000000648125981 */ /* 0x000f28000c1e1500 */
[----:B------:R-:W4:Y:S04]  /*662d0*/  @P5 LDG.E.U16 R23, desc[UR6][R64.64] ;  /* 0x0000000640175981 */ /* 0x000f28000c1e1500 */
[----:B------:R-:W4:Y:S04]  /*662e0*/  @P5 LDG.E.U16 R22, desc[UR6][R80.64] ;  /* 0x0000000650165981 */ /* 0x000f28000c1e1500 */
[----:B0-----:R-:W4:Y:S04]  /*662f0*/  LDL R85, [R1+0x2e18] ;  /* 0x002e180001557983 */ /* 0x001f280000100800 */
[----:B------:R-:W4:Y:S04]  /*66300*/  LDL.LU.64 R48, [R1+0x56c0] ;  /* 0x0056c00001307983 */ /* 0x000f280000300a00 */
[----:B------:R0:W-:Y:S04]  /*66310*/  @P6 STL [R1+0x2e50], R86 ;  /* 0x002e505601006387 */ /* 0x0001e80000100800 */
[----:B0-----:R-:W4:Y:S04]  /*66320*/  LDL R86, [R1+0x2e14] ;  /* 0x002e140001567983 */ /* 0x001f280000100800 */
[----:B--2---:R0:W-:Y:S04]  /*66330*/  @P6 STL [R1+0x2e4c], R87 ;  /* 0x002e4c5701006387 */ /* 0x0041e80000100800 */
[----:B0-----:R-:W2:Y:S04]  /*66340*/  LDL R87, [R1+0x2e10] ;  /* 0x002e100001577983 */ /* 0x001ea80000100800 */
[----:B------:R-:W2:Y:S04]  /*66350*/  LDL.LU.64 R20, [R1+0x56b8] ;  /* 0x0056b80001147983 */ /* 0x000ea80000300a00 */
[----:B---3--:R-:W-:Y:S04]  /*66360*/  @P6 STL [R1+0x2e48], R84 ;  /* 0x002e485401006387 */ /* 0x008fe80000100800 */
[----:B------:R-:W3:Y:S04]  /*66370*/  LDL.LU.64 R76, [R1+0x56b0] ;  /* 0x0056b000014c7983 */ /* 0x000ee80000300a00 */
[----:B------:R-:W3:Y:S04]  /*66380*/  LDL R11, [R1+0x2e0c] ;  /* 0x002e0c00010b7983 */ /* 0x000ee80000100800 */
[----:B------:R-:W3:Y:S04]  /*66390*/  LDL R4, [R1+0x2e08] ;  /* 0x002e080001047983 */ /* 0x000ee80000100800 */
[----:B------:R-:W3:Y:S04]  /*663a0*/  LDL.LU.64 R2, [R1+0x56a8] ;  /* 0x0056a80001027983 */ /* 0x000ee80000300a00 */
[----:B------:R-:W3:Y:S04]  /*663b0*/  LDL R38, [R1+0x2e04] ;  /* 0x002e040001267983 */ /* 0x000ee80000100800 */
[----:B----4-:R0:W-:Y:S04]  /*663c0*/  @P3 STL [R1+0x2e40], R0 ;  /* 0x002e400001003387 */ /* 0x0101e80000100800 */
[----:B0-----:R-:W4:Y:S04]  /*663d0*/  LDL R0, [R1+0x2e00] ;  /* 0x002e000001007983 */ /* 0x001f280000100800 */
[----:B------:R-:W4:Y:S04]  /*663e0*/  LDL.LU.64 R78, [R1+0x56a0] ;  /* 0x0056a000014e7983 */ /* 0x000f280000300a00 */
[----:B------:R-:W4:Y:S04]  /*663f0*/  LDL R39, [R1+0x2dfc] ;  /* 0x002dfc0001277983 */ /* 0x000f280000100800 */
[----:B------:R0:W-:Y:S01]  /*66400*/  @P3 STL [R1+0x2e44], R88 ;  /* 0x002e445801003387 */ /* 0x0001e20000100800 */
[----:B------:R-:W-:-:S02]  /*66410*/  ISETP.GT.AND P6, PT, R92, 0x46, PT ;  /* 0x000000465c00780c */ /* 0x000fc40003fc4270 */
[-C--:B------:R-:W-:Y:S01]  /*66420*/  LOP3.LUT R15, R15, R14.reuse, RZ, 0x3c, !PT ;  /* 0x0000000e0f0f7212 */ /* 0x080fe200078e3cff */
[----:B0-----:R-:W4:Y:S04]  /*66430*/  LDL R88, [R1+0x2df8] ;  /* 0x002df80001587983 */ /* 0x001f280000100800 */
[----:B------:R-:W4:Y:S04]  /*66440*/  LDL.LU R83, [R1+0x32c0] ;  /* 0x0032c00001537983 */ /* 0x000f280000300800 */
[----:B------:R-:W4:Y:S04]  /*66450*/  LDL.LU R82, [R1+0x32ec] ;  /* 0x0032ec0001527983 */ /* 0x000f280000300800 */
[----:B------:R-:W4:Y:S04]  /*66460*/  LDL.LU R84, [R1+0x32c4] ;  /* 0x0032c40001547983 */ /* 0x000f280000300800 */
[----:B------:R0:W-:Y:S01]  /*66470*/  @P3 STL [R1+0x2e3c], R89 ;  /* 0x002e3c5901003387 */ /* 0x0001e20000100800 */
[----:B------:R-:W-:Y:S01]  /*66480*/  LOP3.LUT R14, R15, R14, RZ, 0x3c, !PT ;  /* 0x0000000e0f0e7212 */ /* 0x000fe200078e3cff */
[----:B------:R-:W-:-:S02]  /*66490*/  IMAD.MOV.U32 R8, RZ, RZ, R47 ;  /* 0x000000ffff087224 */ /* 0x000fc400078e002f */
[----:B------:R-:W-:Y:S01]  /*664a0*/  IMAD.MOV.U32 R9, RZ, RZ, R46 ;  /* 0x000000ffff097224 */ /* 0x000fe200078e002e */
[----:B------:R-:W4:Y:S04]  /*664b0*/  @P6 LDG.E.U16 R10, desc[UR6][R24.64] ;  /* 0x00000006180a6981 */ /* 0x000f28000c1e1500 */
[----:B0-----:R-:W4:Y:S04]  /*664c0*/  LDL.LU R89, [R1+0x32f0] ;  /* 0x0032f00001597983 */ /* 0x001f280000300800 */
[----:B------:R-:W4:Y:S04]  /*664d0*/  LDL.LU.64 R52, [R1+0x5698] ;  /* 0x0056980001347983 */ /* 0x000f280000300a00 */
[----:B------:R-:W-:Y:S01]  /*664e0*/  @P3 STL [R1+0x2e38], R55 ;  /* 0x002e383701003387 */ /* 0x000fe20000100800 */
[----:B------:R-:W-:-:S03]  /*664f0*/  ISETP.GT.AND P3, PT, R92, 0x47, PT ;  /* 0x000000475c00780c */ /* 0x000fc60003f64270 */
[----:B------:R-:W4:Y:S04]  /*66500*/  LDL.LU.64 R80, [R1+0x5690] ;  /* 0x0056900001507983 */ /* 0x000f280000300a00 */
[----:B------:R-:W4:Y:S01]  /*66510*/  LDL.LU.64 R64, [R1+0x5688] ;  /* 0x0056880001407983 */ /* 0x000f220000300a00 */
[----:B------:R-:W-:-:S03]  /*66520*/  LOP3.LUT R15, R15, R14, RZ, 0x3c, !PT ;  /* 0x0000000e0f0f7212 */ /* 0x000fc600078e3cff */
[----:B------:R-:W4:Y:S04]  /*66530*/  LDL.LU.64 R72, [R1+0x5680] ;  /* 0x0056800001487983 */ /* 0x000f280000300a00 */
[----:B------:R-:W-:Y:S04]  /*66540*/  @P5 STL [R1+0x2e28], R19 ;  /* 0x002e281301005387 */ /* 0x000fe80000100800 */
[----:B------:R-:W4:Y:S04]  /*66550*/  @P6 LDG.E.U16 R85, desc[UR6][R36.64] ;  /* 0x0000000624556981 */ /* 0x000f28000c1e1500 */
[----:B------:R-:W-:Y:S04]  /*66560*/  @P5 STL [R1+0x2e2c], R18 ;  /* 0x002e2c1201005387 */ /* 0x000fe80000100800 */
[----:B------:R-:W-:Y:S04]  /*66570*/  @P5 STL [R1+0x2e30], R23 ;  /* 0x002e301701005387 */ /* 0x000fe80000100800 */
[----:B------:R-:W4:Y:S04]  /*66580*/  @P6 LDG.E.U16 R43, desc[UR6][R8.64] ;  /* 0x00000006082b6981 */ /* 0x000f28000c1e1500 */
[----:B------:R-:W-:Y:S04]  /*66590*/  @P5 STL [R1+0x2e34], R22 ;  /* 0x002e341601005387 */ /* 0x000fe80000100800 */
[----:B------:R-:W4:Y:S01]  /*665a0*/  @P6 LDG.E.U16 R42, desc[UR6][R14.64] ;  /* 0x000000060e2a6981 */ /* 0x000f22000c1e1500 */
[----:B------:R-:W-:-:S03]  /*665b0*/  ISETP.GT.AND P5, PT, R92, 0x48, PT ;  /* 0x000000485c00780c */ /* 0x000fc60003fa4270 */
[----:B------:R-:W4:Y:S04]  /*665c0*/  @P3 LDG.E.U16 R86, desc[UR6][R90.64] ;  /* 0x000000065a563981 */ /* 0x000f28000c1e1500 */
[----:B--2---:R-:W2:Y:S04]  /*665d0*/  @P3 LDG.E.U16 R87, desc[UR6][R60.64] ;  /* 0x000000063c573981 */ /* 0x004ea8000c1e1500 */
[----:B---3--:R-:W3:Y:S04]  /*665e0*/  @P3 LDG.E.U16 R11, desc[UR6][R32.64] ;  /* 0x00000006200b3981 */ /* 0x008ee8000c1e1500 */
[----:B------:R-:W3:Y:S04]  /*665f0*/  @P3 LDG.E.U16 R4, desc[UR6][R74.64] ;  /* 0x000000064a043981 */ /* 0x000ee8000c1e1500 */
[----:B------:R-:W-:Y:S04]  /*66600*/  STL.64 [R1+0x1a08], R14 ;  /* 0x001a080e01007387 */ /* 0x000fe80000100a00 */
[----:B----4-:R-:W4:Y:S04]  /*66610*/  @P5 LDG.E.U16 R0, desc[UR6][R68.64] ;  /* 0x0000000644005981 */ /* 0x010f28000c1e1500 */
[----:B------:R-:W-:Y:S04]  /*66620*/  STL.64 [R1+0x1a00], R8 ;  /* 0x001a000801007387 */ /* 0x000fe80000100a00 */
[----:B------:R-:W4:Y:S04]  /*66630*/  LDL.LU.64 R24, [R1+0x5678] ;  /* 0x0056780001187983 */ /* 0x000f280000300a00 */
[----:B------:R-:W4:Y:S04]  /*66640*/  LDL.LU.64 R36, [R1+0x5670] ;  /* 0x0056700001247983 */ /* 0x000f280000300a00 */
[----:B------:R-:W4:Y:S04]  /*66650*/  @P5 LDG.E.U16 R38, desc[UR6][R6.64] ;  /* 0x0000000606265981 */ /* 0x000f28000c1e1500 */
[----:B------:R-:W4:Y:S04]  /*66660*/  @P5 LDG.E.U16 R39, desc[UR6][R16.64] ;  /* 0x0000000610275981 */ /* 0x000f28000c1e1500 */
[----:B------:R-:W4:Y:S04]  /*66670*/  @P5 LDG.E.U16 R88, desc[UR6][R44.64] ;  /* 0x000000062c585981 */ /* 0x000f28000c1e1500 */
[----:B------:R0:W-:Y:S04]  /*66680*/  @P6 STL [R1+0x2e18], R85 ;  /* 0x002e185501006387 */ /* 0x0001e80000100800 */
[----:B------:R-:W-:Y:S04]  /*66690*/  @P6 STL [R1+0x2e1c], R10 ;  /* 0x002e1c0a01006387 */ /* 0x000fe80000100800 */
[----:B------:R-:W-:Y:S04]  /*666a0*/  @P6 STL [R1+0x2e20], R43 ;  /* 0x002e202b01006387 */ /* 0x000fe80000100800 */
[----:B------:R-:W-:Y:S04]  /*666b0*/  @P6 STL [R1+0x2e24], R42 ;  /* 0x002e242a01006387 */ /* 0x000fe80000100800 */
[----:B------:R-:W4:Y:S04]  /*666c0*/  LDL.LU.64 R90, [R1+0x5668] ;  /* 0x00566800015a7983 */ /* 0x000f280000300a00 */
[----:B------:R-:W4:Y:S04]  /*666d0*/  LDL.LU.64 R60, [R1+0x5660] ;  /* 0x00566000013c7983 */ /* 0x000f280000300a00 */
[----:B0-----:R-:W4:Y:S04]  /*666e0*/  LDL R85, [R1+0x2de4] ;  /* 0x002de40001557983 */ /* 0x001f280000100800 */
[----:B------:R0:W-:Y:S04]  /*666f0*/  @P3 STL [R1+0x2e14], R86 ;  /* 0x002e145601003387 */ /* 0x0001e80000100800 */
[----:B0-----:R-:W4:Y:S04]  /*66700*/  LDL R86, [R1+0x2de0] ;  /* 0x002de00001567983 */ /* 0x001f280000100800 */
[----:B--2---:R0:W-:Y:S04]  /*66710*/  @P3 STL [R1+0x2e10], R87 ;  /* 0x002e105701003387 */ /* 0x0041e80000100800 */
[----:B0-----:R-:W2:Y:S04]  /*66720*/  LDL R87, [R1+0x2ddc] ;  /* 0x002ddc0001577983 */ /* 0x001ea80000100800 */
[----:B------:R-:W2:Y:S04]  /*66730*/  LDL.LU.64 R32, [R1+0x5658] ;  /* 0x0056580001207983 */ /* 0x000ea80000300a00 */
[----:B------:R-:W2:Y:S04]  /*66740*/  LDL.LU.64 R74, [R1+0x5650] ;  /* 0x00565000014a7983 */ /* 0x000ea80000300a00 */
[----:B---3--:R-:W-:Y:S04]  /*66750*/  @P3 STL [R1+0x2e08], R4 ;  /* 0x002e080401003387 */ /* 0x008fe80000100800 */
[----:B------:R-:W-:Y:S04]  /*66760*/  @P3 STL [R1+0x2e0c], R11 ;  /* 0x002e0c0b01003387 */ /* 0x000fe80000100800 */
[----:B------:R-:W3:Y:S04]  /*66770*/  LDL.LU.64 R6, [R1+0x5648] ;  /* 0x0056480001067983 */ /* 0x000ee80000300a00 */
[----:B------:R-:W3:Y:S04]  /*66780*/  LDL.LU.64 R68, [R1+0x5640] ;  /* 0x0056400001447983 */ /* 0x000ee80000300a00 */
[----:B----4-:R0:W-:Y:S04]  /*66790*/  @P5 STL [R1+0x2e00], R0 ;  /* 0x002e000001005387 */ /* 0x0101e80000100800 */
[----:B0-----:R-:W4:Y:S04]  /*667a0*/  LDL R0, [R1+0x2dd8] ;  /* 0x002dd80001007983 */ /* 0x001f280000100800 */
[----:B------:R-:W3:Y:S04]  /*667b0*/  LDL.LU.64 R16, [R1+0x5638] ;  /* 0x0056380001107983 */ /* 0x000ee80000300a00 */
[----:B------:R-:W3:Y:S01]  /*667c0*/  LDL.LU.64 R44, [R1+0x5630] ;  /* 0x00563000012c7983 */ /* 0x000ee20000300a00 */
[----:B------:R-:W-:Y:S01]  /*667d0*/  ISETP.GT.AND P6, PT, R92, 0x49, PT ;  /* 0x000000495c00780c */ /* 0x000fe20003fc4270 */
[----:B------:R-:W-:-:S02]  /*667e0*/  IMAD.MOV.U32 R10, RZ, RZ, R89 ;  /* 0x000000ffff0a7224 */ /* 0x000fc400078e0059 */
[----:B------:R-:W-:Y:S01]  /*667f0*/  IMAD.MOV.U32 R11, RZ, RZ, R84 ;  /* 0x000000ffff0b7224 */ /* 0x000fe200078e0054 */
[----:B------:R-:W-:Y:S01]  /*66800*/  ISETP.GT.AND P3, PT, R92, 0x4a, PT ;  /* 0x0000004a5c00780c */ /* 0x000fe20003f64270 */
[----:B------:R-:W-:Y:S02]  /*66810*/  IMAD.MOV.U32 R8, RZ, RZ, R82 ;  /* 0x000000ffff087224 */ /* 0x000fe400078e0052 */
[----:B------:R-:W-:-:S06]  /*66820*/  IMAD.MOV.U32 R9, RZ, RZ, R83 ;  /* 0x000000ffff097224 */ /* 0x000fcc00078e0053 */
[----:B------:R-:W3:Y:S04]  /*66830*/  @P6 LDG.E.U16 R13, desc[UR6][R10.64] ;  /* 0x000000060a0d6981 */ /* 0x000ee8000c1e1500 */
[----:B------:R-:W3:Y:S04]  /*66840*/  @P3 LDG.E.U16 R85, desc[UR6][R70.64] ;  /* 0x0000000646553981 */ /* 0x000ee8000c1e1500 */
[----:B------:R-:W3:Y:S04]  /*66850*/  @P3 LDG.E.U16 R86, desc[UR6][R48.64] ;  /* 0x0000000630563981 */ /* 0x000ee8000c1e1500 */
[----:B------:R0:W-:Y:S04]  /*66860*/  @P5 STL [R1+0x2df8], R88 ;  /* 0x002df85801005387 */ /* 0x0001e80000100800 */
[----:B0-----:R-:W3:Y:S04]  /*66870*/  LDL R88, [R1+0x2dd4] ;  /* 0x002dd40001587983 */ /* 0x001ee80000100800 */
[----:B--2---:R-:W2:Y:S04]  /*66880*/  @P3 LDG.E.U16 R87, desc[UR6][R20.64] ;  /* 0x0000000614573981 */ /* 0x004ea8000c1e1500 */
[----:B----4-:R-:W4:Y:S04]  /*66890*/  @P3 LDG.E.U16 R0, desc[UR6][R76.64] ;  /* 0x000000064c003981 */ /* 0x010f28000c1e1500 */
[----:B---3--:R-:W3:Y:S04]  /*668a0*/  @P6 LDG.E.U16 R44, desc[UR6][R8.64] ;  /* 0x00000006082c6981 */ /* 0x008ee8000c1e1500 */
[----:B------:R-:W2:Y:S04]  /*668b0*/  @P6 LDG.E.U16 R45, desc[UR6][R56.64] ;  /* 0x00000006382d6981 */ /* 0x000ea8000c1e1500 */
[----:B------:R-:W2:Y:S04]  /*668c0*/  @P6 LDG.E.U16 R16, desc[UR6][R28.64] ;  /* 0x000000061c106981 */ /* 0x000ea8000c1e1500 */
[----:B------:R-:W-:Y:S04]  /*668d0*/  @P5 STL [R1+0x2dfc], R39 ;  /* 0x002dfc2701005387 */ /* 0x000fe80000100800 */
[----:B------:R0:W-:Y:S04]  /*668e0*/  @P5 STL [R1+0x2e04], R38 ;  /* 0x002e042601005387 */ /* 0x0001e80000100800 */
[----:B------:R-:W4:Y:S04]  /*668f0*/  LDL R89, [R1+0x2dd0] ;  /* 0x002dd00001597983 */ /* 0x000f280000100800 */
[----:B------:R-:W-:Y:S04]  /*66900*/  STL.64 [R1+0x19a8], R10 ;  /* 0x0019a80a01007387 */ /* 0x000fe80000100a00 */
[----:B------:R-:W-:Y:S04]  /*66910*/  STL.64 [R1+0x19a0], R8 ;  /* 0x0019a00801007387 */ /* 0x000fe80000100a00 */
[----:B------:R-:W-:Y:S04]  /*66920*/  STL [R1+0x476c], R13 ;  /* 0x00476c0d01007387 */ /* 0x000fe80000100800 */
[----:B------:R-:W4:Y:S04]  /*66930*/  LDL R43, [R1+0x2dc8] ;  /* 0x002dc800012b7983 */ /* 0x000f280000100800 */
[----:B------:R-:W4:Y:S04]  /*66940*/  LDL R42, [R1+0x2dcc] ;  /* 0x002dcc00012a7983 */ /* 0x000f280000100800 */
[----:B------:R-:W4:Y:S04]  /*66950*/  LDL.LU R4, [R1+0x32f8] ;  /* 0x0032f80001047983 */ /* 0x000f280000300800 */
[----:B0-----:R-:W4:Y:S04]  /*66960*/  LDL.LU R38, [R1+0x3324] ;  /* 0x0033240001267983 */ /* 0x001f280000300800 */
[----:B------:R-:W4:Y:S04]  /*66970*/  LDL.LU R83, [R1+0x32fc] ;  /* 0x0032fc0001537983 */ /* 0x000f280000300800 */
[----:B------:R-:W4:Y:S01]  /*66980*/  LDL.LU R82, [R1+0x3328] ;  /* 0x0033280001527983 */ /* 0x000f220000300800 */
[----:B------:R-:W-:-:S02]  /*66990*/  ISETP.GT.AND P5, PT, R92, 0x4b, PT ;  /* 0x0000004b5c00780c */ /* 0x000fc40003fa4270 */
[----:B------:R-:W-:-:S11]  /*669a0*/  ISETP.GT.AND P6, PT, R92, 0x4c, PT ;  /* 0x0000004c5c00780c */ /* 0x000fd60003fc4270 */
[----:B------:R-:W4:Y:S04]  /*669b0*/  @P5 LDG.E.U16 R88, desc[UR6][R2.64] ;  /* 0x0000000602585981 */ /* 0x000f28000c1e1500 */
[----:B---3--:R-:W-:Y:S04]  /*669c0*/  STL [R1+0x4770], R44 ;  /* 0x0047702c01007387 */ /* 0x008fe80000100800 */
[----:B------:R-:W3:Y:S04]  /*669d0*/  LDL.LU.64 R56, [R1+0x5628] ;  /* 0x0056280001387983 */ /* 0x000ee80000300a00 */
[----:B--2---:R-:W-:Y:S04]  /*669e0*/  STL [R1+0x4774], R45 ;  /* 0x0047742d01007387 */ /* 0x004fe80000100800 */
[----:B------:R-:W2:Y:S04]  /*669f0*/  LDL.LU.64 R28, [R1+0x5620] ;  /* 0x00562000011c7983 */ /* 0x000ea80000300a00 */
[----:B------:R-:W-:Y:S04]  /*66a00*/  STL [R1+0x4778], R16 ;  /* 0x0047781001007387 */ /* 0x000fe80000100800 */
[----:B------:R-:W2:Y:S04]  /*66a10*/  LDL.LU.64 R70, [R1+0x5618] ;  /* 0x0056180001467983 */ /* 0x000ea80000300a00 */
[----:B------:R-:W2:Y:S04]  /*66a20*/  LDL.LU.64 R48, [R1+0x5610] ;  /* 0x0056100001307983 */ /* 0x000ea80000300a00 */
[----:B------:R-:W2:Y:S04]  /*66a30*/  LDL.LU.64 R20, [R1+0x5608] ;  /* 0x0056080001147983 */ /* 0x000ea80000300a00 */
[----:B------:R0:W-:Y:S04]  /*66a40*/  @P3 STL [R1+0x2de4], R85 ;  /* 0x002de45501003387 */ /* 0x0001e80000100800 */
[----:B------:R-:W2:Y:S04]  /*66a50*/  LDL R51, [R1+0x2dc0] ;  /* 0x002dc00001337983 */ /* 0x000ea80000100800 */
[----:B------:R-:W2:Y:S04]  /*66a60*/  LDL.64 R18, [R1+0x1938] ;  /* 0x0019380001127983 */ /* 0x000ea80000100a00 */
[----:B------:R-:W2:Y:S04]  /*66a70*/  LDL R46, [R1+0x2dbc] ;  /* 0x002dbc00012e7983 */ /* 0x000ea80000100800 */
[----:B----4-:R-:W4:Y:S04]  /*66a80*/  @P5 LDG.E.U16 R89, desc[UR6][R78.64] ;  /* 0x000000064e595981 */ /* 0x010f28000c1e1500 */
[----:B------:R-:W3:Y:S04]  /*66a90*/  @P5 LDG.E.U16 R43, desc[UR6][R80.64] ;  /* 0x00000006502b5981 */ /* 0x000ee8000c1e1500 */
[----:B0-----:R-:W3:Y:S04]  /*66aa0*/  LDL R85, [R1+0x2dc4] ;  /* 0x002dc40001557983 */ /* 0x001ee80000100800 */
[----:B------:R0:W-:Y:S04]  /*66ab0*/  @P3 STL [R1+0x2de0], R86 ;  /* 0x002de05601003387 */ /* 0x0001e80000100800 */
[----:B------:R-:W4:Y:S04]  /*66ac0*/  @P5 LDG.E.U16 R42, desc[UR6][R52.64] ;  /* 0x00000006342a5981 */ /* 0x000f28000c1e1500 */
[----:B0-----:R-:W4:Y:S04]  /*66ad0*/  LDL R86, [R1+0x2db8] ;  /* 0x002db80001567983 */ /* 0x001f280000100800 */
[----:B------:R-:W4:Y:S04]  /*66ae0*/  LDL.LU.64 R76, [R1+0x5600] ;  /* 0x00560000014c7983 */ /* 0x000f280000300a00 */
[----:B------:R0:W-:Y:S04]  /*66af0*/  @P3 STL [R1+0x2dd8], R0 ;  /* 0x002dd80001003387 */ /* 0x0001e80000100800 */
[----:B0-----:R-:W4:Y:S04]  /*66b00*/  LDL R0, [R1+0x2db4] ;  /* 0x002db40001007983 */ /* 0x001f280000100800 */
[----:B------:R0:W-:Y:S04]  /*66b10*/  @P3 STL [R1+0x2ddc], R87 ;  /* 0x002ddc5701003387 */ /* 0x0001e80000100800 */
[----:B------:R-:W4:Y:S04]  /*66b20*/  LDL.LU.64 R2, [R1+0x55f8] ;  /* 0x0055f80001027983 */ /* 0x000f280000300a00 */
[----:B------:R-:W4:Y:S04]  /*66b30*/  LDL R39, [R1+0x2da8] ;  /* 0x002da80001277983 */ /* 0x000f280000100800 */
[----:B------:R-:W4:Y:S04]  /*66b40*/  LDL R11, [R1+0x2dac] ;  /* 0x002dac00010b7983 */ /* 0x000f280000100800 */
[----:B------:R-:W4:Y:S01]  /*66b50*/  LDL R10, [R1+0x2db0] ;  /* 0x002db000010a7983 */ /* 0x000f220000100800 */
[----:B------:R-:W-:-:S02]  /*66b60*/  IMAD.MOV.U32 R12, RZ, RZ, R82 ;  /* 0x000000ffff0c7224 */ /* 0x000fc400078e0052 */
[----:B------:R-:W-:Y:S01]  /*66b70*/  IMAD.MOV.U32 R13, RZ, RZ, R83 ;  /* 0x000000ffff0d7224 */ /* 0x000fe200078e0053 */
[C---:B------:R-:W-:Y:S01]  /*66b80*/  ISETP.GT.AND P3, PT, R92.reuse, 0x4d, PT ;  /* 0x0000004d5c00780c */ /* 0x040fe20003f64270 */
[----:B------:R-:W-:Y:S01]  /*66b90*/  IMAD.MOV.U32 R8, RZ, RZ, R38 ;  /* 0x000000ffff087224 */ /* 0x000fe200078e0026 */
[----:B------:R-:W-:Y:S01]  /*66ba0*/  MOV R9, R4 ;  /* 0x0000000400097202 */ /* 0x000fe20000000f00 */
[----:B------:R-:W4:Y:S04]  /*66bb0*/  LDL.LU.64 R78, [R1+0x55f0] ;  /* 0x0055f000014e7983 */ /* 0x000f280000300a00 */
[----:B------:R-:W4:Y:S04]  /*66bc0*/  LDL R84, [R1+0x2da4] ;  /* 0x002da40001547983 */ /* 0x000f280000100800 */
[----:B0-----:R-:W4:Y:S04]  /*66bd0*/  LDL R87, [R1+0x2da0] ;  /* 0x002da00001577983 */ /* 0x001f280000100800 */
[----:B--2---:R-:W2:Y:S04]  /*66be0*/  @P6 LDG.E.U16 R46, desc[UR6][R18.64] ;  /* 0x00000006122e6981 */ /* 0x004ea8000c1e1500 */
[----:B------:R-:W2:Y:S04]  /*66bf0*/  @P6 LDG.E.U16 R51, desc[UR6][R8.64] ;  /* 0x0000000608336981 */ /* 0x000ea8000c1e1500 */
[----:B---3--:R-:W3:Y:S04]  /*66c00*/  @P6 LDG.E.U16 R85, desc[UR6][R12.64] ;  /* 0x000000060c556981 */ /* 0x008ee8000c1e1500 */
[----:B----4-:R-:W4:Y:S04]  /*66c10*/  @P6 LDG.E.U16 R86, desc[UR6][R64.64] ;  /* 0x0000000640566981 */ /* 0x010f28000c1e1500 */
[----:B------:R0:W-:Y:S04]  /*66c20*/  @P5 STL [R1+0x2dd4], R88 ;  /* 0x002dd45801005387 */ /* 0x0001e80000100800 */
[----:B0-----:R-:W2:Y:S04]  /*66c30*/  LDL R88, [R1+0x2d9c] ;  /* 0x002d9c0001587983 */ /* 0x001ea80000100800 */
[----:B------:R-:W2:Y:S04]  /*66c40*/  @P3 LDG.E.U16 R0, desc[UR6][R72.64] ;  /* 0x0000000648003981 */ /* 0x000ea8000c1e1500 */
[----:B------:R0:W-:Y:S04]  /*66c50*/  @P5 STL [R1+0x2dd0], R89 ;  /* 0x002dd05901005387 */ /* 0x0001e80000100800 */
[----:B------:R-:W2:Y:S04]  /*66c60*/  @P3 LDG.E.U16 R39, desc[UR6][R90.64] ;  /* 0x000000065a273981 */ /* 0x000ea8000c1e1500 */
[----:B------:R-:W2:Y:S04]  /*66c70*/  @P3 LDG.E.U16 R11, desc[UR6][R36.64] ;  /* 0x00000006240b3981 */ /* 0x000ea8000c1e1500 */
[----:B------:R-:W2:Y:S04]  /*66c80*/  @P3 LDG.E.U16 R10, desc[UR6][R24.64] ;  /* 0x00000006180a3981 */ /* 0x000ea8000c1e1500 */
[----:B0-----:R-:W2:Y:S04]  /*66c90*/  LDL R89, [R1+0x2d98] ;  /* 0x002d980001597983 */ /* 0x001ea80000100800 */
[----:B------:R-:W2:Y:S04]  /*66ca0*/  LDL.LU.64 R52, [R1+0x55e8] ;  /* 0x0055e80001347983 */ /* 0x000ea80000300a00 */
[----:B------:R-:W2:Y:S04]  /*66cb0*/  LDL.LU.64 R80, [R1+0x55e0] ;  /* 0x0055e00001507983 */ /* 0x000ea80000300a00 */
[----:B------:R-:W-:Y:S04]  /*66cc0*/  @P5 STL [R1+0x2dc8], R43 ;  /* 0x002dc82b01005387 */ /* 0x000fe80000100800 */
[----:B------:R0:W-:Y:S04]  /*66cd0*/  @P5 STL [R1+0x2dcc], R42 ;  /* 0x002dcc2a01005387 */ /* 0x0001e80000100800 */
[----:B------:R-:W2:Y:S04]  /*66ce0*/  LDL.LU R47, [R1+0x3330] ;  /* 0x00333000012f7983 */ /* 0x000ea80000300800 */
[----:B------:R-:W2:Y:S04]  /*66cf0*/  LDL.LU R14, [R1+0x335c] ;  /* 0x00335c00010e7983 */ /* 0x000ea80000300800 */
[----:B------:R-:W-:Y:S04]  /*66d00*/  STL.64 [R1+0x1940], R8 ;  /* 0x0019400801007387 */ /* 0x000fe80000100a00 */
[----:B------:R-:W-:Y:S04]  /*66d10*/  STL.64 [R1+0x1948], R12 ;  /* 0x0019480c01007387 */ /* 0x000fe80000100a00 */
[----:B------:R-:W2:Y:S04]  /*66d20*/  LDL.LU R15, [R1+0x3334] ;  /* 0x00333400010f7983 */ /* 0x000ea80000300800 */
[----:B0-----:R-:W2:Y:S04]  /*66d30*/  LDL.LU R42, [R1+0x3360] ;  /* 0x00336000012a7983 */ /* 0x001ea80000300800 */
[----:B------:R-:W2:Y:S04]  /*66d40*/  LDL R83, [R1+0x2d88] ;  /* 0x002d880001537983 */ /* 0x000ea80000100800 */
[----:B------:R-:W2:Y:S04]  /*66d50*/  LDL R38, [R1+0x2d8c] ;  /* 0x002d8c0001267983 */ /* 0x000ea80000100800 */
[----:B------:R-:W2:Y:S04]  /*66d60*/  LDL R4, [R1+0x2d90] ;  /* 0x002d900001047983 */ /* 0x000ea80000100800 */
[----:B------:R-:W2:Y:S04]  /*66d70*/  LDL R43, [R1+0x2d94] ;  /* 0x002d9400012b7983 */ /* 0x000ea80000100800 */
[----:B------:R-:W2:Y:S04]  /*66d80*/  LDL R82, [R1+0x2d84] ;  /* 0x002d840001527983 */ /* 0x000ea80000100800 */
[----:B---3--:R0:W-:Y:S04]  /*66d90*/  @P6 STL [R1+0x2dc4], R85 ;  /* 0x002dc45501006387 */ /* 0x0081e80000100800 */
[----:B0-----:R-:W3:Y:S04]  /*66da0*/  LDL R85, [R1+0x2d80] ;  /* 0x002d800001557983 */ /* 0x001ee80000100800 */
[----:B------:R-:W3:Y:S04]  /*66db0*/  LDL.LU.64 R64, [R1+0x55d8] ;  /* 0x0055d80001407983 */ /* 0x000ee80000300a00 */
[----:B----4-:R0:W-:Y:S04]  /*66dc0*/  @P6 STL [R1+0x2db8], R86 ;  /* 0x002db85601006387 */ /* 0x0101e80000100800 */
[----:B0-----:R-:W4:Y:S01]  /*66dd0*/  LDL R86, [R1+0x2d7c] ;  /* 0x002d7c0001567983 */ /* 0x001f220000100800 */
[----:B------:R-:W-:-:S03]  /*66de0*/  ISETP.GT.AND P5, PT, R92, 0x4e, PT ;  /* 0x0000004e5c00780c */ /* 0x000fc60003fa4270 */
[----:B--2---:R-:W-:Y:S04]  /*66df0*/  @P6 STL [R1+0x2dbc], R46 ;  /* 0x002dbc2e01006387 */ /* 0x004fe80000100800 */
[----:B------:R-:W-:Y:S04]  /*66e00*/  @P6 STL [R1+0x2dc0], R51 ;  /* 0x002dc03301006387 */ /* 0x000fe80000100800 */
[----:B------:R-:W2:Y:S04]  /*66e10*/  LDL.LU.64 R72, [R1+0x55d0] ;  /* 0x0055d00001487983 */ /* 0x000ea80000300a00 */
[----:B------:R0:W-:Y:S01]  /*66e20*/  @P3 STL [R1+0x2db4], R0 ;  /* 0x002db40001003387 */ /* 0x0001e20000100800 */
[----:B------:R-:W-:-:S03]  /*66e30*/  ISETP.GT.AND P6, PT, R92, 0x4f, PT ;  /* 0x0000004f5c00780c */ /* 0x000fc60003fc4270 */
[----:B------:R-:W2:Y:S04]  /*66e40*/  @P5 LDG.E.U16 R84, desc[UR6][R60.64] ;  /* 0x000000063c545981 */ /* 0x000ea8000c1e1500 */
[----:B0-----:R-:W2:Y:S04]  /*66e50*/  LDL R0, [R1+0x2d78] ;  /* 0x002d780001007983 */ /* 0x001ea80000100800 */
[----:B------:R-:W2:Y:S04]  /*66e60*/  LDL.LU.64 R24, [R1+0x55c8] ;  /* 0x0055c80001187983 */ /* 0x000ea80000300a00 */
[----:B------:R-:W2:Y:S04]  /*66e70*/  LDL.LU.64 R36, [R1+0x55c0] ;  /* 0x0055c00001247983 */ /* 0x000ea80000300a00 */
[----:B------:R-:W2:Y:S04]  /*66e80*/  LDL.LU.64 R90, [R1+0x55b8] ;  /* 0x0055b800015a7983 */ /* 0x000ea80000300a00 */
[----:B------:R-:W2:Y:S04]  /*66e90*/  @P5 LDG.E.U16 R87, desc[UR6][R32.64] ;  /* 0x0000000620575981 */ /* 0x000ea8000c1e1500 */
[----:B------:R-:W-:Y:S04]  /*66ea0*/  @P3 STL [R1+0x2da8], R39 ;  /* 0x002da82701003387 */ /* 0x000fe80000100800 */
[----:B------:R-:W-:Y:S04]  /*66eb0*/  @P3 STL [R1+0x2dac], R11 ;  /* 0x002dac0b01003387 */ /* 0x000fe80000100800 */
[----:B------:R-:W2:Y:S04]  /*66ec0*/  @P5 LDG.E.U16 R88, desc[UR6][R74.64] ;  /* 0x000000064a585981 */ /* 0x000ea8000c1e1500 */
[----:B------:R0:W-:Y:S01]  /*66ed0*/  @P3 STL [R1+0x2db0], R10 ;  /* 0x002db00a01003387 */ /* 0x0001e20000100800 */
[----:B------:R-:W-:-:S03]  /*66ee0*/  ISETP.GT.AND P3, PT, R92, 0x50, PT ;  /* 0x000000505c00780c */ /* 0x000fc60003f64270 */
[----:B------:R-:W2:Y:S01]  /*66ef0*/  @P5 LDG.E.U16 R89, desc[UR6][R6.64] ;  /* 0x0000000606595981 */ /* 0x000ea2000c1e1500 */
[----:B------:R-:W-:Y:S02]  /*66f00*/  IMAD.MOV.U32 R8, RZ, RZ, R14 ;  /* 0x000000ffff087224 */ /* 0x000fe400078e000e */
[----:B------:R-:W-:Y:S02]  /*66f10*/  IMAD.MOV.U32 R9, RZ, RZ, R47 ;  /* 0x000000ffff097224 */ /* 0x000fe400078e002f */
[----:B------:R-:W-:Y:S02]  /*66f20*/  IMAD.MOV.U32 R12, RZ, RZ, R42 ;  /* 0x000000ffff0c7224 */ /* 0x000fe400078e002a */
[----:B------:R-:W-:Y:S01]  /*66f30*/  IMAD.MOV.U32 R13, RZ, RZ, R15 ;  /* 0x000000ffff0d7224 */ /* 0x000fe200078e000f */
[----:B------:R-:W2:Y:S04]  /*66f40*/  @P6 LDG.E.U16 R83, desc[UR6][R56.64] ;  /* 0x0000000638536981 */ /* 0x000ea8000c1e1500 */
[----:B------:R-:W2:Y:S04]  /*66f50*/  @P6 LDG.E.U16 R38, desc[UR6][R68.64] ;  /* 0x0000000644266981 */ /* 0x000ea8000c1e1500 */
[----:B------:R-:W2:Y:S04]  /*66f60*/  @P6 LDG.E.U16 R4, desc[UR6][R8.64] ;  /* 0x0000000608046981 */ /* 0x000ea8000c1e1500 */
[----:B------:R-:W2:Y:S04]  /*66f70*/  @P6 LDG.E.U16 R43, desc[UR6][R12.64] ;  /* 0x000000060c2b6981 */ /* 0x000ea8000c1e1500 */
[----:B------:R-:W2:Y:S04]  /*66f80*/  LDL.LU.64 R60, [R1+0x55b0] ;  /* 0x0055b000013c7983 */ /* 0x000ea80000300a00 */
[----:B------:R-:W2:Y:S04]  /*66f90*/  @P3 LDG.E.U16 R82, desc[UR6][R28.64] ;  /* 0x000000061c523981 */ /* 0x000ea8000c1e1500 */
[----:B------:R-:W2:Y:S04]  /*66fa0*/  LDL.LU.64 R32, [R1+0x55a8] ;  /* 0x0055a80001207983 */ /* 0x000ea80000300a00 */
[----:B------:R-:W2:Y:S04]  /*66fb0*/  LDL.LU.64 R74, [R1+0x55a0] ;  /* 0x0055a000014a7983 */ /* 0x000ea80000300a00 */
[----:B------:R-:W2:Y:S04]  /*66fc0*/  LDL.LU.64 R6, [R1+0x5598] ;  /* 0x0055980001067983 */ /* 0x000ea80000300a00 */
[----:B0-----:R-:W2:Y:S04]  /*66fd0*/  LDL.64 R10, [R1+0x1890] ;  /* 0x00189000010a7983 */ /* 0x001ea80000100a00 */
[----:B------:R-:W2:Y:S04]  /*66fe0*/  LDL.LU R39, [R1+0x3368] ;  /* 0x0033680001277983 */ /* 0x000ea80000300800 */
[----:B---3--:R-:W3:Y:S04]  /*66ff0*/  @P3 LDG.E.U16 R85, desc[UR6][R70.64] ;  /* 0x0000000646553981 */ /* 0x008ee8000c1e1500 */
[----:B----4-:R-:W4:Y:S04]  /*67000*/  @P3 LDG.E.U16 R86, desc[UR6][R48.64] ;  /* 0x0000000630563981 */ /* 0x010f28000c1e1500 */
[----:B--2---:R0:W-:Y:S04]  /*67010*/  @P5 STL [R1+0x2da4], R84 ;  /* 0x002da45401005387 */ /* 0x0041e80000100800 */
[----:B------:R-:W2:Y:S04]  /*67020*/  @P3 LDG.E.U16 R0, desc[UR6][R20.64] ;  /* 0x0000000614003981 */ /* 0x000ea8000c1e1500 */
[----:B0-----:R-:W2:Y:S04]  /*67030*/  LDL.LU R84, [R1+0x3394] ;  /* 0x0033940001547983 */ /* 0x001ea80000300800 */
[----:B------:R0:W-:Y:S04]  /*67040*/  @P5 STL [R1+0x2da0], R87 ;  /* 0x002da05701005387 */ /* 0x0001e80000100800 */
[----:B0-----:R-:W2:Y:S04]  /*67050*/  LDL.LU R87, [R1+0x336c] ;  /* 0x00336c0001577983 */ /* 0x001ea80000300800 */
[----:B------:R0:W-:Y:S04]  /*67060*/  @P5 STL [R1+0x2d9c], R88 ;  /* 0x002d9c5801005387 */ /* 0x0001e80000100800 */
[----:B0-----:R-:W2:Y:S04]  /*67070*/  LDL.LU R88, [R1+0x3398] ;  /* 0x0033980001587983 */ /* 0x001ea80000300800 */
[----:B------:R0:W-:Y:S04]  /*67080*/  @P5 STL [R1+0x2d98], R89 ;  /* 0x002d985901005387 */ /* 0x0001e80000100800 */
[----:B0-----:R-:W2:Y:S04]  /*67090*/  LDL R89, [R1+0x2d64] ;  /* 0x002d640001597983 */ /* 0x001ea80000100800 */
[----:B------:R-:W-:Y:S04]  /*670a0*/  STL.64 [R1+0x18e8], R12 ;  /* 0x0018e80c01007387 */ /* 0x000fe80000100a00 */
[----:B------:R-:W-:Y:S04]  /*670b0*/  STL.64 [R1+0x18e0], R8 ;  /* 0x0018e00801007387 */ /* 0x000fe80000100a00 */
[----:B------:R-:W2:Y:S04]  /*670c0*/  LDL.LU.64 R68, [R1+0x5590] ;  /* 0x0055900001447983 */ /* 0x000ea80000300a00 */
[----:B------:R-:W2:Y:S04]  /*670d0*/  LDL.LU.64 R56, [R1+0x5588] ;  /* 0x0055880001387983 */ /* 0x000ea80000300a00 */
[----:B------:R0:W-:Y:S04]  /*670e0*/  @P6 STL [R1+0x2d88], R83 ;  /* 0x002d885301006387 */ /* 0x0001e80000100800 */
[----:B------:R-:W-:Y:S04]  /*670f0*/  @P6 STL [R1+0x2d8c], R38 ;  /* 0x002d8c2601006387 */ /* 0x000fe80000100800 */
[----:B------:R1:W-:Y:S04]  /*67100*/  @P6 STL [R1+0x2d90], R4 ;  /* 0x002d900401006387 */ /* 0x0003e80000100800 */
[----:B------:R-:W-:Y:S04]  /*67110*/  @P6 STL [R1+0x2d94], R43 ;  /* 0x002d942b01006387 */ /* 0x000fe80000100800 */
[----:B------:R-:W2:Y:S04]  /*67120*/  LDL.LU.64 R28, [R1+0x5580] ;  /* 0x00558000011c7983 */ /* 0x000ea80000300a00 */
[----:B------:R-:W2:Y:S04]  /*67130*/  LDL.LU.64 R70, [R1+0x5578] ;  /* 0x0055780001467983 */ /* 0x000ea80000300a00 */
[----:B0-----:R-:W2:Y:S04]  /*67140*/  LDL R83, [R1+0x2d5c] ;  /* 0x002d5c0001537983 */ /* 0x001ea80000100800 */
[----:B-1----:R-:W2:Y:S04]  /*67150*/  LDL R4, [R1+0x2d60] ;  /* 0x002d600001047983 */ /* 0x002ea80000100800 */
[----:B------:R0:W-:Y:S04]  /*67160*/  @P3 STL [R1+0x2d84], R82 ;  /* 0x002d845201003387 */ /* 0x0001e80000100800 */
[----:B0-----:R-:W2:Y:S04]  /*67170*/  LDL R82, [R1+0x2d58] ;  /* 0x002d580001527983 */ /* 0x001ea80000100800 */
[----:B------:R-:W2:Y:S04]  /*67180*/  LDL.LU.64 R48, [R1+0x5570] ;  /* 0x0055700001307983 */ /* 0x000ea80000300a00 */
[----:B---3--:R0:W-:Y:S04]  /*67190*/  @P3 STL [R1+0x2d80], R85 ;  /* 0x002d805501003387 */ /* 0x0081e80000100800 */
[----:B0-----:R-:W3:Y:S04]  /*671a0*/  LDL R85, [R1+0x2d54] ;  /* 0x002d540001557983 */ /* 0x001ee80000100800 */
[----:B----4-:R0:W-:Y:S04]  /*671b0*/  @P3 STL [R1+0x2d7c], R86 ;  /* 0x002d7c5601003387 */ /* 0x0101e80000100800 */
[----:B0-----:R-:W4:Y:S04]  /*671c0*/  LDL R86, [R1+0x2d50] ;  /* 0x002d500001567983 */ /* 0x001f280000100800 */
[----:B------:R-:W3:Y:S01]  /*671d0*/  LDL.LU.64 R20, [R1+0x5568] ;  /* 0x0055680001147983 */ /* 0x000ee20000300a00 */
[----:B------:R-:W-:-:S13]  /*671e0*/  ISETP.GT.AND P5, PT, R92, 0x51, PT ;  /* 0x000000515c00780c */ /* 0x000fda0003fa4270 */
[----:B------:R-:W4:Y:S04]  /*671f0*/  @P5 LDG.E.U16 R17, desc[UR6][R76.64] ;  /* 0x000000064c115981 */ /* 0x000f28000c1e1500 */
[----:B--2---:R-:W2:Y:S04]  /*67200*/  @P5 LDG.E.U16 R48, desc[UR6][R2.64] ;  /* 0x0000000602305981 */ /* 0x004ea8000c1e1500 */
[----:B------:R-:W2:Y:S04]  /*67210*/  @P5 LDG.E.U16 R49, desc[UR6][R78.64] ;  /* 0x000000064e315981 */ /* 0x000ea8000c1e1500 */
[----:B---3--:R0:W3:Y:S01]  /*67220*/  @P5 LDG.E.U16 R20, desc[UR6][R10.64] ;  /* 0x000000060a145981 */ /* 0x0080e2000c1e1500 */
[----:B------:R-:W-:-:S03]  /*67230*/  ISETP.GT.AND P6, PT, R92, 0x52, PT ;  /* 0x000000525c00780c */ /* 0x000fc60003fc4270 */
[----:B------:R1:W-:Y:S04]  /*67240*/  @P3 STL [R1+0x2d78], R0 ;  /* 0x002d780001003387 */ /* 0x0003e80000100800 */
[----:B------:R-:W3:Y:S01]  /*67250*/  LDL.LU.64 R76, [R1+0x5560] ;  /* 0x00556000014c7983 */ /* 0x000ee20000300a00 */
[----:B0-----:R-:W-:Y:S02]  /*67260*/  IMAD.MOV.U32 R10, RZ, RZ, R88 ;  /* 0x000000ffff0a7224 */ /* 0x001fe400078e0058 */
[----:B------:R-:W-:Y:S01]  /*67270*/  IMAD.MOV.U32 R11, RZ, RZ, R87 ;  /* 0x000000ffff0b7224 */ /* 0x000fe200078e0057 */
[----:B-1----:R-:W3:Y:S01]  /*67280*/  LDL R0, [R1+0x2d4c] ;  /* 0x002d4c0001007983 */ /* 0x002ee20000100800 */
[----:B------:R-:W-:Y:S02]  /*67290*/  IMAD.MOV.U32 R8, RZ, RZ, R84 ;  /* 0x000000ffff087224 */ /* 0x000fe400078e0054 */
[----:B------:R-:W-:Y:S01]  /*672a0*/  IMAD.MOV.U32 R9, RZ, RZ, R39 ;  /* 0x000000ffff097224 */ /* 0x000fe200078e0027 */
[----:B------:R-:W3:Y:S04]  /*672b0*/  @P6 LDG.E.U16 R82, desc[UR6][R80.64] ;  /* 0x0000000650526981 */ /* 0x000ee8000c1e1500 */
[----:B------:R-:W3:Y:S04]  /*672c0*/  @P6 LDG.E.U16 R89, desc[UR6][R10.64] ;  /* 0x000000060a596981 */ /* 0x000ee8000c1e1500 */
[----:B----4-:R-:W-:Y:S04]  /*672d0*/  STL [R1+0x477c], R17 ;  /* 0x00477c1101007387 */ /* 0x010fe80000100800 */
[----:B------:R-:W4:Y:S04]  /*672e0*/  LDL.LU.64 R2, [R1+0x5558] ;  /* 0x0055580001027983 */ /* 0x000f280000300a00 */
[----:B------:R-:W4:Y:S04]  /*672f0*/  @P6 LDG.E.U16 R83, desc[UR6][R52.64] ;  /* 0x0000000634536981 */ /* 0x000f28000c1e1500 */
[----:B------:R-:W4:Y:S04]  /*67300*/  @P6 LDG.E.U16 R4, desc[UR6][R8.64] ;  /* 0x0000000608046981 */ /* 0x000f28000c1e1500 */
[----:B--2---:R-:W-:Y:S04]  /*67310*/  STL [R1+0x4780], R48 ;  /* 0x0047803001007387 */ /* 0x004fe80000100800 */
[----:B------:R-:W2:Y:S04]  /*67320*/  LDL.LU.64 R78, [R1+0x5550] ;  /* 0x00555000014e7983 */ /* 0x000ea80000300a00 */
[----:B------:R-:W-:Y:S04]  /*67330*/  STL [R1+0x4784], R49 ;  /* 0x0047843101007387 */ /* 0x000fe80000100800 */
[----:B---3--:R-:W-:Y:S04]  /*67340*/  STL [R1+0x4788], R20 ;  /* 0x0047881401007387 */ /* 0x008fe80000100800 */
[----:B------:R-:W-:Y:S04]  /*67350*/  STL.64 [R1+0x1888], R10 ;  /* 0x0018880a01007387 */ /* 0x000fe80000100a00 */
[----:B------:R-:W3:Y:S04]  /*67360*/  LDL R23, [R1+0x2d48] ;  /* 0x002d480001177983 */ /* 0x000ee80000100800 */
[----:B------:R-:W-:Y:S04]  /*67370*/  STL.64 [R1+0x1880], R8 ;  /* 0x0018800801007387 */ /* 0x000fe80000100a00 */
[----:B------:R-:W2:Y:S04]  /*67380*/  LDL R50, [R1+0x2d44] ;  /* 0x002d440001327983 */ /* 0x000ea80000100800 */
[----:B------:R-:W2:Y:S04]  /*67390*/  LDL R51, [R1+0x2d40] ;  /* 0x002d400001337983 */ /* 0x000ea80000100800 */
[----:B------:R-:W2:Y:S04]  /*673a0*/  LDL R18, [R1+0x2d3c] ;  /* 0x002d3c0001127983 */ /* 0x000ea80000100800 */
[----:B------:R-:W2:Y:S01]  /*673b0*/  LDL R38, [R1+0x2d38] ;  /* 0x002d380001267983 */ /* 0x000ea20000100800 */
[----:B------:R-:W-:-:S03]  /*673c0*/  ISETP.GT.AND P3, PT, R92, 0x53, PT ;  /* 0x000000535c00780c */ /* 0x000fc60003f64270 */
[----:B------:R-:W2:Y:S04]  /*673d0*/  LDL.LU R39, [R1+0x33a0] ;  /* 0x0033a00001277983 */ /* 0x000ea80000300800 */
[----:B------:R-:W2:Y:S04]  /*673e0*/  LDL.LU R84, [R1+0x33cc] ;  /* 0x0033cc0001547983 */ /* 0x000ea80000300800 */
[----:B------:R-:W2:Y:S04]  /*673f0*/  LDL.LU R87, [R1+0x33a4] ;  /* 0x0033a40001577983 */ /* 0x000ea80000300800 */
[----:B------:R-:W2:Y:S04]  /*67400*/  LDL.LU R88, [R1+0x33d0] ;  /* 0x0033d00001587983 */ /* 0x000ea80000300800 */
        /* <DEDUP_REMOVED lines=8> */
[----:B----4-:R-:W-:Y:S04]  /*67490*/  @P6 STL [R1+0x2d5c], R83 ;  /* 0x002d5c5301006387 */ /* 0x010fe80000100800 */
[----:B------:R0:W-:Y:S04]  /*674a0*/  @P6 STL [R1+0x2d60], R4 ;  /* 0x002d600401006387 */ /* 0x0001e80000100800 */
[----:B------:R-:W4:Y:S04]  /*674b0*/  LDL.LU.64 R64, [R1+0x5538] ;  /* 0x0055380001407983 */ /* 0x000f280000300a00 */
[----:B------:R-:W4:Y:S04]  /*674c0*/  LDL.LU.64 R72, [R1+0x5530] ;  /* 0x0055300001487983 */ /* 0x000f280000300a00 */
        /* <DEDUP_REMOVED lines=8> */
[----:B---3--:R-:W3:Y:S01]  /*67550*/  @P3 LDG.E.U16 R23, desc[UR6][R36.64] ;  /* 0x0000000624173981 */ /* 0x008ee2000c1e1500 */
[----:B------:R-:W-:-:S02]  /*67560*/  ISETP.GT.AND P5, PT, R92, 0x54, PT ;  /* 0x000000545c00780c */ /* 0x000fc40003fa4270 */
[----:B------:R-:W-:Y:S01]  /*67570*/  ISETP.GT.AND P6, PT, R92, 0x55, PT ;  /* 0x000000555c00780c */ /* 0x000fe20003fc4270 */
[----:B0-----:R-:W3:Y:S04]  /*67580*/  LDL R4, [R1+0x2d14] ;  /* 0x002d140001047983 */ /* 0x001ee80000100800 */
[----:B------:R-:W3:Y:S04]  /*67590*/  LDL.64 R10, [R1+0x17e0] ;  /* 0x0017e000010a7983 */ /* 0x000ee80000100a00 */
[----:B------:R-:W3:Y:S04]  /*675a0*/  LDL R83, [R1+0x2d10] ;  /* 0x002d100001537983 */ /* 0x000ee80000100800 */
[----:B------:R-:W3:Y:S01]  /*675b0*/  LDL R82, [R1+0x2d0c] ;  /* 0x002d0c0001527983 */ /* 0x000ee20000100800 */
[----:B--2---:R-:W-:Y:S01]  /*675c0*/  MOV R13, R87 ;  /* 0x00000057000d7202 */ /* 0x004fe20000000f00 */
[----:B------:R-:W-:-:S02]  /*675d0*/  IMAD.MOV.U32 R12, RZ, RZ, R88 ;  /* 0x000000ffff0c7224 */ /* 0x000fc400078e0058 */
[----:B------:R-:W2:Y:S04]  /*675e0*/  @P5 LDG.E.U16 R38, desc[UR6][R74.64] ;  /* 0x000000064a265981 */ /* 0x000ea8000c1e1500 */
[----:B------:R-:W2:Y:S04]  /*675f0*/  @P5 LDG.E.U16 R18, desc[UR6][R32.64] ;  /* 0x0000000620125981 */ /* 0x000ea8000c1e1500 */
[----:B------:R-:W2:Y:S04]  /*67600*/  @P5 LDG.E.U16 R51, desc[UR6][R60.64] ;  /* 0x000000063c335981 */ /* 0x000ea8000c1e1500 */
[----:B------:R-:W2:Y:S04]  /*67610*/  @P5 LDG.E.U16 R50, desc[UR6][R90.64] ;  /* 0x000000065a325981 */ /* 0x000ea8000c1e1500 */
[----:B------:R-:W2:Y:S04]  /*67620*/  @P6 LDG.E.U16 R89, desc[UR6][R12.64] ;  /* 0x000000060c596981 */ /* 0x000ea8000c1e1500 */
[----:B------:R0:W-:Y:S01]  /*67630*/  @P3 STL [R1+0x2d54], R85 ;  /* 0x002d545501003387 */ /* 0x0001e20000100800 */
[----:B------:R-:W-:-:S02]  /*67640*/  IMAD.MOV.U32 R8, RZ, RZ, R84 ;  /* 0x000000ffff087224 */ /* 0x000fc400078e0054 */
[----:B------:R-:W-:Y:S01]  /*67650*/  IMAD.MOV.U32 R9, RZ, RZ, R39 ;  /* 0x000000ffff097224 */ /* 0x000fe200078e0027 */
[----:B----4-:R-:W4:Y:S04]  /*67660*/  @P6 LDG.E.U16 R47, desc[UR6][R68.64] ;  /* 0x00000006442f6981 */ /* 0x010f28000c1e1500 */
[----:B0-----:R-:W4:Y:S04]  /*67670*/  LDL R85, [R1+0x2d08] ;  /* 0x002d080001557983 */ /* 0x001f280000100800 */
[----:B------:R0:W-:Y:S04]  /*67680*/  @P3 STL [R1+0x2d50], R86 ;  /* 0x002d505601003387 */ /* 0x0001e80000100800 */
[----:B------:R-:W4:Y:S04]  /*67690*/  @P6 LDG.E.U16 R46, desc[UR6][R6.64] ;  /* 0x00000006062e6981 */ /* 0x000f28000c1e1500 */
[----:B------:R-:W4:Y:S04]  /*676a0*/  @P6 LDG.E.U16 R19, desc[UR6][R8.64] ;  /* 0x0000000608136981 */ /* 0x000f28000c1e1500 */
[----:B0-----:R-:W4:Y:S04]  /*676b0*/  LDL.LU R86, [R1+0x33d8] ;  /* 0x0033d80001567983 */ /* 0x001f280000300800 */
[----:B------:R0:W-:Y:S04]  /*676c0*/  @P3 STL [R1+0x2d4c], R0 ;  /* 0x002d4c0001003387 */ /* 0x0001e80000100800 */
[----:B0-----:R-:W4:Y:S04]  /*676d0*/  LDL.LU R0, [R1+0x3404] ;  /* 0x0034040001007983 */ /* 0x001f280000300800 */
[----:B------:R-:W4:Y:S04]  /*676e0*/  LDL.LU.64 R36, [R1+0x5520] ;  /* 0x0055200001247983 */ /* 0x000f280000300a00 */
[----:B---3--:R-:W-:Y:S01]  /*676f0*/  @P3 STL [R1+0x2d48], R23 ;  /* 0x002d481701003387 */ /* 0x008fe20000100800 */
[----:B------:R-:W-:-:S03]  /*67700*/  ISETP.GT.AND P3, PT, R92, 0x56, PT ;  /* 0x000000565c00780c */ /* 0x000fc60003f64270 */
[----:B------:R-:W3:Y:S04]  /*67710*/  LDL.LU.64 R90, [R1+0x5518] ;  /* 0x00551800015a7983 */ /* 0x000ee80000300a00 */
[----:B------:R-:W3:Y:S04]  /*67720*/  LDL.LU.64 R60, [R1+0x5510] ;  /* 0x00551000013c7983 */ /* 0x000ee80000300a00 */
[----:B------:R-:W3:Y:S04]  /*67730*/  LDL.LU.64 R32, [R1+0x5508] ;  /* 0x0055080001207983 */ /* 0x000ee80000300a00 */
[----:B------:R-:W3:Y:S04]  /*67740*/  LDL.LU.64 R74, [R1+0x5500] ;  /* 0x00550000014a7983 */ /* 0x000ee80000300a00 */
[----:B------:R-:W3:Y:S04]  /*67750*/  @P3 LDG.E.U16 R43, desc[UR6][R76.64] ;  /* 0x000000064c2b3981 */ /* 0x000ee8000c1e1500 */
[----:B------:R-:W3:Y:S04]  /*67760*/  @P3 LDG.E.U16 R42, desc[UR6][R70.64] ;  /* 0x00000006462a3981 */ /* 0x000ee8000c1e1500 */
[----:B------:R-:W3:Y:S04]  /*67770*/  @P3 LDG.E.U16 R15, desc[UR6][R28.64] ;  /* 0x000000061c0f3981 */ /* 0x000ee8000c1e1500 */
[----:B------:R-:W3:Y:S04]  /*67780*/  @P3 LDG.E.U16 R14, desc[UR6][R56.64] ;  /* 0x00000006380e3981 */ /* 0x000ee8000c1e1500 */
[----:B--2---:R0:W-:Y:S04]  /*67790*/  @P5 STL [R1+0x2d38], R38 ;  /* 0x002d382601005387 */ /* 0x0041e80000100800 */
[----:B------:R-:W-:Y:S04]  /*677a0*/  @P5 STL [R1+0x2d3c], R18 ;  /* 0x002d3c1201005387 */ /* 0x000fe80000100800 */
[----:B------:R-:W-:Y:S04]  /*677b0*/  @P5 STL [R1+0x2d40], R51 ;  /* 0x002d403301005387 */ /* 0x000fe80000100800 */
[----:B------:R-:W-:Y:S04]  /*677c0*/  @P5 STL [R1+0x2d44], R50 ;  /* 0x002d443201005387 */ /* 0x000fe80000100800 */
[----:B------:R-:W-:Y:S04]  /*677d0*/  STL.64 [R1+0x1828], R12 ;  /* 0x0018280c01007387 */ /* 0x000fe80000100a00 */
[----:B0-----:R-:W2:Y:S04]  /*677e0*/  LDL.LU R38, [R1+0x33dc] ;  /* 0x0033dc0001267983 */ /* 0x001ea80000300800 */
[----:B------:R-:W-:Y:S04]  /*677f0*/  STL.64 [R1+0x1820], R8 ;  /* 0x0018200801007387 */ /* 0x000fe80000100a00 */
[----:B------:R-:W2:Y:S04]  /*67800*/  LDL.LU R39, [R1+0x3408] ;  /* 0x0034080001277983 */ /* 0x000ea80000300800 */
[----:B------:R-:W2:Y:S04]  /*67810*/  LDL R84, [R1+0x2d04] ;  /* 0x002d040001547983 */ /* 0x000ea80000100800 */
[----:B------:R-:W2:Y:S04]  /*67820*/  LDL R87, [R1+0x2d00] ;  /* 0x002d000001577983 */ /* 0x000ea80000100800 */
[----:B------:R-:W2:Y:S04]  /*67830*/  LDL R88, [R1+0x2cfc] ;  /* 0x002cfc0001587983 */ /* 0x000ea80000100800 */
[----:B------:R0:W-:Y:S04]  /*67840*/  @P6 STL [R1+0x2d34], R89 ;  /* 0x002d345901006387 */ /* 0x0001e80000100800 */
[----:B0-----:R-:W2:Y:S01]  /*67850*/  LDL R89, [R1+0x2cf8] ;  /* 0x002cf80001597983 */ /* 0x001ea20000100800 */
[----:B------:R-:W-:-:S03]  /*67860*/  ISETP.GT.AND P5, PT, R92, 0x57, PT ;  /* 0x000000575c00780c */ /* 0x000fc60003fa4270 */
[----:B------:R-:W2:Y:S04]  /*67870*/  LDL.LU.64 R6, [R1+0x54f8] ;  /* 0x0054f80001067983 */ /* 0x000ea80000300a00 */
[----:B------:R-:W2:Y:S04]  /*67880*/  LDL.LU.64 R68, [R1+0x54f0] ;  /* 0x0054f00001447983 */ /* 0x000ea80000300a00 */
[----:B----4-:R-:W-:Y:S04]  /*67890*/  @P6 STL [R1+0x2d28], R47 ;  /* 0x002d282f01006387 */ /* 0x010fe80000100800 */
        /* <DEDUP_REMOVED lines=8> */
[----:B------:R-:W4:Y:S04]  /*67920*/  @P5 LDG.E.U16 R85, desc[UR6][R52.64] ;  /* 0x0000000634555981 */ /* 0x000f28000c1e1500 */
[----:B------:R-:W4:Y:S04]  /*67930*/  @P5 LDG.E.U16 R83, desc[UR6][R10.64] ;  /* 0x000000060a535981 */ /* 0x000f28000c1e1500 */
[----:B---3--:R-:W-:Y:S04]  /*67940*/  @P3 STL [R1+0x2d18], R43 ;  /* 0x002d182b01003387 */ /* 0x008fe80000100800 */
[----:B------:R-:W-:Y:S04]  /*67950*/  @P3 STL [R1+0x2d1c], R42 ;  /* 0x002d1c2a01003387 */ /* 0x000fe80000100800 */
[----:B------:R-:W-:Y:S04]  /*67960*/  @P3 STL [R1+0x2d20], R15 ;  /* 0x002d200f01003387 */ /* 0x000fe80000100800 */
[----:B------:R0:W-:Y:S04]  /*67970*/  @P3 STL [R1+0x2d24], R14 ;  /* 0x002d240e01003387 */ /* 0x0001e80000100800 */
[----:B------:R-:W3:Y:S04]  /*67980*/  LDL.LU.64 R2, [R1+0x54c8] ;  /* 0x0054c80001027983 */ /* 0x000ee80000300a00 */
[----:B------:R-:W3:Y:S04]  /*67990*/  LDL.LU.64 R78, [R1+0x54c0] ;  /* 0x0054c000014e7983 */ /* 0x000ee80000300a00 */
[----:B------:R-:W3:Y:S01]  /*679a0*/  LDL.LU.64 R52, [R1+0x54b8] ;  /* 0x0054b80001347983 */ /* 0x000ee20000300a00 */
[----:B------:R-:W-:-:S02]  /*679b0*/  ISETP.GT.AND P6, PT, R92, 0x58, PT ;  /* 0x000000585c00780c */ /* 0x000fc40003fc4270 */
[----:B------:R-:W-:Y:S01]  /*679c0*/  ISETP.GT.AND P3, PT, R92, 0x59, PT ;  /* 0x000000595c00780c */ /* 0x000fe20003f64270 */
[----:B------:R-:W-:Y:S02]  /*679d0*/  IMAD.MOV.U32 R8, RZ, RZ, R0 ;  /* 0x000000ffff087224 */ /* 0x000fe400078e0000 */
[----:B------:R-:W-:Y:S02]  /*679e0*/  IMAD.MOV.U32 R9, RZ, RZ, R86 ;  /* 0x000000ffff097224 */ /* 0x000fe400078e0056 */
[----:B--2---:R-:W-:Y:S02]  /*679f0*/  IMAD.MOV.U32 R13, RZ, RZ, R38 ;  /* 0x000000ffff0d7224 */ /* 0x004fe400078e0026 */
[----:B------:R-:W-:-:S04]  /*67a00*/  IMAD.MOV.U32 R12, RZ, RZ, R39 ;  /* 0x000000ffff0c7224 */ /* 0x000fc800078e0027 */
[----:B------:R-:W2:Y:S04]  /*67a10*/  @P6 LDG.E.U16 R88, desc[UR6][R80.64] ;  /* 0x0000000650586981 */ /* 0x000ea8000c1e1500 */
[----:B------:R-:W2:Y:S04]  /*67a20*/  @P6 LDG.E.U16 R87, desc[UR6][R8.64] ;  /* 0x0000000608576981 */ /* 0x000ea8000c1e1500 */
[----:B------:R-:W2:Y:S04]  /*67a30*/  @P6 LDG.E.U16 R84, desc[UR6][R12.64] ;  /* 0x000000060c546981 */ /* 0x000ea8000c1e1500 */
[----:B------:R-:W2:Y:S04]  /*67a40*/  @P3 LDG.E.U16 R21, desc[UR6][R72.64] ;  /* 0x0000000648153981 */ /* 0x000ea8000c1e1500 */
[----:B------:R-:W2:Y:S04]  /*67a50*/  @P6 LDG.E.U16 R89, desc[UR6][R64.64] ;  /* 0x0000000640596981 */ /* 0x000ea8000c1e1500 */
[----:B----4-:R-:W-:Y:S04]  /*67a60*/  @P5 STL [R1+0x2d08], R85 ;  /* 0x002d085501005387 */ /* 0x010fe80000100800 */
[----:B------:R-:W-:Y:S04]  /*67a70*/  @P5 STL [R1+0x2d0c], R82 ;  /* 0x002d0c5201005387 */ /* 0x000fe80000100800 */
[----:B------:R1:W-:Y:S04]  /*67a80*/  @P5 STL [R1+0x2d10], R83 ;  /* 0x002d105301005387 */ /* 0x0003e80000100800 */
[----:B------:R4:W-:Y:S04]  /*67a90*/  @P5 STL [R1+0x2d14], R4 ;  /* 0x002d140401005387 */ /* 0x0009e80000100800 */
[----:B0-----:R-:W4:Y:S04]  /*67aa0*/  LDL R14, [R1+0x2ce4] ;  /* 0x002ce400010e7983 */ /* 0x001f280000100800 */
[----:B------:R-:W4:Y:S04]  /*67ab0*/  LDL R15, [R1+0x2ce0] ;  /* 0x002ce000010f7983 */ /* 0x000f280000100800 */
[----:B------:R-:W4:Y:S04]  /*67ac0*/  LDL R42, [R1+0x2cdc] ;  /* 0x002cdc00012a7983 */ /* 0x000f280000100800 */
[----:B---3--:R-:W3:Y:S04]  /*67ad0*/  @P3 LDG.E.U16 R52, desc[UR6][R24.64] ;  /* 0x0000000618343981 */ /* 0x008ee8000c1e1500 */
[----:B------:R-:W-:Y:S04]  /*67ae0*/  STL.64 [R1+0x17c0], R8 ;  /* 0x0017c00801007387 */ /* 0x000fe80000100a00 */
[----:B------:R-:W3:Y:S04]  /*67af0*/  LDL R43, [R1+0x2cd8] ;  /* 0x002cd800012b7983 */ /* 0x000ee80000100800 */
[----:B------:R-:W3:Y:S04]  /*67b00*/  LDL.LU R10, [R1+0x3410] ;  /* 0x00341000010a7983 */ /* 0x000ee80000300800 */
[----:B------:R-:W3:Y:S04]  /*67b10*/  LDL.LU R11, [R1+0x343c] ;  /* 0x00343c00010b7983 */ /* 0x000ee80000300800 */
[----:B-1----:R-:W3:Y:S04]  /*67b20*/  LDL.LU R83, [R1+0x3414] ;  /* 0x0034140001537983 */ /* 0x002ee80000300800 */
[----:B------:R-:W3:Y:S04]  /*67b30*/  LDL.LU R82, [R1+0x3440] ;  /* 0x0034400001527983 */ /* 0x000ee80000300800 */
[----:B------:R-:W3:Y:S04]  /*67b40*/  LDL R85, [R1+0x2cd4] ;  /* 0x002cd40001557983 */ /* 0x000ee80000100800 */
[----:B------:R-:W3:Y:S04]  /*67b50*/  LDL R86, [R1+0x2cd0] ;  /* 0x002cd00001567983 */ /* 0x000ee80000100800 */
[----:B------:R-:W3:Y:S04]  /*67b60*/  LDL R0, [R1+0x2ccc] ;  /* 0x002ccc0001007983 */ /* 0x000ee80000100800 */
[----:B------:R-:W-:Y:S04]  /*67b70*/  STL.64 [R1+0x17c8], R12 ;  /* 0x0017c80c01007387 */ /* 0x000fe80000100a00 */
[----:B------:R-:W3:Y:S04]  /*67b80*/  LDL.LU.64 R80, [R1+0x54b0] ;  /* 0x0054b00001507983 */ /* 0x000ee80000300a00 */
[----:B------:R-:W3:Y:S04]  /*67b90*/  LDL.LU.64 R64, [R1+0x54a8] ;  /* 0x0054a80001407983 */ /* 0x000ee80000300a00 */
[----:B------:R-:W3:Y:S04]  /*67ba0*/  @P3 LDG.E.U16 R53, desc[UR6][R36.64] ;  /* 0x0000000624353981 */ /* 0x000ee8000c1e1500 */
[----:B--2---:R-:W-:Y:S04]  /*67bb0*/  @P6 STL [R1+0x2cf8], R89 ;  /* 0x002cf85901006387 */ /* 0x004fe80000100800 */
[----:B------:R-:W-:Y:S04]  /*67bc0*/  @P6 STL [R1+0x2cfc], R88 ;  /* 0x002cfc5801006387 */ /* 0x000fe80000100800 */
[----:B------:R0:W-:Y:S04]  /*67bd0*/  @P6 STL [R1+0x2d00], R87 ;  /* 0x002d005701006387 */ /* 0x0001e80000100800 */
[----:B------:R1:W-:Y:S04]  /*67be0*/  @P6 STL [R1+0x2d04], R84 ;  /* 0x002d045401006387 */ /* 0x0003e80000100800 */
[----:B------:R-:W2:Y:S04]  /*67bf0*/  LDL.LU.64 R72, [R1+0x54a0] ;  /* 0x0054a00001487983 */ /* 0x000ea80000300a00 */
[----:B------:R-:W-:Y:S04]  /*67c00*/  STL [R1+0x478c], R21 ;  /* 0x00478c1501007387 */ /* 0x000fe80000100800 */
[----:B------:R-:W2:Y:S04]  /*67c10*/  LDL.LU.64 R24, [R1+0x5498] ;  /* 0x0054980001187983 */ /* 0x000ea80000300a00 */
[----:B----4-:R-:W4:Y:S04]  /*67c20*/  LDL R4, [R1+0x2cc8] ;  /* 0x002cc80001047983 */ /* 0x010f280000100800 */
[----:B0-----:R-:W4:Y:S04]  /*67c30*/  LDL R87, [R1+0x2cc4] ;  /* 0x002cc40001577983 */ /* 0x001f280000100800 */
[----:B---3--:R-:W-:Y:S04]  /*67c40*/  STL [R1+0x4790], R52 ;  /* 0x0047903401007387 */ /* 0x008fe80000100800 */
[----:B------:R-:W3:Y:S04]  /*67c50*/  LDL.LU.64 R36, [R1+0x5490] ;  /* 0x0054900001247983 */ /* 0x000ee80000300a00 */
[----:B------:R-:W3:Y:S01]  /*67c60*/  LDL R88, [R1+0x2cc0] ;  /* 0x002cc00001587983 */ /* 0x000ee20000100800 */
[----:B------:R-:W-:-:S02]  /*67c70*/  ISETP.GT.AND P5, PT, R92, 0x5a, PT ;  /* 0x0000005a5c00780c */ /* 0x000fc40003fa4270 */
[C---:B------:R-:W-:Y:S01]  /*67c80*/  ISETP.GT.AND P6, PT, R92.reuse, 0x5b, PT ;  /* 0x0000005b5c00780c */ /* 0x040fe20003fc4270 */
[----:B------:R-:W-:Y:S02]  /*67c90*/  IMAD.MOV.U32 R8, RZ, RZ, R11 ;  /* 0x000000ffff087224 */ /* 0x000fe400078e000b */
[----:B------:R-:W-:Y:S02]  /*67ca0*/  IMAD.MOV.U32 R9, RZ, RZ, R10 ;  /* 0x000000ffff097224 */ /* 0x000fe400078e000a */
[----:B------:R-:W-:Y:S02]  /*67cb0*/  IMAD.MOV.U32 R10, RZ, RZ, R82 ;  /* 0x000000ffff0a7224 */ /* 0x000fe400078e0052 */
[----:B------:R-:W-:Y:S01]  /*67cc0*/  IMAD.MOV.U32 R11, RZ, RZ, R83 ;  /* 0x000000ffff0b7224 */ /* 0x000fe200078e0053 */
[----:B-1----:R-:W3:Y:S04]  /*67cd0*/  LDL R84, [R1+0x2cbc] ;  /* 0x002cbc0001547983 */ /* 0x002ee80000100800 */
[----:B------:R-:W3:Y:S04]  /*67ce0*/  LDL.64 R38, [R1+0x1730] ;  /* 0x0017300001267983 */ /* 0x000ee80000100a00 */
[----:B------:R-:W3:Y:S04]  /*67cf0*/  LDL R89, [R1+0x2cb8] ;  /* 0x002cb80001597983 */ /* 0x000ee80000100800 */
[----:B------:R-:W3:Y:S04]  /*67d00*/  @P5 LDG.E.U16 R43, desc[UR6][R6.64] ;  /* 0x00000006062b5981 */ /* 0x000ee8000c1e1500 */
[----:B------:R-:W3:Y:S04]  /*67d10*/  @P5 LDG.E.U16 R42, desc[UR6][R74.64] ;  /* 0x000000064a2a5981 */ /* 0x000ee8000c1e1500 */
[----:B------:R-:W3:Y:S04]  /*67d20*/  @P5 LDG.E.U16 R15, desc[UR6][R32.64] ;  /* 0x00000006200f5981 */ /* 0x000ee8000c1e1500 */
[----:B------:R-:W3:Y:S04]  /*67d30*/  @P5 LDG.E.U16 R14, desc[UR6][R60.64] ;  /* 0x000000063c0e5981 */ /* 0x000ee8000c1e1500 */
[----:B------:R-:W3:Y:S04]  /*67d40*/  @P6 LDG.E.U16 R85, desc[UR6][R10.64] ;  /* 0x000000060a556981 */ /* 0x000ee8000c1e1500 */
[----:B------:R-:W3:Y:S04]  /*67d50*/  @P6 LDG.E.U16 R86, desc[UR6][R8.64] ;  /* 0x0000000608566981 */ /* 0x000ee8000c1e1500 */
[----:B------:R-:W3:Y:S04]  /*67d60*/  @P6 LDG.E.U16 R0, desc[UR6][R68.64] ;  /* 0x0000000644006981 */ /* 0x000ee8000c1e1500 */
[----:B--2---:R-:W2:Y:S01]  /*67d70*/  @P3 LDG.E.U16 R24, desc[UR6][R90.64] ;  /* 0x000000065a183981 */ /* 0x004ea2000c1e1500 */
[----:B------:R-:W-:-:S03]  /*67d80*/  ISETP.GT.AND P3, PT, R92, 0x5c, PT ;  /* 0x0000005c5c00780c */ /* 0x000fc60003f64270 */
[----:B----4-:R-:W4:Y:S10]  /*67d90*/  @P6 LDG.E.U16 R4, desc[UR6][R56.64] ;  /* 0x0000000638046981 */ /* 0x010f34000c1e1500 */
[----:B------:R-:W4:Y:S04]  /*67da0*/  @P3 LDG.E.U16 R87, desc[UR6][R28.64] ;  /* 0x000000061c573981 */ /* 0x000f28000c1e1500 */
[----:B---3--:R-:W3:Y:S04]  /*67db0*/  @P3 LDG.E.U16 R88, desc[UR6][R70.64] ;  /* 0x0000000646583981 */ /* 0x008ee8000c1e1500 */
[----:B------:R-:W-:Y:S04]  /*67dc0*/  STL [R1+0x4794], R53 ;  /* 0x0047943501007387 */ /* 0x000fe80000100800 */
[----:B------:R-:W3:Y:S04]  /*67dd0*/  LDL.LU.64 R90, [R1+0x5488] ;  /* 0x00548800015a7983 */ /* 0x000ee80000300a00 */
[----:B------:R-:W3:Y:S04]  /*67de0*/  @P3 LDG.E.U16 R84, desc[UR6][R76.64] ;  /* 0x000000064c543981 */ /* 0x000ee8000c1e1500 */
[----:B------:R-:W3:Y:S04]  /*67df0*/  @P3 LDG.E.U16 R89, desc[UR6][R38.64] ;  /* 0x0000000626593981 */ /* 0x000ee8000c1e1500 */
[----:B--2---:R-:W-:Y:S04]  /*67e00*/  STL [R1+0x4798], R24 ;  /* 0x0047981801007387 */ /* 0x004fe80000100800 */
[----:B------:R-:W2:Y:S04]  /*67e10*/  LDL.LU.64 R60, [R1+0x5480] ;  /* 0x00548000013c7983 */ /* 0x000ea80000300a00 */
[----:B------:R-:W2:Y:S04]  /*67e20*/  LDL.LU.64 R32, [R1+0x5478] ;  /* 0x0054780001207983 */ /* 0x000ea80000300a00 */
[----:B------:R-:W2:Y:S04]  /*67e30*/  LDL.LU.64 R74, [R1+0x5470] ;  /* 0x00547000014a7983 */ /* 0x000ea80000300a00 */
[----:B------:R-:W2:Y:S04]  /*67e40*/  LDL.LU.64 R6, [R1+0x5468] ;  /* 0x0054680001067983 */ /* 0x000ea80000300a00 */
[----:B------:R-:W-:Y:S04]  /*67e50*/  @P5 STL [R1+0x2cd8], R43 ;  /* 0x002cd82b01005387 */ /* 0x000fe80000100800 */
[----:B------:R-:W-:Y:S04]  /*67e60*/  @P5 STL [R1+0x2cdc], R42 ;  /* 0x002cdc2a01005387 */ /* 0x000fe80000100800 */
[----:B------:R-:W-:Y:S04]  /*67e70*/  @P5 STL [R1+0x2ce0], R15 ;  /* 0x002ce00f01005387 */ /* 0x000fe80000100800 */
[----:B------:R-:W-:Y:S04]  /*67e80*/  @P5 STL [R1+0x2ce4], R14 ;  /* 0x002ce40e01005387 */ /* 0x000fe80000100800 */
[----:B------:R-:W-:Y:S04]  /*67e90*/  STL.64 [R1+0x1768], R10 ;  /* 0x0017680a01007387 */ /* 0x000fe80000100a00 */
[----:B------:R-:W-:Y:S04]  /*67ea0*/  STL.64 [R1+0x1760], R8 ;  /* 0x0017600801007387 */ /* 0x000fe80000100a00 */
[----:B------:R-:W2:Y:S04]  /*67eb0*/  LDL.LU.64 R68, [R1+0x5460] ;  /* 0x0054600001447983 */ /* 0x000ea80000300a00 */
[----:B------:R-:W2:Y:S04]  /*67ec0*/  LDL R50, [R1+0x2cb4] ;  /* 0x002cb40001327983 */ /* 0x000ea80000100800 */
[----:B------:R-:W2:Y:S04]  /*67ed0*/  LDL R51, [R1+0x2cb0] ;  /* 0x002cb00001337983 */ /* 0x000ea80000100800 */
[----:B------:R-:W2:Y:S04]  /*67ee0*/  LDL R18, [R1+0x2cac] ;  /* 0x002cac0001127983 */ /* 0x000ea80000100800 */
[----:B------:R-:W2:Y:S04]  /*67ef0*/  LDL R19, [R1+0x2ca8] ;  /* 0x002ca80001137983 */ /* 0x000ea80000100800 */
[----:B------:R-:W2:Y:S04]  /*67f00*/  LDL.LU R83, [R1+0x3448] ;  /* 0x0034480001537983 */ /* 0x000ea80000300800 */
[----:B------:R-:W2:Y:S04]  /*67f10*/  LDL.LU R82, [R1+0x3474] ;  /* 0x0034740001527983 */ /* 0x000ea80000300800 */
[----:B------:R0:W-:Y:S04]  /*67f20*/  @P6 STL [R1+0x2cd4], R85 ;  /* 0x002cd45501006387 */ /* 0x0001e80000100800 */
[----:B0-----:R-:W2:Y:S04]  /*67f30*/  LDL.LU R85, [R1+0x344c] ;  /* 0x00344c0001557983 */ /* 0x001ea80000300800 */
[----:B------:R0:W-:Y:S04]  /*67f40*/  @P6 STL [R1+0x2cd0], R86 ;  /* 0x002cd05601006387 */ /* 0x0001e80000100800 */
[----:B0-----:R-:W2:Y:S04]  /*67f50*/  LDL.LU R86, [R1+0x3478] ;  /* 0x0034780001567983 */ /* 0x001ea80000300800 */
[----:B------:R0:W-:Y:S04]  /*67f60*/  @P6 STL [R1+0x2ccc], R0 ;  /* 0x002ccc0001006387 */ /* 0x0001e80000100800 */
[----:B0-----:R-:W2:Y:S04]  /*67f70*/  LDL R0, [R1+0x2ca4] ;  /* 0x002ca40001007983 */ /* 0x001ea80000100800 */
[----:B------:R-:W2:Y:S04]  /*67f80*/  LDL.LU.64 R56, [R1+0x5458] ;  /* 0x0054580001387983 */ /* 0x000ea80000300a00 */
[----:B----4-:R-:W-:Y:S04]  /*67f90*/  @P6 STL [R1+0x2cc8], R4 ;  /* 0x002cc80401006387 */ /* 0x010fe80000100800 */
[----:B------:R-:W4:Y:S04]  /*67fa0*/  LDL.LU.64 R28, [R1+0x5450] ;  /* 0x00545000011c7983 */ /* 0x000f280000300a00 */
[----:B------:R0:W-:Y:S04]  /*67fb0*/  @P3 STL [R1+0x2cc4], R87 ;  /* 0x002cc45701003387 */ /* 0x0001e80000100800 */
[----:B0-----:R-:W4:Y:S04]  /*67fc0*/  LDL R87, [R1+0x2ca0] ;  /* 0x002ca00001577983 */ /* 0x001f280000100800 */
[----:B------:R-:W4:Y:S04]  /*67fd0*/  LDL.LU.64 R70, [R1+0x5448] ;  /* 0x0054480001467983 */ /* 0x000f280000300a00 */
[----:B---3--:R0:W-:Y:S04]  /*67fe0*/  @P3 STL [R1+0x2cc0], R88 ;  /* 0x002cc05801003387 */ /* 0x0081e80000100800 */
[----:B0-----:R-:W3:Y:S04]  /*67ff0*/  LDL R88, [R1+0x2c9c] ;  /* 0x002c9c0001587983 */ /* 0x001ee80000100800 */
[----:B------:R-:W3:Y:S04]  /*68000*/  LDL.LU.64 R76, [R1+0x5440] ;  /* 0x00544000014c7983 */ /* 0x000ee80000300a00 */
[----:B------:R-:W3:Y:S04]  /*68010*/  LDL R46, [R1+0x2c98] ;  /* 0x002c9800012e7983 */ /* 0x000ee80000100800 */
[----:B------:R-:W3:Y:S04]  /*68020*/  LDL R42, [R1+0x2c88] ;  /* 0x002c8800012a7983 */ /* 0x000ee80000100800 */
[----:B------:R-:W3:Y:S04]  /*68030*/  LDL R15, [R1+0x2c8c] ;  /* 0x002c8c00010f7983 */ /* 0x000ee80000100800 */
[----:B------:R-:W3:Y:S04]  /*68040*/  LDL R14, [R1+0x2c90] ;  /* 0x002c9000010e7983 */ /* 0x000ee80000100800 */
[----:B------:R-:W3:Y:S01]  /*68050*/  LDL R47, [R1+0x2c94] ;  /* 0x002c9400012f7983 */ /* 0x000ee20000100800 */
[----:B------:R-:W-:-:S02]  /*68060*/  ISETP.GT.AND P5, PT, R92, 0x5d, PT ;  /* 0x0000005d5c00780c */ /* 0x000fc40003fa4270 */
[----:B------:R-:W-:Y:S01]  /*68070*/  ISETP.GT.AND P6, PT, R92, 0x5e, PT ;  /* 0x0000005e5c00780c */ /* 0x000fe20003fc4270 */
[----:B------:R-:W3:Y:S04]  /*68080*/  LDL R43, [R1+0x2c84] ;  /* 0x002c8400012b7983 */ /* 0x000ee80000100800 */
[----:B------:R-:W3:Y:S04]  /*68090*/  LDL R10, [R1+0x2c80] ;  /* 0x002c8000010a7983 */ /* 0x000ee80000100800 */
[----:B------:R-:W3:Y:S04]  /*680a0*/  LDL R11, [R1+0x2c7c] ;  /* 0x002c7c00010b7983 */ /* 0x000ee80000100800 */
[----:B------:R-:W3:Y:S04]  /*680b0*/  LDL R4, [R1+0x2c78] ;  /* 0x002c780001047983 */ /* 0x000ee80000100800 */
[----:B------:R-:W3:Y:S04]  /*680c0*/  LDL.LU R38, [R1+0x3480] ;  /* 0x0034800001267983 */ /* 0x000ee80000300800 */
[----:B------:R-:W3:Y:S04]  /*680d0*/  LDL.LU R39, [R1+0x34ac] ;  /* 0x0034ac0001277983 */ /* 0x000ee80000300800 */
[----:B------:R0:W-:Y:S04]  /*680e0*/  @P3 STL [R1+0x2cbc], R84 ;  /* 0x002cbc5401003387 */ /* 0x0001e80000100800 */
[----:B0-----:R-:W3:Y:S04]  /*680f0*/  LDL.LU R84, [R1+0x3484] ;  /* 0x0034840001547983 */ /* 0x001ee80000300800 */
[----:B------:R0:W-:Y:S04]  /*68100*/  @P3 STL [R1+0x2cb8], R89 ;  /* 0x002cb85901003387 */ /* 0x0001e80000100800 */
[----:B--2---:R-:W2:Y:S04]  /*68110*/  @P5 LDG.E.U16 R50, desc[UR6][R2.64] ;  /* 0x0000000602325981 */ /* 0x004ea8000c1e1500 */
[----:B------:R-:W2:Y:S04]  /*68120*/  @P5 LDG.E.U16 R19, desc[UR6][R64.64] ;  /* 0x0000000640135981 */ /* 0x000ea8000c1e1500 */
[----:B------:R-:W2:Y:S04]  /*68130*/  @P5 LDG.E.U16 R18, desc[UR6][R80.64] ;  /* 0x0000000650125981 */ /* 0x000ea8000c1e1500 */
[----:B------:R-:W2:Y:S01]  /*68140*/  @P5 LDG.E.U16 R51, desc[UR6][R78.64] ;  /* 0x000000064e335981 */ /* 0x000ea2000c1e1500 */
[----:B------:R-:W-:-:S02]  /*68150*/  IMAD.MOV.U32 R9, RZ, RZ, R83 ;  /* 0x000000ffff097224 */ /* 0x000fc400078e0053 */
[----:B------:R-:W-:Y:S01]  /*68160*/  IMAD.MOV.U32 R8, RZ, RZ, R82 ;  /* 0x000000ffff087224 */ /* 0x000fe200078e0052 */
[----:B------:R-:W-:Y:S01]  /*68170*/  ISETP.GT.AND P3, PT, R92, 0x5f, PT ;  /* 0x0000005f5c00780c */ /* 0x000fe20003f64270 */
[----:B0-----:R-:W2:Y:S04]  /*68180*/  LDL.LU R89, [R1+0x34b0] ;  /* 0x0034b00001597983 */ /* 0x001ea80000300800 */
[----:B------:R-:W2:Y:S04]  /*68190*/  LDL.LU.64 R2, [R1+0x5438] ;  /* 0x0054380001027983 */ /* 0x000ea80000300a00 */
[----:B------:R-:W2:Y:S04]  /*681a0*/  LDL.LU.64 R78, [R1+0x5430] ;  /* 0x00543000014e7983 */ /* 0x000ea80000300a00 */
[----:B------:R-:W2:Y:S01]  /*681b0*/  LDL.LU.64 R80, [R1+0x5428] ;  /* 0x0054280001507983 */ /* 0x000ea20000300a00 */
[----:B------:R-:W-:-:S03]  /*681c0*/  IMAD.MOV.U32 R13, RZ, RZ, R85 ;  /* 0x000000ffff0d7224 */ /* 0x000fc600078e0055 */
[----:B------:R-:W2:Y:S01]  /*681d0*/  LDL.LU.64 R64, [R1+0x5420] ;  /* 0x0054200001407983 */ /* 0x000ea20000300a00 */
[----:B------:R-:W-:-:S05]  /*681e0*/  IMAD.MOV.U32 R12, RZ, RZ, R86 ;  /* 0x000000ffff0c7224 */ /* 0x000fca00078e0056 */
[----:B------:R-:W2:Y:S04]  /*681f0*/  @P6 LDG.E.U16 R0, desc[UR6][R12.64] ;  /* 0x000000060c006981 */ /* 0x000ea8000c1e1500 */
[----:B----4-:R-:W4:Y:S04]  /*68200*/  @P6 LDG.E.U16 R87, desc[UR6][R8.64] ;  /* 0x0000000608576981 */ /* 0x010f28000c1e1500 */
[----:B---3--:R-:W3:Y:S04]  /*68210*/  @P6 LDG.E.U16 R88, desc[UR6][R72.64] ;  /* 0x0000000648586981 */ /* 0x008ee8000c1e1500 */
[----:B------:R-:W3:Y:S04]  /*68220*/  @P6 LDG.E.U16 R46, desc[UR6][R36.64] ;  /* 0x00000006242e6981 */ /* 0x000ee8000c1e1500 */
[----:B------:R-:W3:Y:S04]  /*68230*/  @P3 LDG.E.U16 R42, desc[UR6][R74.64] ;  /* 0x000000064a2a3981 */ /* 0x000ee8000c1e1500 */
[----:B------:R-:W3:Y:S04]  /*68240*/  @P3 LDG.E.U16 R15, desc[UR6][R32.64] ;  /* 0x00000006200f3981 */ /* 0x000ee8000c1e1500 */
[----:B------:R-:W3:Y:S04]  /*68250*/  @P3 LDG.E.U16 R14, desc[UR6][R60.64] ;  /* 0x000000063c0e3981 */ /* 0x000ee8000c1e1500 */
[----:B------:R-:W3:Y:S04]  /*68260*/  @P3 LDG.E.U16 R47, desc[UR6][R90.64] ;  /* 0x000000065a2f3981 */ /* 0x000ee8000c1e1500 */
[----:B--2---:R-:W-:Y:S04]  /*68270*/  @P5 STL [R1+0x2ca8], R19 ;  /* 0x002ca81301005387 */ /* 0x004fe80000100800 */
[----:B------:R-:W-:Y:S04]  /*68280*/  @P5 STL [R1+0x2cac], R18 ;  /* 0x002cac1201005387 */ /* 0x000fe80000100800 */
[----:B------:R-:W-:Y:S04]  /*68290*/  @P5 STL [R1+0x2cb0], R51 ;  /* 0x002cb03301005387 */ /* 0x000fe80000100800 */
[----:B------:R-:W-:Y:S04]  /*682a0*/  @P5 STL [R1+0x2cb4], R50 ;  /* 0x002cb43201005387 */ /* 0x000fe80000100800 */
[----:B------:R-:W2:Y:S01]  /*682b0*/  LDL.64 R82, [R1+0x1690] ;  /* 0x0016900001527983 */ /* 0x000ea20000100a00 */
[----:B------:R-:W-:-:S03]  /*682c0*/  ISETP.GT.AND P5, PT, R92, 0x60, PT ;  /* 0x000000605c00780c */ /* 0x000fc60003fa4270 */
[----:B------:R-:W-:Y:S04]  /*682d0*/  STL.64 [R1+0x1708], R12 ;  /* 0x0017080c01007387 */ /* 0x000fe80000100a00 */
[----:B------:R-:W-:Y:S04]  /*682e0*/  STL.64 [R1+0x1700], R8 ;  /* 0x0017000801007387 */ /* 0x000fe80000100a00 */
[----:B------:R-:W2:Y:S04]  /*682f0*/  LDL R85, [R1+0x2c64] ;  /* 0x002c640001557983 */ /* 0x000ea80000100800 */
[----:B------:R-:W2:Y:S04]  /*68300*/  LDL R86, [R1+0x2c60] ;  /* 0x002c600001567983 */ /* 0x000ea80000100800 */
[----:B------:R-:W2:Y:S04]  /*68310*/  @P5 LDG.E.U16 R4, desc[UR6][R28.64] ;  /* 0x000000061c045981 */ /* 0x000ea8000c1e1500 */
[----:B------:R-:W2:Y:S04]  /*68320*/  @P5 LDG.E.U16 R11, desc[UR6][R56.64] ;  /* 0x00000006380b5981 */ /* 0x000ea8000c1e1500 */
[----:B------:R-:W2:Y:S04]  /*68330*/  @P5 LDG.E.U16 R10, desc[UR6][R68.64] ;  /* 0x00000006440a5981 */ /* 0x000ea8000c1e1500 */
[----:B------:R-:W2:Y:S04]  /*68340*/  @P5 LDG.E.U16 R43, desc[UR6][R6.64] ;  /* 0x00000006062b5981 */ /* 0x000ea8000c1e1500 */
[----:B------:R0:W-:Y:S04]  /*68350*/  @P6 STL [R1+0x2ca4], R0 ;  /* 0x002ca40001006387 */ /* 0x0001e80000100800 */
[----:B0-----:R-:W2:Y:S04]  /*68360*/  LDL R0, [R1+0x2c5c] ;  /* 0x002c5c0001007983 */ /* 0x001ea80000100800 */
[----:B----4-:R0:W-:Y:S04]  /*68370*/  @P6 STL [R1+0x2ca0], R87 ;  /* 0x002ca05701006387 */ /* 0x0101e80000100800 */
[----:B0-----:R-:W4:Y:S04]  /*68380*/  LDL R87, [R1+0x2c58] ;  /* 0x002c580001577983 */ /* 0x001f280000100800 */
[----:B------:R-:W4:Y:S04]  /*68390*/  LDL.LU.64 R72, [R1+0x5418] ;  /* 0x0054180001487983 */ /* 0x000f280000300a00 */
[----:B---3--:R0:W-:Y:S04]  /*683a0*/  @P6 STL [R1+0x2c9c], R88 ;  /* 0x002c9c5801006387 */ /* 0x0081e80000100800 */
[----:B0-----:R-:W3:Y:S04]  /*683b0*/  LDL R88, [R1+0x2c54] ;  /* 0x002c540001587983 */ /* 0x001ee80000100800 */
[----:B------:R-:W3:Y:S04]  /*683c0*/  LDL.LU.64 R36, [R1+0x5410] ;  /* 0x0054100001247983 */ /* 0x000ee80000300a00 */
[----:B------:R-:W-:Y:S04]  /*683d0*/  @P6 STL [R1+0x2c98], R46 ;  /* 0x002c982e01006387 */ /* 0x000fe80000100800 */
[----:B------:R-:W3:Y:S04]  /*683e0*/  LDL.LU.64 R90, [R1+0x5408] ;  /* 0x00540800015a7983 */ /* 0x000ee80000300a00 */
[----:B------:R-:W3:Y:S04]  /*683f0*/  LDL.LU.64 R60, [R1+0x5400] ;  /* 0x00540000013c7983 */ /* 0x000ee80000300a00 */
[----:B------:R-:W3:Y:S04]  /*68400*/  LDL.LU.64 R32, [R1+0x53f8] ;  /* 0x0053f80001207983 */ /* 0x000ee80000300a00 */
[----:B------:R-:W3:Y:S04]  /*68410*/  LDL.LU.64 R74, [R1+0x53f0] ;  /* 0x0053f000014a7983 */ /* 0x000ee80000300a00 */
[----:B------:R-:W-:Y:S04]  /*68420*/  @P3 STL [R1+0x2c88], R42 ;  /* 0x002c882a01003387 */ /* 0x000fe80000100800 */
[----:B------:R-:W-:Y:S04]  /*68430*/  @P3 STL [R1+0x2c8c], R15 ;  /* 0x002c8c0f01003387 */ /* 0x000fe80000100800 */
[----:B------:R-:W-:Y:S04]  /*68440*/  @P3 STL [R1+0x2c90], R14 ;  /* 0x002c900e01003387 */ /* 0x000fe80000100800 */
[----:B------:R-:W-:Y:S04]  /*68450*/  @P3 STL [R1+0x2c94], R47 ;  /* 0x002c942f01003387 */ /* 0x000fe80000100800 */
[----:B------:R-:W3:Y:S04]  /*68460*/  LDL.LU.64 R6, [R1+0x53e8] ;  /* 0x0053e80001067983 */ /* 0x000ee80000300a00 */
[----:B------:R-:W3:Y:S04]  /*68470*/  LDL.LU.64 R68, [R1+0x53e0] ;  /* 0x0053e00001447983 */ /* 0x000ee80000300a00 */
[----:B------:R-:W3:Y:S04]  /*68480*/  LDL.LU.64 R56, [R1+0x53d8] ;  /* 0x0053d80001387983 */ /* 0x000ee80000300a00 */
[----:B------:R-:W3:Y:S01]  /*68490*/  LDL.LU.64 R28, [R1+0x53d0] ;  /* 0x0053d000011c7983 */ /* 0x000ee20000300a00 */
[----:B------:R-:W-:-:S02]  /*684a0*/  ISETP.GT.AND P6, PT, R92, 0x61, PT ;  /* 0x000000615c00780c */ /* 0x000fc40003fc4270 */
[----:B------:R-:W-:Y:S01]  /*684b0*/  ISETP.GT.AND P3, PT, R92, 0x62, PT ;  /* 0x000000625c00780c */ /* 0x000fe20003f64270 */
[----:B------:R-:W-:Y:S01]  /*684c0*/  IMAD.MOV.U32 R8, RZ, RZ, R39 ;  /* 0x000000ffff087224 */ /* 0x000fe200078e0027 */
[----:B------:R-:W-:-:S11]  /*684d0*/  MOV R9, R38 ;  /* 0x0000002600097202 */ /* 0x000fd60000000f00 */
[----:B--2---:R-:W2:Y:S04]  /*684e0*/  @P3 LDG.E.U16 R85, desc[UR6][R76.64] ;  /* 0x000000064c553981 */ /* 0x004ea8000c1e1500 */
[----:B------:R-:W2:Y:S04]  /*684f0*/  @P3 LDG.E.U16 R86, desc[UR6][R2.64] ;  /* 0x0000000602563981 */ /* 0x000ea8000c1e1500 */
[----:B------:R-:W-:Y:S04]  /*68500*/  @P5 STL [R1+0x2c78], R4 ;  /* 0x002c780401005387 */ /* 0x000fe80000100800 */
[----:B------:R0:W-:Y:S04]  /*68510*/  @P5 STL [R1+0x2c7c], R11 ;  /* 0x002c7c0b01005387 */ /* 0x0001e80000100800 */
[----:B------:R1:W-:Y:S01]  /*68520*/  @P5 STL [R1+0x2c80], R10 ;  /* 0x002c800a01005387 */ /* 0x0003e20000100800 */
[----:B0-----:R-:W-:-:S02]  /*68530*/  IMAD.MOV.U32 R11, RZ, RZ, R84 ;  /* 0x000000ffff0b7224 */ /* 0x001fc400078e0054 */
[----:B-1----:R-:W-:-:S05]  /*68540*/  IMAD.MOV.U32 R10, RZ, RZ, R89 ;  /* 0x000000ffff0a7224 */ /* 0x002fca00078e0059 */
[----:B------:R-:W2:Y:S04]  /*68550*/  @P6 LDG.E.U16 R25, desc[UR6][R10.64] ;  /* 0x000000060a196981 */ /* 0x000ea8000c1e1500 */
[----:B------:R-:W2:Y:S04]  /*68560*/  @P3 LDG.E.U16 R0, desc[UR6][R78.64] ;  /* 0x000000064e003981 */ /* 0x000ea8000c1e1500 */
[----:B----4-:R-:W4:Y:S04]  /*68570*/  @P3 LDG.E.U16 R87, desc[UR6][R80.64] ;  /* 0x0000000650573981 */ /* 0x010f28000c1e1500 */
[----:B---3--:R-:W3:Y:S04]  /*68580*/  @P6 LDG.E.U16 R56, desc[UR6][R8.64] ;  /* 0x0000000608386981 */ /* 0x008ee8000c1e1500 */
[----:B------:R-:W4:Y:S04]  /*68590*/  @P6 LDG.E.U16 R57, desc[UR6][R70.64] ;  /* 0x0000000646396981 */ /* 0x000f28000c1e1500 */
[----:B------:R-:W4:Y:S04]  /*685a0*/  @P6 LDG.E.U16 R28, desc[UR6][R82.64] ;  /* 0x00000006521c6981 */ /* 0x000f28000c1e1500 */
[----:B------:R-:W-:Y:S04]  /*685b0*/  @P5 STL [R1+0x2c84], R43 ;  /* 0x002c842b01005387 */ /* 0x000fe80000100800 */
[----:B------:R-:W4:Y:S04]  /*685c0*/  LDL R89, [R1+0x2c50] ;  /* 0x002c500001597983 */ /* 0x000f280000100800 */
[----:B------:R-:W-:Y:S04]  /*685d0*/  STL.64 [R1+0x16a8], R10 ;  /* 0x0016a80a01007387 */ /* 0x000fe80000100a00 */
[----:B------:R-:W-:Y:S01]  /*685e0*/  STL.64 [R1+0x16a0], R8 ;  /* 0x0016a00801007387 */ /* 0x000fe20000100a00 */
[----:B------:R-:W-:-:S13]  /*685f0*/  ISETP.GT.AND P5, PT, R92, 0x63, PT ;  /* 0x000000635c00780c */ /* 0x000fda0003fa4270 */
[----:B------:R-:W4:Y:S04]  /*68600*/  @P5 LDG.E.U16 R88, desc[UR6][R64.64] ;  /* 0x0000000640585981 */ /* 0x000f28000c1e1500 */
[----:B--2---:R-:W-:Y:S04]  /*68610*/  STL [R1+0x479c], R25 ;  /* 0x00479c1901007387 */ /* 0x004fe80000100800 */
[----:B---3--:R-:W-:Y:S04]  /*68620*/  STL [R1+0x47a0], R56 ;  /* 0x0047a03801007387 */ /* 0x008fe80000100800 */
[----:B------:R-:W2:Y:S04]  /*68630*/  LDL.LU.64 R70, [R1+0x53c8] ;  /* 0x0053c80001467983 */ /* 0x000ea80000300a00 */
[----:B----4-:R-:W-:Y:S04]  /*68640*/  STL [R1+0x47a4], R57 ;  /* 0x0047a43901007387 */ /* 0x010fe80000100800 */
[----:B------:R-:W-:Y:S04]  /*68650*/  STL [R1+0x47a8], R28 ;  /* 0x0047a81c01007387 */ /* 0x000fe80000100800 */
[----:B------:R-:W3:Y:S04]  /*68660*/  LDL.LU.64 R76, [R1+0x53c0] ;  /* 0x0053c000014c7983 */ /* 0x000ee80000300a00 */
[----:B------:R-:W4:Y:S04]  /*68670*/  LDL.LU.64 R2, [R1+0x53b8] ;  /* 0x0053b80001027983 */ /* 0x000f280000300a00 */
[----:B------:R-:W2:Y:S04]  /*68680*/  LDL.LU.64 R78, [R1+0x53b0] ;  /* 0x0053b000014e7983 */ /* 0x000ea80000300a00 */
[----:B------:R0:W-:Y:S01]  /*68690*/  @P3 STL [R1+0x2c5c], R0 ;  /* 0x002c5c0001003387 */ /* 0x0001e20000100800 */
[----:B------:R-:W-:-:S03]  /*686a0*/  ISETP.GT.AND P6, PT, R92, 0x64, PT ;  /* 0x000000645c00780c */ /* 0x000fc60003fc4270 */
[----:B------:R-:W2:Y:S04]  /*686b0*/  @P5 LDG.E.U16 R89, desc[UR6][R72.64] ;  /* 0x0000000648595981 */ /* 0x000ea8000c1e1500 */
[----:B0-----:R-:W2:Y:S04]  /*686c0*/  LDL R0, [R1+0x2c4c] ;  /* 0x002c4c0001007983 */ /* 0x001ea80000100800 */
[----:B------:R-:W3:Y:S04]  /*686d0*/  LDL.LU.64 R80, [R1+0x53a8] ;  /* 0x0053a80001507983 */ /* 0x000ee80000300a00 */
[----:B------:R-:W-:Y:S04]  /*686e0*/  @P3 STL [R1+0x2c58], R87 ;  /* 0x002c585701003387 */ /* 0x000fe80000100800 */
[----:B------:R0:W-:Y:S04]  /*686f0*/  @P3 STL [R1+0x2c60], R86 ;  /* 0x002c605601003387 */ /* 0x0001e80000100800 */
[----:B------:R1:W-:Y:S04]  /*68700*/  @P3 STL [R1+0x2c64], R85 ;  /* 0x002c645501003387 */ /* 0x0003e80000100800 */
[----:B------:R-:W3:Y:S04]  /*68710*/  LDL.LU.64 R64, [R1+0x53a0] ;  /* 0x0053a00001407983 */ /* 0x000ee80000300a00 */
[----:B------:R-:W3:Y:S04]  /*68720*/  LDL R58, [R1+0x2c48] ;  /* 0x002c4800013a7983 */ /* 0x000ee80000100800 */
[----:B------:R-:W4:Y:S04]  /*68730*/  LDL.LU R26, [R1+0x34b8] ;  /* 0x0034b800011a7983 */ /* 0x000f280000300800 */
[----:B------:R-:W4:Y:S04]  /*68740*/  LDL.LU R27, [R1+0x34e4] ;  /* 0x0034e400011b7983 */ /* 0x000f280000300800 */
[----:B------:R-:W4:Y:S04]  /*68750*/  LDL.LU R54, [R1+0x34bc] ;  /* 0x0034bc0001367983 */ /* 0x000f280000300800 */
[----:B------:R-:W4:Y:S04]  /*68760*/  LDL.LU R55, [R1+0x34e8] ;  /* 0x0034e80001377983 */ /* 0x000f280000300800 */
[----:B------:R-:W4:Y:S04]  /*68770*/  LDL R51, [R1+0x2c38] ;  /* 0x002c380001337983 */ /* 0x000f280000100800 */
[----:B------:R-:W4:Y:S04]  /*68780*/  LDL R50, [R1+0x2c3c] ;  /* 0x002c3c0001327983 */ /* 0x000f280000100800 */
[----:B------:R-:W4:Y:S04]  /*68790*/  LDL R23, [R1+0x2c40] ;  /* 0x002c400001177983 */ /* 0x000f280000100800 */
[----:B------:R-:W4:Y:S04]  /*687a0*/  LDL R22, [R1+0x2c44] ;  /* 0x002c440001167983 */ /* 0x000f280000100800 */
[----:B------:R-:W4:Y:S04]  /*687b0*/  LDL.64 R46, [R1+0x1610] ;  /* 0x00161000012e7983 */ /* 0x000f280000100a00 */
        /* <DEDUP_REMOVED lines=9> */
[----:B------:R-:W4:Y:S04]  /*68850*/  LDL.LU R10, [R1+0x34f0] ;  /* 0x0034f000010a7983 */ /* 0x000f280000300800 */
[----:B------:R-:W4:Y:S04]  /*68860*/  LDL.LU R11, [R1+0x351c] ;  /* 0x00351c00010b7983 */ /* 0x000f280000300800 */
[----:B------:R-:W4:Y:S04]  /*68870*/  LDL.LU R4, [R1+0x34f4] ;  /* 0x0034f40001047983 */ /* 0x000f280000300800 */
[----:B------:R-:W4:Y:S04]  /*68880*/  LDL.LU R83, [R1+0x3520] ;  /* 0x0035200001537983 */ /* 0x000f280000300800 */
[----:B0-----:R-:W4:Y:S04]  /*68890*/  LDL R86, [R1+0x2c08] ;  /* 0x002c080001567983 */ /* 0x001f280000100800 */
[----:B-1----:R-:W4:Y:S04]  /*688a0*/  LDL R85, [R1+0x2c0c] ;  /* 0x002c0c0001557983 */ /* 0x002f280000100800 */
[----:B------:R-:W4:Y:S04]  /*688b0*/  LDL R84, [R1+0x2c10] ;  /* 0x002c100001547983 */ /* 0x000f280000100800 */
[----:B------:R-:W4:Y:S04]  /*688c0*/  LDL R82, [R1+0x2c14] ;  /* 0x002c140001527983 */ /* 0x000f280000100800 */
[----:B--2---:R-:W2:Y:S04]  /*688d0*/  @P5 LDG.E.U16 R0, desc[UR6][R36.64] ;  /* 0x0000000624005981 */ /* 0x004ea8000c1e1500 */
[----:B---3--:R-:W3:Y:S01]  /*688e0*/  @P5 LDG.E.U16 R58, desc[UR6][R90.64] ;  /* 0x000000065a3a5981 */ /* 0x008ee2000c1e1500 */
[----:B----4-:R-:W-:-:S02]  /*688f0*/  IMAD.MOV.U32 R9, RZ, RZ, R26 ;  /* 0x000000ffff097224 */ /* 0x010fc400078e001a */
[----:B------:R-:W-:Y:S02]  /*68900*/  IMAD.MOV.U32 R8, RZ, RZ, R27 ;  /* 0x000000ffff087224 */ /* 0x000fe400078e001b */
[----:B------:R-:W-:Y:S02]  /*68910*/  IMAD.MOV.U32 R13, RZ, RZ, R54 ;  /* 0x000000ffff0d7224 */ /* 0x000fe400078e0036 */
[----:B------:R-:W-:Y:S01]  /*68920*/  IMAD.MOV.U32 R12, RZ, RZ, R55 ;  /* 0x000000ffff0c7224 */ /* 0x000fe200078e0037 */
[----:B------:R-:W4:Y:S04]  /*68930*/  @P6 LDG.E.U16 R51, desc[UR6][R32.64] ;  /* 0x0000000620336981 */ /* 0x000f28000c1e1500 */
[----:B------:R-:W4:Y:S04]  /*68940*/  @P6 LDG.E.U16 R50, desc[UR6][R60.64] ;  /* 0x000000063c326981 */ /* 0x000f28000c1e1500 */
[----:B------:R-:W4:Y:S04]  /*68950*/  @P6 LDG.E.U16 R23, desc[UR6][R8.64] ;  /* 0x0000000608176981 */ /* 0x000f28000c1e1500 */
[----:B------:R-:W4:Y:S04]  /*68960*/  @P6 LDG.E.U16 R22, desc[UR6][R12.64] ;  /* 0x000000060c166981 */ /* 0x000f28000c1e1500 */
[----:B------:R-:W4:Y:S04]  /*68970*/  LDL.LU.64 R36, [R1+0x5390] ;  /* 0x0053900001247983 */ /* 0x000f280000300a00 */
[----:B------:R-:W4:Y:S04]  /*68980*/  LDL R87, [R1+0x2c04] ;  /* 0x002c040001577983 */ /* 0x000f280000100800 */
[----:B------:R0:W-:Y:S01]  /*68990*/  @P5 STL [R1+0x2c54], R88 ;  /* 0x002c545801005387 */ /* 0x0001e20000100800 */
[----:B------:R-:W-:-:S03]  /*689a0*/  ISETP.GT.AND P3, PT, R92, 0x65, PT ;  /* 0x000000655c00780c */ /* 0x000fc60003f64270 */
[----:B0-----:R-:W4:Y:S04]  /*689b0*/  LDL R88, [R1+0x2c00] ;  /* 0x002c000001587983 */ /* 0x001f280000100800 */
[----:B------:R0:W-:Y:S06]  /*689c0*/  @P5 STL [R1+0x2c50], R89 ;  /* 0x002c505901005387 */ /* 0x0001ec0000100800 */
[----:B------:R-:W4:Y:S04]  /*689d0*/  @P3 LDG.E.U16 R15, desc[UR6][R46.64] ;  /* 0x000000062e0f3981 */ /* 0x000f28000c1e1500 */
[----:B------:R-:W4:Y:S04]  /*689e0*/  @P3 LDG.E.U16 R14, desc[UR6][R68.64] ;  /* 0x00000006440e3981 */ /* 0x000f28000c1e1500 */
[----:B------:R-:W4:Y:S04]  /*689f0*/  @P3 LDG.E.U16 R19, desc[UR6][R6.64] ;  /* 0x0000000606133981 */ /* 0x000f28000c1e1500 */
[----:B------:R-:W4:Y:S04]  /*68a00*/  @P3 LDG.E.U16 R18, desc[UR6][R74.64] ;  /* 0x000000064a123981 */ /* 0x000f28000c1e1500 */
[----:B0-----:R-:W4:Y:S04]  /*68a10*/  LDL R89, [R1+0x2bfc] ;  /* 0x002bfc0001597983 */ /* 0x001f280000100800 */
[----:B--2---:R0:W-:Y:S04]  /*68a20*/  @P5 STL [R1+0x2c4c], R0 ;  /* 0x002c4c0001005387 */ /* 0x0041e80000100800 */
[----:B0-----:R-:W2:Y:S04]  /*68a30*/  LDL R0, [R1+0x2bf8] ;  /* 0x002bf80001007983 */ /* 0x001ea80000100800 */
[----:B------:R-:W2:Y:S04]  /*68a40*/  LDL.LU.64 R90, [R1+0x5388] ;  /* 0x00538800015a7983 */ /* 0x000ea80000300a00 */
[----:B---3--:R-:W-:Y:S01]  /*68a50*/  @P5 STL [R1+0x2c48], R58 ;  /* 0x002c483a01005387 */ /* 0x008fe20000100800 */
[----:B------:R-:W-:-:S03]  /*68a60*/  ISETP.GT.AND P5, PT, R92, 0x66, PT ;  /* 0x000000665c00780c */ /* 0x000fc60003fa4270 */
[----:B------:R-:W-:Y:S04]  /*68a70*/  STL.64 [R1+0x1648], R12 ;  /* 0x0016480c01007387 */ /* 0x000fe80000100a00 */
[----:B------:R0:W-:Y:S04]  /*68a80*/  STL.64 [R1+0x1640], R8 ;  /* 0x0016400801007387 */ /* 0x0001e80000100a00 */
[----:B------:R-:W3:Y:S04]  /*68a90*/  LDL.LU.64 R60, [R1+0x5380] ;  /* 0x00538000013c7983 */ /* 0x000ee80000300a00 */
[----:B------:R-:W3:Y:S04]  /*68aa0*/  LDL.LU.64 R32, [R1+0x5378] ;  /* 0x0053780001207983 */ /* 0x000ee80000300a00 */
[----:B----4-:R-:W-:Y:S04]  /*68ab0*/  @P6 STL [R1+0x2c38], R51 ;  /* 0x002c383301006387 */ /* 0x010fe80000100800 */
[----:B------:R-:W-:Y:S04]  /*68ac0*/  @P6 STL [R1+0x2c3c], R50 ;  /* 0x002c3c3201006387 */ /* 0x000fe80000100800 */
[----:B------:R-:W-:Y:S04]  /*68ad0*/  @P6 STL [R1+0x2c40], R23 ;  /* 0x002c401701006387 */ /* 0x000fe80000100800 */
[----:B------:R-:W-:Y:S01]  /*68ae0*/  @P6 STL [R1+0x2c44], R22 ;  /* 0x002c441601006387 */ /* 0x000fe20000100800 */
[----:B------:R-:W-:-:S03]  /*68af0*/  ISETP.GT.AND P6, PT, R92, 0x67, PT ;  /* 0x000000675c00780c */ /* 0x000fc60003fc4270 */
[----:B------:R-:W4:Y:S04]  /*68b00*/  LDL.LU.64 R74, [R1+0x5370] ;  /* 0x00537000014a7983 */ /* 0x000f280000300a00 */
[----:B------:R-:W4:Y:S04]  /*68b10*/  @P5 LDG.E.U16 R39, desc[UR6][R76.64] ;  /* 0x000000064c275981 */ /* 0x000f28000c1e1500 */
[----:B------:R-:W4:Y:S04]  /*68b20*/  @P5 LDG.E.U16 R38, desc[UR6][R70.64] ;  /* 0x0000000646265981 */ /* 0x000f28000c1e1500 */
[----:B------:R-:W4:Y:S04]  /*68b30*/  @P5 LDG.E.U16 R43, desc[UR6][R78.64] ;  /* 0x000000064e2b5981 */ /* 0x000f28000c1e1500 */
[----:B------:R-:W4:Y:S01]  /*68b40*/  @P5 LDG.E.U16 R42, desc[UR6][R2.64] ;  /* 0x00000006022a5981 */ /* 0x000f22000c1e1500 */
[----:B0-----:R-:W-:-:S02]  /*68b50*/  IMAD.MOV.U32 R8, RZ, RZ, R11 ;  /* 0x000000ffff087224 */ /* 0x001fc400078e000b */
[----:B------:R-:W-:Y:S02]  /*68b60*/  IMAD.MOV.U32 R9, RZ, RZ, R10 ;  /* 0x000000ffff097224 */ /* 0x000fe400078e000a */
[----:B------:R-:W-:Y:S02]  /*68b70*/  IMAD.MOV.U32 R10, RZ, RZ, R83 ;  /* 0x000000ffff0a7224 */ /* 0x000fe400078e0053 */
[----:B------:R-:W-:Y:S01]  /*68b80*/  IMAD.MOV.U32 R11, RZ, RZ, R4 ;  /* 0x000000ffff0b7224 */ /* 0x000fe200078e0004 */
[----:B------:R-:W4:Y:S04]  /*68b90*/  LDL.LU.64 R6, [R1+0x5368] ;  /* 0x0053680001067983 */ /* 0x000f280000300a00 */
[----:B------:R-:W4:Y:S04]  /*68ba0*/  @P6 LDG.E.U16 R86, desc[UR6][R64.64] ;  /* 0x0000000640566981 */ /* 0x000f28000c1e1500 */
[----:B------:R-:W4:Y:S04]  /*68bb0*/  @P6 LDG.E.U16 R85, desc[UR6][R80.64] ;  /* 0x0000000650556981 */ /* 0x000f28000c1e1500 */
[----:B------:R-:W4:Y:S04]  /*68bc0*/  @P6 LDG.E.U16 R84, desc[UR6][R8.64] ;  /* 0x0000000608546981 */ /* 0x000f28000c1e1500 */
[----:B------:R-:W4:Y:S04]  /*68bd0*/  @P6 LDG.E.U16 R82, desc[UR6][R10.64] ;  /* 0x000000060a526981 */ /* 0x000f28000c1e1500 */
[----:B------:R-:W4:Y:S04]  /*68be0*/  LDL.LU.64 R68, [R1+0x5360] ;  /* 0x0053600001447983 */ /* 0x000f280000300a00 */
[----:B------:R-:W-:Y:S04]  /*68bf0*/  @P3 STL [R1+0x2c28], R15 ;  /* 0x002c280f01003387 */ /* 0x000fe80000100800 */
[----:B------:R-:W-:Y:S04]  /*68c00*/  @P3 STL [R1+0x2c2c], R14 ;  /* 0x002c2c0e01003387 */ /* 0x000fe80000100800 */
[----:B------:R-:W-:Y:S04]  /*68c10*/  @P3 STL [R1+0x2c30], R19 ;  /* 0x002c301301003387 */ /* 0x000fe80000100800 */
[----:B------:R-:W-:Y:S01]  /*68c20*/  @P3 STL [R1+0x2c34], R18 ;  /* 0x002c341201003387 */ /* 0x000fe20000100800 */
[----:B------:R-:W-:-:S03]  /*68c30*/  ISETP.GT.AND P3, PT, R92, 0x68, PT ;  /* 0x000000685c00780c */ /* 0x000fc60003f64270 */
[----:B------:R-:W4:Y:S04]  /*68c40*/  LDL.LU.64 R70, [R1+0x5358] ;  /* 0x0053580001467983 */ /* 0x000f280000300a00 */
[----:B------:R-:W4:Y:S06]  /*68c50*/  LDL.LU.64 R76, [R1+0x5350] ;  /* 0x00535000014c7983 */ /* 0x000f2c0000300a00 */
[----:B------:R-:W4:Y:S04]  /*68c60*/  @P3 LDG.E.U16 R88, desc[UR6][R36.64] ;  /* 0x0000000624583981 */ /* 0x000f28000c1e1500 */
[----:B------:R-:W4:Y:S04]  /*68c70*/  @P3 LDG.E.U16 R87, desc[UR6][R72.64] ;  /* 0x0000000648573981 */ /* 0x000f28000c1e1500 */
[----:B--2---:R-:W2:Y:S04]  /*68c80*/  @P3 LDG.E.U16 R89, desc[UR6][R90.64] ;  /* 0x000000065a593981 */ /* 0x004ea8000c1e1500 */
[----:B---3--:R-:W3:Y:S04]  /*68c90*/  @P3 LDG.E.U16 R0, desc[UR6][R60.64] ;  /* 0x000000063c003981 */ /* 0x008ee8000c1e1500 */
[----:B----4-:R-:W-:Y:S04]  /*68ca0*/  @P5 STL [R1+0x2c20], R39 ;  /* 0x002c202701005387 */ /* 0x010fe80000100800 */
[----:B------:R0:W-:Y:S04]  /*68cb0*/  @P5 STL [R1+0x2c24], R38 ;  /* 0x002c242601005387 */ /* 0x0001e80000100800 */
[----:B0-----:R-:W4:Y:S04]  /*68cc0*/  LDL.64 R38, [R1+0x1598] ;  /* 0x0015980001267983 */ /* 0x001f280000100a00 */
[----:B------:R-:W4:Y:S04]  /*68cd0*/  LDL.LU.64 R2, [R1+0x5348] ;  /* 0x0053480001027983 */ /* 0x000f280000300a00 */
[----:B------:R-:W4:Y:S04]  /*68ce0*/  LDL.LU.64 R78, [R1+0x5340] ;  /* 0x00534000014e7983 */ /* 0x000f280000300a00 */
[----:B------:R-:W-:Y:S04]  /*68cf0*/  @P5 STL [R1+0x2c18], R43 ;  /* 0x002c182b01005387 */ /* 0x000fe80000100800 */
[----:B------:R-:W-:Y:S04]  /*68d00*/  @P5 STL [R1+0x2c1c], R42 ;  /* 0x002c1c2a01005387 */ /* 0x000fe80000100800 */
[----:B------:R0:W-:Y:S04]  /*68d10*/  STL.64 [R1+0x15e8], R10 ;  /* 0x0015e80a01007387 */ /* 0x0001e80000100a00 */
[----:B------:R-:W-:Y:S04]  /*68d20*/  STL.64 [R1+0x15e0], R8 ;  /* 0x0015e00801007387 */ /* 0x000fe80000100a00 */
[----:B------:R-:W4:Y:S04]  /*68d30*/  LDL.LU.64 R80, [R1+0x5338] ;  /* 0x0053380001507983 */ /* 0x000f280000300a00 */
[----:B------:R-:W4:Y:S04]  /*68d40*/  LDL.LU.64 R64, [R1+0x5330] ;  /* 0x0053300001407983 */ /* 0x000f280000300a00 */
[----:B------:R-:W-:Y:S04]  /*68d50*/  @P6 STL [R1+0x2c08], R86 ;  /* 0x002c085601006387 */ /* 0x000fe80000100800 */
[----:B------:R-:W-:Y:S04]  /*68d60*/  @P6 STL [R1+0x2c0c], R85 ;  /* 0x002c0c5501006387 */ /* 0x000fe80000100800 */
[----:B------:R-:W-:Y:S04]  /*68d70*/  @P6 STL [R1+0x2c10], R84 ;  /* 0x002c105401006387 */ /* 0x000fe80000100800 */
[----:B------:R1:W-:Y:S04]  /*68d80*/  @P6 STL [R1+0x2c14], R82 ;  /* 0x002c145201006387 */ /* 0x0003e80000100800 */
[----:B------:R-:W4:Y:S04]  /*68d90*/  LDL.LU.64 R72, [R1+0x5328] ;  /* 0x0053280001487983 */ /* 0x000f280000300a00 */
[----:B------:R-:W4:Y:S04]  /*68da0*/  LDL.LU.64 R36, [R1+0x5320] ;  /* 0x0053200001247983 */ /* 0x000f280000300a00 */
[----:B------:R-:W4:Y:S04]  /*68db0*/  LDL.LU.64 R90, [R1+0x5318] ;  /* 0x00531800015a7983 */ /* 0x000f280000300a00 */
[----:B------:R-:W4:Y:S01]  /*68dc0*/  LDL.LU.64 R60, [R1+0x5310] ;  /* 0x00531000013c7983 */ /* 0x000f220000300a00 */
[----:B------:R-:W-:-:S03]  /*68dd0*/  ISETP.GT.AND P5, PT, R92, 0x69, PT ;  /* 0x000000695c00780c */ /* 0x000fc60003fa4270 */
[----:B------:R-:W4:Y:S04]  /*68de0*/  LDL.LU R23, [R1+0x3528] ;  /* 0x0035280001177983 */ /* 0x000f280000300800 */
[----:B------:R-:W4:Y:S04]  /*68df0*/  LDL.LU R50, [R1+0x3554] ;  /* 0x0035540001327983 */ /* 0x000f280000300800 */
[----:B------:R-:W4:Y:S04]  /*68e00*/  LDL.LU R51, [R1+0x352c] ;  /* 0x00352c0001337983 */ /* 0x000f280000300800 */
[----:B0-----:R-:W4:Y:S04]  /*68e10*/  LDL.LU R11, [R1+0x3558] ;  /* 0x00355800010b7983 */ /* 0x001f280000300800 */
[----:B------:R-:W4:Y:S04]  /*68e20*/  LDL R4, [R1+0x2be4] ;  /* 0x002be40001047983 */ /* 0x000f280000100800 */
[----:B------:R-:W4:Y:S04]  /*68e30*/  LDL R83, [R1+0x2be0] ;  /* 0x002be00001537983 */ /* 0x000f280000100800 */
[----:B-1----:R-:W4:Y:S04]  /*68e40*/  LDL R82, [R1+0x2bdc] ;  /* 0x002bdc0001527983 */ /* 0x002f280000100800 */
[----:B------:R-:W4:Y:S04]  /*68e50*/  LDL R85, [R1+0x2bd8] ;  /* 0x002bd80001557983 */ /* 0x000f280000100800 */
[----:B------:R-:W4:Y:S04]  /*68e60*/  @P5 LDG.E.U16 R29, desc[UR6][R32.64] ;  /* 0x00000006201d5981 */ /* 0x000f28000c1e1500 */
[----:B---3--:R-:W-:Y:S04]  /*68e70*/  @P3 STL [R1+0x2bf8], R0 ;  /* 0x002bf80001003387 */ /* 0x008fe80000100800 */
[----:B--2---:R-:W-:Y:S04]  /*68e80*/  @P3 STL [R1+0x2bfc], R89 ;  /* 0x002bfc5901003387 */ /* 0x004fe80000100800 */
[----:B------:R0:W-:Y:S04]  /*68e90*/  @P3 STL [R1+0x2c00], R88 ;  /* 0x002c005801003387 */ /* 0x0001e80000100800 */
[----:B------:R1:W-:Y:S04]  /*68ea0*/  @P3 STL [R1+0x2c04], R87 ;  /* 0x002c045701003387 */ /* 0x0003e80000100800 */
[----:B------:R-:W2:Y:S01]  /*68eb0*/  LDL.LU.64 R32, [R1+0x5308] ;  /* 0x0053080001207983 */ /* 0x000ea20000300a00 */
[----:B------:R-:W-:-:S03]  /*68ec0*/  ISETP.GT.AND P6, PT, R92, 0x6a, PT ;  /* 0x0000006a5c00780c */ /* 0x000fc60003fc4270 */
[----:B------:R-:W3:Y:S04]  /*68ed0*/  LDL R86, [R1+0x2bd4] ;  /* 0x002bd40001567983 */ /* 0x000ee80000100800 */
[----:B0-----:R-:W3:Y:S04]  /*68ee0*/  LDL R88, [R1+0x2bcc] ;  /* 0x002bcc0001587983 */ /* 0x001ee80000100800 */
[----:B-1----:R-:W3:Y:S04]  /*68ef0*/  LDL R87, [R1+0x2bd0] ;  /* 0x002bd00001577983 */ /* 0x002ee80000100800 */
[----:B----4-:R-:W4:Y:S04]  /*68f00*/  @P5 LDG.E.U16 R60, desc[UR6][R74.64] ;  /* 0x000000064a3c5981 */ /* 0x010f28000c1e1500 */
[----:B------:R-:W3:Y:S01]  /*68f10*/  @P5 LDG.E.U16 R61, desc[UR6][R38.64] ;  /* 0x00000006263d5981 */ /* 0x000ee2000c1e1500 */
[----:B------:R-:W-:-:S02]  /*68f20*/  IMAD.MOV.U32 R9, RZ, RZ, R23 ;  /* 0x000000ffff097224 */ /* 0x000fc400078e0017 */
[----:B------:R-:W-:Y:S01]  /*68f30*/  IMAD.MOV.U32 R8, RZ, RZ, R50 ;  /* 0x000000ffff087224 */ /* 0x000fe200078e0032 */
[----:B------:R-:W-:Y:S01]  /*68f40*/  MOV R13, R51 ;  /* 0x00000033000d7202 */ /* 0x000fe20000000f00 */
[----:B------:R-:W-:Y:S01]  /*68f50*/  IMAD.MOV.U32 R12, RZ, RZ, R11 ;  /* 0x000000ffff0c7224 */ /* 0x000fe200078e000b */
[----:B------:R-:W3:Y:S04]  /*68f60*/  @P6 LDG.E.U16 R82, desc[UR6][R68.64] ;  /* 0x0000000644526981 */ /* 0x000ee8000c1e1500 */
[----:B------:R-:W3:Y:S04]  /*68f70*/  @P6 LDG.E.U16 R85, desc[UR6][R70.64] ;  /* 0x0000000646556981 */ /* 0x000ee8000c1e1500 */
[----:B------:R-:W3:Y:S04]  /*68f80*/  @P6 LDG.E.U16 R83, desc[UR6][R8.64] ;  /* 0x0000000608536981 */ /* 0x000ee8000c1e1500 */
[----:B------:R-:W3:Y:S04]  /*68f90*/  @P6 LDG.E.U16 R4, desc[UR6][R12.64] ;  /* 0x000000060c046981 */ /* 0x000ee8000c1e1500 */
[----:B------:R-:W-:Y:S04]  /*68fa0*/  STL [R1+0x47ac], R29 ;  /* 0x0047ac1d01007387 */ /* 0x000fe80000100800 */
[----:B------:R-:W3:Y:S04]  /*68fb0*/  LDL.LU.64 R74, [R1+0x5300] ;  /* 0x00530000014a7983 */ /* 0x000ee80000300a00 */
[----:B--2---:R-:W2:Y:S04]  /*68fc0*/  @P5 LDG.E.U16 R32, desc[UR6][R6.64] ;  /* 0x0000000606205981 */ /* 0x004ea8000c1e1500 */
[----:B----4-:R-:W-:Y:S04]  /*68fd0*/  STL [R1+0x47b0], R60 ;  /* 0x0047b03c01007387 */ /* 0x010fe80000100800 */
[----:B------:R-:W4:Y:S04]  /*68fe0*/  LDL R89, [R1+0x2bc8] ;  /* 0x002bc80001597983 */ /* 0x000f280000100800 */
[----:B---3--:R-:W-:Y:S04]  /*68ff0*/  STL [R1+0x47b4], R61 ;  /* 0x0047b43d01007387 */ /* 0x008fe80000100800 */
[----:B------:R-:W3:Y:S04]  /*69000*/  LDL.LU.64 R6, [R1+0x52f8] ;  /* 0x0052f80001067983 */ /* 0x000ee80000300a00 */
[----:B------:R-:W3:Y:S04]  /*69010*/  LDL.64 R46, [R1+0x1530] ;  /* 0x00153000012e7983 */ /* 0x000ee80000100a00 */
[----:B------:R-:W3:Y:S04]  /*69020*/  LDL R15, [R1+0x2bb8] ;  /* 0x002bb800010f7983 */ /* 0x000ee80000100800 */
[----:B------:R-:W3:Y:S04]  /*69030*/  LDL R14, [R1+0x2bbc] ;  /* 0x002bbc00010e7983 */ /* 0x000ee80000100800 */
[----:B------:R-:W3:Y:S04]  /*69040*/  LDL R19, [R1+0x2bc0] ;  /* 0x002bc00001137983 */ /* 0x000ee80000100800 */
[----:B------:R-:W3:Y:S04]  /*69050*/  LDL R18, [R1+0x2bc4] ;  /* 0x002bc40001127983 */ /* 0x000ee80000100800 */
[----:B------:R-:W3:Y:S04]  /*69060*/  LDL.LU R42, [R1+0x3560] ;  /* 0x00356000012a7983 */ /* 0x000ee80000300800 */
[----:B------:R-:W3:Y:S04]  /*69070*/  LDL.LU R43, [R1+0x358c] ;  /* 0x00358c00012b7983 */ /* 0x000ee80000300800 */
[----:B------:R-:W3:Y:S04]  /*69080*/  LDL.LU R10, [R1+0x3564] ;  /* 0x00356400010a7983 */ /* 0x000ee80000300800 */
[----:B------:R-:W3:Y:S04]  /*69090*/  LDL.LU R38, [R1+0x3590] ;  /* 0x0035900001267983 */ /* 0x000ee80000300800 */
[----:B------:R-:W3:Y:S04]  /*690a0*/  LDL R39, [R1+0x2bb4] ;  /* 0x002bb40001277983 */ /* 0x000ee80000100800 */
[----:B------:R-:W3:Y:S04]  /*690b0*/  LDL R84, [R1+0x2bb0] ;  /* 0x002bb00001547983 */ /* 0x000ee80000100800 */
[----:B------:R-:W3:Y:S01]  /*690c0*/  LDL R0, [R1+0x2bac] ;  /* 0x002bac0001007983 */ /* 0x000ee20000100800 */
[----:B------:R-:W-:-:S02]  /*690d0*/  ISETP.GT.AND P3, PT, R92, 0x6b, PT ;  /* 0x0000006b5c00780c */ /* 0x000fc40003f64270 */
[----:B------:R-:W-:-:S11]  /*690e0*/  ISETP.GT.AND P5, PT, R92, 0x6c, PT ;  /* 0x0000006c5c00780c */ /* 0x000fd60003fa4270 */
[----:B------:R-:W3:Y:S04]  /*690f0*/  @P3 LDG.E.U16 R86, desc[UR6][R76.64] ;  /* 0x000000064c563981 */ /* 0x000ee8000c1e1500 */
[----:B------:R-:W3:Y:S04]  /*69100*/  @P3 LDG.E.U16 R87, desc[UR6][R2.64] ;  /* 0x0000000602573981 */ /* 0x000ee8000c1e1500 */
[----:B------:R-:W3:Y:S04]  /*69110*/  @P3 LDG.E.U16 R88, desc[UR6][R78.64] ;  /* 0x000000064e583981 */ /* 0x000ee8000c1e1500 */
[----:B--2---:R-:W-:Y:S04]  /*69120*/  STL [R1+0x47b8], R32 ;  /* 0x0047b82001007387 */ /* 0x004fe80000100800 */
[----:B------:R-:W-:Y:S04]  /*69130*/  STL.64 [R1+0x1588], R12 ;  /* 0x0015880c01007387 */ /* 0x000fe80000100a00 */
[----:B------:R-:W-:Y:S04]  /*69140*/  STL.64 [R1+0x1580], R8 ;  /* 0x0015800801007387 */ /* 0x000fe80000100a00 */
[----:B------:R-:W2:Y:S04]  /*69150*/  LDL.LU.64 R68, [R1+0x52f0] ;  /* 0x0052f00001447983 */ /* 0x000ea80000300a00 */
[----:B------:R-:W2:Y:S04]  /*69160*/  LDL.LU.64 R70, [R1+0x52e8] ;  /* 0x0052e80001467983 */ /* 0x000ea80000300a00 */
[----:B------:R0:W-:Y:S04]  /*69170*/  @P6 STL [R1+0x2bd8], R85 ;  /* 0x002bd85501006387 */ /* 0x0001e80000100800 */
[----:B------:R1:W-:Y:S04]  /*69180*/  @P6 STL [R1+0x2bdc], R82 ;  /* 0x002bdc5201006387 */ /* 0x0003e80000100800 */
[----:B------:R0:W-:Y:S04]  /*69190*/  @P6 STL [R1+0x2be0], R83 ;  /* 0x002be05301006387 */ /* 0x0001e80000100800 */
[----:B------:R0:W-:Y:S01]  /*691a0*/  @P6 STL [R1+0x2be4], R4 ;  /* 0x002be40401006387 */ /* 0x0001e20000100800 */
[----:B------:R-:W-:-:S03]  /*691b0*/  ISETP.GT.AND P6, PT, R92, 0x6d, PT ;  /* 0x0000006d5c00780c */ /* 0x000fc60003fc4270 */
[----:B------:R-:W2:Y:S04]  /*691c0*/  LDL.LU.64 R76, [R1+0x52e0] ;  /* 0x0052e000014c7983 */ /* 0x000ea80000300a00 */
[----:B------:R-:W2:Y:S04]  /*691d0*/  LDL.LU.64 R2, [R1+0x52d8] ;  /* 0x0052d80001027983 */ /* 0x000ea80000300a00 */
[----:B------:R-:W2:Y:S04]  /*691e0*/  LDL R11, [R1+0x2ba8] ;  /* 0x002ba800010b7983 */ /* 0x000ea80000100800 */
[----:B------:R-:W2:Y:S04]  /*691f0*/  LDL.LU.64 R78, [R1+0x52d0] ;  /* 0x0052d000014e7983 */ /* 0x000ea80000300a00 */
[----:B0-----:R-:W2:Y:S04]  /*69200*/  LDL R85, [R1+0x2b98] ;  /* 0x002b980001557983 */ /* 0x001ea80000100800 */
[----:B-1----:R-:W2:Y:S04]  /*69210*/  LDL R82, [R1+0x2b9c] ;  /* 0x002b9c0001527983 */ /* 0x002ea80000100800 */
[----:B------:R-:W2:Y:S04]  /*69220*/  LDL R83, [R1+0x2ba0] ;  /* 0x002ba00001537983 */ /* 0x000ea80000100800 */
[----:B------:R-:W2:Y:S04]  /*69230*/  LDL R4, [R1+0x2ba4] ;  /* 0x002ba40001047983 */ /* 0x000ea80000100800 */
[----:B----4-:R-:W4:Y:S04]  /*69240*/  @P3 LDG.E.U16 R89, desc[UR6][R80.64] ;  /* 0x0000000650593981 */ /* 0x010f28000c1e1500 */
[----:B---3--:R-:W3:Y:S04]  /*69250*/  @P5 LDG.E.U16 R15, desc[UR6][R46.64] ;  /* 0x000000062e0f5981 */ /* 0x008ee8000c1e1500 */
[----:B------:R-:W3:Y:S04]  /*69260*/  @P5 LDG.E.U16 R14, desc[UR6][R36.64] ;  /* 0x00000006240e5981 */ /* 0x000ee8000c1e1500 */
[----:B------:R-:W3:Y:S04]  /*69270*/  @P5 LDG.E.U16 R19, desc[UR6][R72.64] ;  /* 0x0000000648135981 */ /* 0x000ee8000c1e1500 */
[----:B------:R-:W3:Y:S01]  /*69280*/  @P5 LDG.E.U16 R18, desc[UR6][R64.64] ;  /* 0x0000000640125981 */ /* 0x000ee2000c1e1500 */
[----:B------:R-:W-:-:S02]  /*69290*/  IMAD.MOV.U32 R9, RZ, RZ, R42 ;  /* 0x000000ffff097224 */ /* 0x000fc400078e002a */
[----:B------:R-:W-:Y:S02]  /*692a0*/  IMAD.MOV.U32 R13, RZ, RZ, R10 ;  /* 0x000000ffff0d7224 */ /* 0x000fe400078e000a */
[----:B------:R-:W-:Y:S02]  /*692b0*/  IMAD.MOV.U32 R12, RZ, RZ, R38 ;  /* 0x000000ffff0c7224 */ /* 0x000fe400078e0026 */
[----:B------:R-:W-:Y:S01]  /*692c0*/  IMAD.MOV.U32 R8, RZ, RZ, R43 ;  /* 0x000000ffff087224 */ /* 0x000fe200078e002b */
[----:B------:R-:W3:Y:S04]  /*692d0*/  LDL.LU.64 R80, [R1+0x52c8] ;  /* 0x0052c80001507983 */ /* 0x000ee80000300a00 */
[----:B------:R-:W3:Y:S04]  /*692e0*/  @P6 LDG.E.U16 R39, desc[UR6][R12.64] ;  /* 0x000000060c276981 */ /* 0x000ee8000c1e1500 */
[----:B------:R-:W3:Y:S04]  /*692f0*/  @P6 LDG.E.U16 R84, desc[UR6][R8.64] ;  /* 0x0000000608546981 */ /* 0x000ee8000c1e1500 */
[----:B------:R-:W3:Y:S04]  /*69300*/  @P6 LDG.E.U16 R0, desc[UR6][R90.64] ;  /* 0x000000065a006981 */ /* 0x000ee8000c1e1500 */
[----:B------:R0:W-:Y:S04]  /*69310*/  @P3 STL [R1+0x2bd4], R86 ;  /* 0x002bd45601003387 */ /* 0x0001e80000100800 */
[----:B0-----:R-:W3:Y:S04]  /*69320*/  LDL R86, [R1+0x2b94] ;  /* 0x002b940001567983 */ /* 0x001ee80000100800 */
[----:B------:R0:W-:Y:S04]  /*69330*/  @P3 STL [R1+0x2bd0], R87 ;  /* 0x002bd05701003387 */ /* 0x0001e80000100800 */
[----:B0-----:R-:W3:Y:S04]  /*69340*/  LDL R87, [R1+0x2b90] ;  /* 0x002b900001577983 */ /* 0x001ee80000100800 */
[----:B------:R0:W-:Y:S04]  /*69350*/  @P3 STL [R1+0x2bcc], R88 ;  /* 0x002bcc5801003387 */ /* 0x0001e80000100800 */
[----:B0-----:R-:W3:Y:S04]  /*69360*/  LDL R88, [R1+0x2b8c] ;  /* 0x002b8c0001587983 */ /* 0x001ee80000100800 */
[----:B--2---:R-:W2:Y:S04]  /*69370*/  @P6 LDG.E.U16 R11, desc[UR6][R74.64] ;  /* 0x000000064a0b6981 */ /* 0x004ea8000c1e1500 */
[----:B----4-:R0:W-:Y:S04]  /*69380*/  @P3 STL [R1+0x2bc8], R89 ;  /* 0x002bc85901003387 */ /* 0x0101e80000100800 */
[----:B0-----:R-:W4:Y:S04]  /*69390*/  LDL R89, [R1+0x2b88] ;  /* 0x002b880001597983 */ /* 0x001f280000100800 */
[----:B------:R-:W4:Y:S04]  /*693a0*/  LDL.LU.64 R64, [R1+0x52c0] ;  /* 0x0052c00001407983 */ /* 0x000f280000300a00 */
[----:B------:R-:W4:Y:S04]  /*693b0*/  LDL.LU.64 R72, [R1+0x52b8] ;  /* 0x0052b80001487983 */ /* 0x000f280000300a00 */
[----:B------:R-:W4:Y:S04]  /*693c0*/  LDL.LU.64 R36, [R1+0x52b0] ;  /* 0x0052b00001247983 */ /* 0x000f280000300a00 */
[----:B---3--:R-:W-:Y:S04]  /*693d0*/  @P5 STL [R1+0x2bb8], R15 ;  /* 0x002bb80f01005387 */ /* 0x008fe80000100800 */
[----:B------:R-:W-:Y:S04]  /*693e0*/  @P5 STL [R1+0x2bbc], R14 ;  /* 0x002bbc0e01005387 */ /* 0x000fe80000100800 */
[----:B------:R-:W-:Y:S04]  /*693f0*/  @P5 STL [R1+0x2bc0], R19 ;  /* 0x002bc01301005387 */ /* 0x000fe80000100800 */
[----:B------:R0:W-:Y:S04]  /*69400*/  @P5 STL [R1+0x2bc4], R18 ;  /* 0x002bc41201005387 */ /* 0x0001e80000100800 */
[----:B------:R-:W-:Y:S04]  /*69410*/  STL.64 [R1+0x1528], R12 ;  /* 0x0015280c01007387 */ /* 0x000fe80000100a00 */
[----:B------:R-:W-:Y:S04]  /*69420*/  STL.64 [R1+0x1520], R8 ;  /* 0x0015200801007387 */ /* 0x000fe80000100a00 */
[----:B------:R-:W3:Y:S04]  /*69430*/  LDL.LU.64 R90, [R1+0x52a8] ;  /* 0x0052a800015a7983 */ /* 0x000ee80000300a00 */
[----:B------:R-:W3:Y:S04]  /*69440*/  LDL.LU R50, [R1+0x3598] ;  /* 0x0035980001327983 */ /* 0x000ee80000300800 */
[----:B------:R-:W3:Y:S04]  /*69450*/  LDL.LU R51, [R1+0x35c4] ;  /* 0x0035c40001337983 */ /* 0x000ee80000300800 */
[----:B0-----:R-:W3:Y:S04]  /*69460*/  LDL.LU R18, [R1+0x359c] ;  /* 0x00359c0001127983 */ /* 0x001ee80000300800 */
[----:B------:R-:W3:Y:S04]  /*69470*/  LDL.LU R19, [R1+0x35c8] ;  /* 0x0035c80001137983 */ /* 0x000ee80000300800 */
[----:B------:R-:W3:Y:S04]  /*69480*/  LDL R46, [R1+0x2b84] ;  /* 0x002b8400012e7983 */ /* 0x000ee80000100800 */
[----:B------:R-:W3:Y:S04]  /*69490*/  LDL R47, [R1+0x2b80] ;  /* 0x002b8000012f7983 */ /* 0x000ee80000100800 */
[----:B------:R0:W-:Y:S01]  /*694a0*/  @P6 STL [R1+0x2bb4], R39 ;  /* 0x002bb42701006387 */ /* 0x0001e20000100800 */
[----:B------:R-:W-:-:S03]  /*694b0*/  ISETP.GT.AND P3, PT, R92, 0x6e, PT ;  /* 0x0000006e5c00780c */ /* 0x000fc60003f64270 */
[----:B0-----:R-:W3:Y:S04]  /*694c0*/  LDL.64 R38, [R1+0x14b8] ;  /* 0x0014b80001267983 */ /* 0x001ee80000100a00 */
[----:B------:R0:W-:Y:S06]  /*694d0*/  @P6 STL [R1+0x2bb0], R84 ;  /* 0x002bb05401006387 */ /* 0x0001ec0000100800 */
[----:B------:R-:W3:Y:S04]  /*694e0*/  @P3 LDG.E.U16 R85, desc[UR6][R76.64] ;  /* 0x000000064c553981 */ /* 0x000ee8000c1e1500 */
[----:B------:R-:W3:Y:S04]  /*694f0*/  @P3 LDG.E.U16 R82, desc[UR6][R70.64] ;  /* 0x0000000646523981 */ /* 0x000ee8000c1e1500 */
[----:B------:R-:W3:Y:S04]  /*69500*/  @P3 LDG.E.U16 R83, desc[UR6][R68.64] ;  /* 0x0000000644533981 */ /* 0x000ee8000c1e1500 */
[----:B------:R-:W3:Y:S04]  /*69510*/  @P3 LDG.E.U16 R4, desc[UR6][R6.64] ;  /* 0x0000000606043981 */ /* 0x000ee8000c1e1500 */
[----:B0-----:R-:W3:Y:S04]  /*69520*/  LDL R84, [R1+0x2b7c] ;  /* 0x002b7c0001547983 */ /* 0x001ee80000100800 */
[----:B------:R0:W-:Y:S04]  /*69530*/  @P6 STL [R1+0x2bac], R0 ;  /* 0x002bac0001006387 */ /* 0x0001e80000100800 */
[----:B0-----:R-:W3:Y:S01]  /*69540*/  LDL R0, [R1+0x2b78] ;  /* 0x002b780001007983 */ /* 0x001ee20000100800 */
[----:B------:R-:W-:-:S03]  /*69550*/  ISETP.GT.AND P5, PT, R92, 0x6f, PT ;  /* 0x0000006f5c00780c */ /* 0x000fc60003fa4270 */
[----:B------:R-:W3:Y:S10]  /*69560*/  LDL.LU.64 R74, [R1+0x52a0] ;  /* 0x0052a000014a7983 */ /* 0x000ef40000300a00 */
[----:B------:R-:W3:Y:S04]  /*69570*/  @P5 LDG.E.U16 R88, desc[UR6][R80.64] ;  /* 0x0000000650585981 */ /* 0x000ee8000c1e1500 */
[----:B------:R-:W3:Y:S04]  /*69580*/  @P5 LDG.E.U16 R87, desc[UR6][R78.64] ;  /* 0x000000064e575981 */ /* 0x000ee8000c1e1500 */
[----:B------:R-:W3:Y:S04]  /*69590*/  @P5 LDG.E.U16 R86, desc[UR6][R2.64] ;  /* 0x0000000602565981 */ /* 0x000ee8000c1e1500 */
[----:B--2---:R0:W-:Y:S01]  /*695a0*/  @P6 STL [R1+0x2ba8], R11 ;  /* 0x002ba80b01006387 */ /* 0x0041e20000100800 */
[----:B------:R-:W-:-:S03]  /*695b0*/  ISETP.GT.AND P6, PT, R92, 0x70, PT ;  /* 0x000000705c00780c */ /* 0x000fc60003fc4270 */
[----:B------:R-:W2:Y:S04]  /*695c0*/  LDL.LU.64 R6, [R1+0x5298] ;  /* 0x0052980001067983 */ /* 0x000ea80000300a00 */
[----:B------:R-:W2:Y:S04]  /*695d0*/  LDL.LU.64 R68, [R1+0x5290] ;  /* 0x0052900001447983 */ /* 0x000ea80000300a00 */
[----:B------:R-:W2:Y:S04]  /*695e0*/  LDL.LU.64 R70, [R1+0x5288] ;  /* 0x0052880001467983 */ /* 0x000ea80000300a00 */
[----:B------:R-:W2:Y:S04]  /*695f0*/  LDL.LU.64 R76, [R1+0x5280] ;  /* 0x00528000014c7983 */ /* 0x000ea80000300a00 */
[----:B----4-:R-:W4:Y:S01]  /*69600*/  @P5 LDG.E.U16 R89, desc[UR6][R64.64] ;  /* 0x0000000640595981 */ /* 0x010f22000c1e1500 */
[----:B---3--:R-:W-:-:S02]  /*69610*/  IMAD.MOV.U32 R9, RZ, RZ, R50 ;  /* 0x000000ffff097224 */ /* 0x008fc400078e0032 */
[----:B------:R-:W-:Y:S02]  /*69620*/  IMAD.MOV.U32 R8, RZ, RZ, R51 ;  /* 0x000000ffff087224 */ /* 0x000fe400078e0033 */
[----:B------:R-:W-:Y:S02]  /*69630*/  IMAD.MOV.U32 R13, RZ, RZ, R18 ;  /* 0x000000ffff0d7224 */ /* 0x000fe400078e0012 */
[----:B------:R-:W-:Y:S01]  /*69640*/  IMAD.MOV.U32 R12, RZ, RZ, R19 ;  /* 0x000000ffff0c7224 */ /* 0x000fe200078e0013 */
[----:B------:R-:W3:Y:S04]  /*69650*/  @P6 LDG.E.U16 R47, desc[UR6][R8.64] ;  /* 0x00000006082f6981 */ /* 0x000ee8000c1e1500 */
[----:B------:R-:W2:Y:S04]  /*69660*/  @P6 LDG.E.U16 R46, desc[UR6][R12.64] ;  /* 0x000000060c2e6981 */ /* 0x000ea8000c1e1500 */
[----:B------:R-:W2:Y:S04]  /*69670*/  @P6 LDG.E.U16 R84, desc[UR6][R38.64] ;  /* 0x0000000626546981 */ /* 0x000ea8000c1e1500 */
[----:B------:R-:W2:Y:S04]  /*69680*/  @P6 LDG.E.U16 R0, desc[UR6][R72.64] ;  /* 0x0000000648006981 */ /* 0x000ea8000c1e1500 */
[----:B------:R-:W-:Y:S04]  /*69690*/  @P3 STL [R1+0x2b98], R85 ;  /* 0x002b985501003387 */ /* 0x000fe80000100800 */
[----:B------:R-:W-:Y:S04]  /*696a0*/  @P3 STL [R1+0x2b9c], R82 ;  /* 0x002b9c5201003387 */ /* 0x000fe80000100800 */
[----:B------:R-:W-:Y:S04]  /*696b0*/  @P3 STL [R1+0x2ba0], R83 ;  /* 0x002ba05301003387 */ /* 0x000fe80000100800 */
[----:B------:R1:W-:Y:S01]  /*696c0*/  @P3 STL [R1+0x2ba4], R4 ;  /* 0x002ba40401003387 */ /* 0x0003e20000100800 */
[----:B------:R-:W-:-:S03]  /*696d0*/  ISETP.GT.AND P3, PT, R92, 0x71, PT ;  /* 0x000000715c00780c */ /* 0x000fc60003f64270 */
[----:B------:R-:W3:Y:S04]  /*696e0*/  LDL.LU.64 R2, [R1+0x5278] ;  /* 0x0052780001027983 */ /* 0x000ee80000300a00 */
[----:B------:R-:W3:Y:S04]  /*696f0*/  LDL.LU.64 R78, [R1+0x5270] ;  /* 0x00527000014e7983 */ /* 0x000ee80000300a00 */
[----:B------:R-:W3:Y:S04]  /*69700*/  LDL.LU.64 R80, [R1+0x5268] ;  /* 0x0052680001507983 */ /* 0x000ee80000300a00 */
[----:B------:R-:W3:Y:S04]  /*69710*/  LDL.LU.64 R64, [R1+0x5260] ;  /* 0x0052600001407983 */ /* 0x000ee80000300a00 */
[----:B------:R-:W3:Y:S04]  /*69720*/  LDL R14, [R1+0x2b64] ;  /* 0x002b6400010e7983 */ /* 0x000ee80000100800 */
[----:B------:R-:W3:Y:S04]  /*69730*/  LDL R15, [R1+0x2b60] ;  /* 0x002b6000010f7983 */ /* 0x000ee80000100800 */
[----:B------:R-:W3:Y:S04]  /*69740*/  LDL R42, [R1+0x2b5c] ;  /* 0x002b5c00012a7983 */ /* 0x000ee80000100800 */
[----:B------:R-:W3:Y:S04]  /*69750*/  LDL R43, [R1+0x2b58] ;  /* 0x002b5800012b7983 */ /* 0x000ee80000100800 */
[----:B------:R-:W3:Y:S04]  /*69760*/  LDL.LU R10, [R1+0x35d0] ;  /* 0x0035d000010a7983 */ /* 0x000ee80000300800 */
[----:B0-----:R-:W3:Y:S04]  /*69770*/  LDL.LU R11, [R1+0x35fc] ;  /* 0x0035fc00010b7983 */ /* 0x001ee80000300800 */
[----:B-1----:R-:W3:Y:S04]  /*69780*/  LDL.LU R4, [R1+0x35d4] ;  /* 0x0035d40001047983 */ /* 0x002ee80000300800 */
[----:B------:R-:W3:Y:S04]  /*69790*/  LDL.LU R83, [R1+0x3600] ;  /* 0x0036000001537983 */ /* 0x000ee80000300800 */
[----:B------:R-:W3:Y:S04]  /*697a0*/  @P3 LDG.E.U16 R33, desc[UR6][R36.64] ;  /* 0x0000000624213981 */ /* 0x000ee8000c1e1500 */
[----:B------:R-:W3:Y:S04]  /*697b0*/  LDL R82, [R1+0x2b54] ;  /* 0x002b540001527983 */ /* 0x000ee80000100800 */
[----:B------:R-:W3:Y:S04]  /*697c0*/  LDL R85, [R1+0x2b50] ;  /* 0x002b500001557983 */ /* 0x000ee80000100800 */
[----:B------:R0:W-:Y:S04]  /*697d0*/  @P5 STL [R1+0x2b8c], R88 ;  /* 0x002b8c5801005387 */ /* 0x0001e80000100800 */
[----:B0-----:R-:W3:Y:S04]  /*697e0*/  LDL R88, [R1+0x2b4c] ;  /* 0x002b4c0001587983 */ /* 0x001ee80000100800 */
[----:B------:R-:W-:Y:S04]  /*697f0*/  @P5 STL [R1+0x2b90], R87 ;  /* 0x002b905701005387 */ /* 0x000fe80000100800 */
[----:B------:R0:W-:Y:S04]  /*69800*/  @P5 STL [R1+0x2b94], R86 ;  /* 0x002b945601005387 */ /* 0x0001e80000100800 */
[----:B0-----:R-:W3:Y:S04]  /*69810*/  LDL.64 R86, [R1+0x1450] ;  /* 0x0014500001567983 */ /* 0x001ee80000100a00 */
[----:B----4-:R0:W-:Y:S04]  /*69820*/  @P5 STL [R1+0x2b88], R89 ;  /* 0x002b885901005387 */ /* 0x0101e80000100800 */
[----:B0-----:R-:W4:Y:S04]  /*69830*/  LDL R89, [R1+0x2b48] ;  /* 0x002b480001597983 */ /* 0x001f280000100800 */
[----:B------:R-:W-:Y:S04]  /*69840*/  STL.64 [R1+0x14c8], R12 ;  /* 0x0014c80c01007387 */ /* 0x000fe80000100a00 */
[----:B------:R-:W-:Y:S04]  /*69850*/  STL.64 [R1+0x14c0], R8 ;  /* 0x0014c00801007387 */ /* 0x000fe80000100a00 */
[----:B------:R-:W4:Y:S04]  /*69860*/  LDL.LU.64 R72, [R1+0x5258] ;  /* 0x0052580001487983 */ /* 0x000f280000300a00 */
[----:B--2---:R0:W-:Y:S04]  /*69870*/  @P6 STL [R1+0x2b78], R0 ;  /* 0x002b780001006387 */ /* 0x0041e80000100800 */
[----:B------:R1:W-:Y:S04]  /*69880*/  @P6 STL [R1+0x2b7c], R84 ;  /* 0x002b7c5401006387 */ /* 0x0003e80000100800 */
[----:B---3--:R-:W-:Y:S04]  /*69890*/  @P6 STL [R1+0x2b80], R47 ;  /* 0x002b802f01006387 */ /* 0x008fe80000100800 */
[----:B------:R-:W-:Y:S04]  /*698a0*/  @P6 STL [R1+0x2b84], R46 ;  /* 0x002b842e01006387 */ /* 0x000fe80000100800 */
[----:B------:R-:W2:Y:S04]  /*698b0*/  LDL.LU.64 R36, [R1+0x5250] ;  /* 0x0052500001247983 */ /* 0x000ea80000300a00 */
[----:B------:R-:W3:Y:S04]  /*698c0*/  @P3 LDG.E.U16 R64, desc[UR6][R90.64] ;  /* 0x000000065a403981 */ /* 0x000ee8000c1e1500 */
[----:B------:R-:W3:Y:S04]  /*698d0*/  @P3 LDG.E.U16 R65, desc[UR6][R74.64] ;  /* 0x000000064a413981 */ /* 0x000ee8000c1e1500 */
[----:B------:R-:W-:Y:S04]  /*698e0*/  STL [R1+0x47bc], R33 ;  /* 0x0047bc2101007387 */ /* 0x000fe80000100800 */
[----:B------:R-:W3:Y:S04]  /*698f0*/  LDL.LU.64 R90, [R1+0x5248] ;  /* 0x00524800015a7983 */ /* 0x000ee80000300a00 */
[----:B0-----:R-:W3:Y:S01]  /*69900*/  LDL R0, [R1+0x2b3c] ;  /* 0x002b3c0001007983 */ /* 0x001ee20000100800 */
[----:B------:R-:W-:-:S02]  /*69910*/  ISETP.GT.AND P5, PT, R92, 0x72, PT ;  /* 0x000000725c00780c */ /* 0x000fc40003fa4270 */
[C---:B------:R-:W-:Y:S01]  /*69920*/  ISETP.GT.AND P6, PT, R92.reuse, 0x73, PT ;  /* 0x000000735c00780c */ /* 0x040fe20003fc4270 */
[----:B------:R-:W-:Y:S02]  /*69930*/  IMAD.MOV.U32 R8, RZ, RZ, R11 ;  /* 0x000000ffff087224 */ /* 0x000fe400078e000b */
[----:B------:R-:W-:Y:S02]  /*69940*/  IMAD.MOV.U32 R9, RZ, RZ, R10 ;  /* 0x000000ffff097224 */ /* 0x000fe400078e000a */
[----:B------:R-:W-:Y:S02]  /*69950*/  IMAD.MOV.U32 R10, RZ, RZ, R83 ;  /* 0x000000ffff0a7224 */ /* 0x000fe400078e0053 */
[----:B------:R-:W-:Y:S01]  /*69960*/  IMAD.MOV.U32 R11, RZ, RZ, R4 ;  /* 0x000000ffff0b7224 */ /* 0x000fe200078e0004 */
[----:B------:R-:W3:Y:S04]  /*69970*/  LDL R38, [R1+0x2b44] ;  /* 0x002b440001267983 */ /* 0x000ee80000100800 */
[----:B------:R-:W3:Y:S04]  /*69980*/  LDL R39, [R1+0x2b40] ;  /* 0x002b400001277983 */ /* 0x000ee80000100800 */
[----:B-1----:R-:W3:Y:S04]  /*69990*/  LDL R84, [R1+0x2b38] ;  /* 0x002b380001547983 */ /* 0x002ee80000100800 */
[----:B------:R-:W3:Y:S04]  /*699a0*/  @P5 LDG.E.U16 R43, desc[UR6][R2.64] ;  /* 0x00000006022b5981 */ /* 0x000ee8000c1e1500 */
[----:B------:R-:W3:Y:S04]  /*699b0*/  @P5 LDG.E.U16 R42, desc[UR6][R76.64] ;  /* 0x000000064c2a5981 */ /* 0x000ee8000c1e1500 */
[----:B------:R-:W3:Y:S04]  /*699c0*/  @P5 LDG.E.U16 R15, desc[UR6][R70.64] ;  /* 0x00000006460f5981 */ /* 0x000ee8000c1e1500 */
[----:B------:R-:W3:Y:S04]  /*699d0*/  @P5 LDG.E.U16 R14, desc[UR6][R68.64] ;  /* 0x00000006440e5981 */ /* 0x000ee8000c1e1500 */
[----:B------:R-:W3:Y:S04]  /*699e0*/  @P6 LDG.E.U16 R82, desc[UR6][R10.64] ;  /* 0x000000060a526981 */ /* 0x000ee8000c1e1500 */
[----:B------:R-:W3:Y:S04]  /*699f0*/  @P6 LDG.E.U16 R85, desc[UR6][R8.64] ;  /* 0x0000000608556981 */ /* 0x000ee8000c1e1500 */
[----:B------:R-:W3:Y:S04]  /*69a00*/  @P6 LDG.E.U16 R88, desc[UR6][R78.64] ;  /* 0x000000064e586981 */ /* 0x000ee8000c1e1500 */
[----:B----4-:R-:W4:Y:S04]  /*69a10*/  @P6 LDG.E.U16 R89, desc[UR6][R86.64] ;  /* 0x0000000656596981 */ /* 0x010f28000c1e1500 */
[----:B--2---:R-:W2:Y:S01]  /*69a20*/  @P3 LDG.E.U16 R36, desc[UR6][R6.64] ;  /* 0x0000000606243981 */ /* 0x004ea2000c1e1500 */
[----:B------:R-:W-:-:S03]  /*69a30*/  ISETP.GT.AND P3, PT, R92, 0x74, PT ;  /* 0x000000745c00780c */ /* 0x000fc60003f64270 */
[----:B---3--:R-:W-:Y:S04]  /*69a40*/  STL [R1+0x47c0], R64 ;  /* 0x0047c04001007387 */ /* 0x008fe80000100800 */
[----:B------:R-:W3:Y:S06]  /*69a50*/  LDL.LU.64 R74, [R1+0x5240] ;  /* 0x00524000014a7983 */ /* 0x000eec0000300a00 */
[----:B------:R-:W3:Y:S04]  /*69a60*/  @P3 LDG.E.U16 R0, desc[UR6][R90.64] ;  /* 0x000000065a003981 */ /* 0x000ee8000c1e1500 */
[----:B------:R-:W-:Y:S04]  /*69a70*/  STL [R1+0x47c4], R65 ;  /* 0x0047c44101007387 */ /* 0x000fe80000100800 */
[----:B------:R-:W4:Y:S04]  /*69a80*/  LDL.LU.64 R6, [R1+0x5238] ;  /* 0x0052380001067983 */ /* 0x000f280000300a00 */
[----:B------:R-:W4:Y:S04]  /*69a90*/  @P3 LDG.E.U16 R38, desc[UR6][R80.64] ;  /* 0x0000000650263981 */ /* 0x000f28000c1e1500 */
[----:B------:R-:W4:Y:S04]  /*69aa0*/  @P3 LDG.E.U16 R39, desc[UR6][R72.64] ;  /* 0x0000000648273981 */ /* 0x000f28000c1e1500 */
        /* <DEDUP_REMOVED lines=15> */
[----:B------:R0:W-:Y:S04]  /*69ba0*/  @P6 STL [R1+0x2b54], R82 ;  /* 0x002b545201006387 */ /* 0x0001e80000100800 */
[----:B---3--:R-:W3:Y:S04]  /*69bb0*/  @P3 LDG.E.U16 R84, desc[UR6][R74.64] ;  /* 0x000000064a543981 */ /* 0x008ee8000c1e1500 */
[----:B0-----:R-:W3:Y:S04]  /*69bc0*/  LDL R82, [R1+0x2b28] ;  /* 0x002b280001527983 */ /* 0x001ee80000100800 */
[----:B------:R0:W-:Y:S04]  /*69bd0*/  @P6 STL [R1+0x2b50], R85 ;  /* 0x002b505501006387 */ /* 0x0001e80000100800 */
[----:B0-----:R-:W3:Y:S04]  /*69be0*/  LDL.LU R85, [R1+0x3608] ;  /* 0x0036080001557983 */ /* 0x001ee80000300800 */
[----:B------:R-:W3:Y:S04]  /*69bf0*/  LDL.LU R86, [R1+0x3634] ;  /* 0x0036340001567983 */ /* 0x000ee80000300800 */
[----:B------:R-:W3:Y:S04]  /*69c00*/  LDL.LU R87, [R1+0x360c] ;  /* 0x00360c0001577983 */ /* 0x000ee80000300800 */
[----:B------:R0:W-:Y:S04]  /*69c10*/  @P6 STL [R1+0x2b4c], R88 ;  /* 0x002b4c5801006387 */ /* 0x0001e80000100800 */
[----:B0-----:R-:W3:Y:S04]  /*69c20*/  LDL.LU R88, [R1+0x3638] ;  /* 0x0036380001587983 */ /* 0x001ee80000300800 */
[----:B----4-:R0:W-:Y:S04]  /*69c30*/  @P6 STL [R1+0x2b48], R89 ;  /* 0x002b485901006387 */ /* 0x0101e80000100800 */
[----:B0-----:R-:W4:Y:S04]  /*69c40*/  LDL R89, [R1+0x2b24] ;  /* 0x002b240001597983 */ /* 0x001f280000100800 */
[----:B------:R-:W4:Y:S04]  /*69c50*/  LDL.LU.64 R80, [R1+0x5208] ;  /* 0x0052080001507983 */ /* 0x000f280000300a00 */
[----:B------:R-:W4:Y:S04]  /*69c60*/  LDL.LU.64 R72, [R1+0x5200] ;  /* 0x0052000001487983 */ /* 0x000f280000300a00 */
[----:B------:R-:W4:Y:S04]  /*69c70*/  LDL.LU.64 R90, [R1+0x51f8] ;  /* 0x0051f800015a7983 */ /* 0x000f280000300a00 */
[----:B------:R0:W-:Y:S04]  /*69c80*/  @P3 STL [R1+0x2b3c], R0 ;  /* 0x002b3c0001003387 */ /* 0x0001e80000100800 */
[----:B0-----:R-:W4:Y:S04]  /*69c90*/  LDL R0, [R1+0x2b20] ;  /* 0x002b200001007983 */ /* 0x001f280000100800 */
[----:B------:R-:W4:Y:S04]  /*69ca0*/  LDL.LU.64 R74, [R1+0x51f0] ;  /* 0x0051f000014a7983 */ /* 0x000f280000300a00 */
[----:B------:R-:W4:Y:S04]  /*69cb0*/  LDL.64 R50, [R1+0x13f0] ;  /* 0x0013f00001327983 */ /* 0x000f280000100a00 */
[----:B------:R-:W4:Y:S04]  /*69cc0*/  LDL R19, [R1+0x2b18] ;  /* 0x002b180001137983 */ /* 0x000f280000100800 */
[----:B------:R-:W4:Y:S04]  /*69cd0*/  LDL R18, [R1+0x2b1c] ;  /* 0x002b1c0001127983 */ /* 0x000f280000100800 */
[----:B------:R-:W4:Y:S04]  /*69ce0*/  LDL R15, [R1+0x2b08] ;  /* 0x002b0800010f7983 */ /* 0x000f280000100800 */
[----:B------:R-:W4:Y:S04]  /*69cf0*/  LDL R14, [R1+0x2b0c] ;  /* 0x002b0c00010e7983 */ /* 0x000f280000100800 */
[----:B------:R-:W4:Y:S04]  /*69d00*/  LDL R47, [R1+0x2b10] ;  /* 0x002b1000012f7983 */ /* 0x000f280000100800 */
[----:B------:R-:W4:Y:S01]  /*69d10*/  LDL R46, [R1+0x2b14] ;  /* 0x002b1400012e7983 */ /* 0x000f220000100800 */
[----:B------:R-:W-:-:S02]  /*69d20*/  ISETP.GT.AND P5, PT, R92, 0x75, PT ;  /* 0x000000755c00780c */ /* 0x000fc40003fa4270 */
[C---:B------:R-:W-:Y:S01]  /*69d30*/  ISETP.GT.AND P6, PT, R92.reuse, 0x76, PT ;  /* 0x000000765c00780c */ /* 0x040fe20003fc4270 */
[----:B------:R-:W4:Y:S04]  /*69d40*/  LDL R42, [R1+0x2b04] ;  /* 0x002b0400012a7983 */ /* 0x000f280000100800 */
[----:B------:R-:W4:Y:S04]  /*69d50*/  LDL R43, [R1+0x2b00] ;  /* 0x002b0000012b7983 */ /* 0x000f280000100800 */
[----:B------:R-:W4:Y:S04]  /*69d60*/  LDL R10, [R1+0x2afc] ;  /* 0x002afc00010a7983 */ /* 0x000f280000100800 */
[----:B------:R-:W4:Y:S04]  /*69d70*/  LDL R11, [R1+0x2af8] ;  /* 0x002af800010b7983 */ /* 0x000f280000100800 */
[----:B------:R-:W4:Y:S04]  /*69d80*/  LDL.LU R4, [R1+0x3640] ;  /* 0x0036400001047983 */ /* 0x000f280000300800 */
[----:B------:R0:W-:Y:S04]  /*69d90*/  @P3 STL [R1+0x2b44], R38 ;  /* 0x002b442601003387 */ /* 0x0001e80000100800 */
[----:B0-----:R-:W4:Y:S04]  /*69da0*/  LDL.LU R38, [R1+0x366c] ;  /* 0x00366c0001267983 */ /* 0x001f280000300800 */
[----:B------:R0:W-:Y:S04]  /*69db0*/  @P3 STL [R1+0x2b40], R39 ;  /* 0x002b402701003387 */ /* 0x0001e80000100800 */
[----:B0-----:R-:W4:Y:S04]  /*69dc0*/  LDL.LU R39, [R1+0x3644] ;  /* 0x0036440001277983 */ /* 0x001f280000300800 */
[----:B--2---:R-:W2:Y:S04]  /*69dd0*/  @P5 LDG.E.U16 R22, desc[UR6][R6.64] ;  /* 0x0000000606165981 */ /* 0x004ea8000c1e1500 */
[----:B------:R-:W2:Y:S04]  /*69de0*/  @P5 LDG.E.U16 R83, desc[UR6][R70.64] ;  /* 0x0000000646535981 */ /* 0x000ea8000c1e1500 */
[----:B------:R-:W2:Y:S04]  /*69df0*/  @P5 LDG.E.U16 R23, desc[UR6][R68.64] ;  /* 0x0000000644175981 */ /* 0x000ea8000c1e1500 */
[----:B---3--:R0:W-:Y:S01]  /*69e00*/  @P3 STL [R1+0x2b38], R84 ;  /* 0x002b385401003387 */ /* 0x0081e20000100800 */
[----:B------:R-:W-:-:S03]  /*69e10*/  ISETP.GT.AND P3, PT, R92, 0x77, PT ;  /* 0x000000775c00780c */ /* 0x000fc60003f64270 */
[----:B------:R-:W3:Y:S04]  /*69e20*/  @P5 LDG.E.U16 R82, desc[UR6][R76.64] ;  /* 0x000000064c525981 */ /* 0x000ee8000c1e1500 */
[----:B0-----:R-:W2:Y:S04]  /*69e30*/  LDL.LU R84, [R1+0x3670] ;  /* 0x0036700001547983 */ /* 0x001ea80000300800 */
[----:B------:R-:W2:Y:S04]  /*69e40*/  LDL.LU.64 R6, [R1+0x51e8] ;  /* 0x0051e80001067983 */ /* 0x000ea80000300a00 */
[----:B------:R-:W2:Y:S04]  /*69e50*/  LDL.LU.64 R68, [R1+0x51e0] ;  /* 0x0051e00001447983 */ /* 0x000ea80000300a00 */
[----:B------:R-:W2:Y:S04]  /*69e60*/  LDL.LU.64 R70, [R1+0x51d8] ;  /* 0x0051d80001467983 */ /* 0x000ea80000300a00 */
[----:B------:R-:W2:Y:S01]  /*69e70*/  LDL.LU.64 R76, [R1+0x51d0] ;  /* 0x0051d000014c7983 */ /* 0x000ea20000300a00 */
[----:B------:R-:W-:Y:S01]  /*69e80*/  MOV R9, R85 ;  /* 0x0000005500097202 */ /* 0x000fe20000000f00 */
[----:B------:R-:W-:-:S02]  /*69e90*/  IMAD.MOV.U32 R13, RZ, RZ, R87 ;  /* 0x000000ffff0d7224 */ /* 0x000fc400078e0057 */
[----:B------:R-:W-:Y:S02]  /*69ea0*/  IMAD.MOV.U32 R8, RZ, RZ, R86 ;  /* 0x000000ffff087224 */ /* 0x000fe400078e0056 */
[----:B------:R-:W-:-:S05]  /*69eb0*/  IMAD.MOV.U32 R12, RZ, RZ, R88 ;  /* 0x000000ffff0c7224 */ /* 0x000fca00078e0058 */
[----:B----4-:R-:W4:Y:S04]  /*69ec0*/  @P6 LDG.E.U16 R89, desc[UR6][R12.64] ;  /* 0x000000060c596981 */ /* 0x010f28000c1e1500 */
[----:B------:R-:W4:Y:S04]  /*69ed0*/  @P6 LDG.E.U16 R0, desc[UR6][R8.64] ;  /* 0x0000000608006981 */ /* 0x000f28000c1e1500 */
[----:B------:R-:W4:Y:S04]  /*69ee0*/  @P6 LDG.E.U16 R19, desc[UR6][R50.64] ;  /* 0x0000000632136981 */ /* 0x000f28000c1e1500 */
[----:B------:R-:W4:Y:S04]  /*69ef0*/  @P6 LDG.E.U16 R18, desc[UR6][R2.64] ;  /* 0x0000000602126981 */ /* 0x000f28000c1e1500 */
[----:B------:R-:W4:Y:S04]  /*69f00*/  @P3 LDG.E.U16 R15, desc[UR6][R90.64] ;  /* 0x000000065a0f3981 */ /* 0x000f28000c1e1500 */
[----:B------:R-:W4:Y:S04]  /*69f10*/  @P3 LDG.E.U16 R14, desc[UR6][R72.64] ;  /* 0x00000006480e3981 */ /* 0x000f28000c1e1500 */
[----:B------:R-:W4:Y:S04]  /*69f20*/  @P3 LDG.E.U16 R47, desc[UR6][R80.64] ;  /* 0x00000006502f3981 */ /* 0x000f28000c1e1500 */
[----:B------:R-:W4:Y:S04]  /*69f30*/  @P3 LDG.E.U16 R46, desc[UR6][R78.64] ;  /* 0x000000064e2e3981 */ /* 0x000f28000c1e1500 */
[----:B---3--:R-:W-:Y:S04]  /*69f40*/  @P5 STL [R1+0x2b28], R82 ;  /* 0x002b285201005387 */ /* 0x008fe80000100800 */
[----:B--2---:R0:W-:Y:S04]  /*69f50*/  @P5 STL [R1+0x2b2c], R83 ;  /* 0x002b2c5301005387 */ /* 0x0041e80000100800 */
[----:B------:R-:W-:Y:S04]  /*69f60*/  @P5 STL [R1+0x2b30], R23 ;  /* 0x002b301701005387 */ /* 0x000fe80000100800 */
[----:B------:R-:W-:Y:S01]  /*69f70*/  @P5 STL [R1+0x2b34], R22 ;  /* 0x002b341601005387 */ /* 0x000fe20000100800 */
[----:B------:R-:W-:-:S03]  /*69f80*/  ISETP.GT.AND P5, PT, R92, 0x78, PT ;  /* 0x000000785c00780c */ /* 0x000fc60003fa4270 */
[----:B0-----:R-:W2:Y:S04]  /*69f90*/  LDL.64 R82, [R1+0x1390] ;  /* 0x0013900001527983 */ /* 0x001ea80000100a00 */
[----:B------:R-:W-:Y:S04]  /*69fa0*/  STL.64 [R1+0x1408], R12 ;  /* 0x0014080c01007387 */ /* 0x000fe80000100a00 */
[----:B------:R-:W-:Y:S04]  /*69fb0*/  STL.64 [R1+0x1400], R8 ;  /* 0x0014000801007387 */ /* 0x000fe80000100a00 */
[----:B------:R-:W3:Y:S04]  /*69fc0*/  LDL R85, [R1+0x2ae4] ;  /* 0x002ae40001557983 */ /* 0x000ee80000100800 */
[----:B------:R-:W2:Y:S04]  /*69fd0*/  LDL R86, [R1+0x2ae0] ;  /* 0x002ae00001567983 */ /* 0x000ea80000100800 */
[----:B------:R-:W2:Y:S04]  /*69fe0*/  LDL R87, [R1+0x2adc] ;  /* 0x002adc0001577983 */ /* 0x000ea80000100800 */
[----:B------:R-:W2:Y:S04]  /*69ff0*/  LDL R88, [R1+0x2ad8] ;  /* 0x002ad80001587983 */ /* 0x000ea80000100800 */
[----:B------:R-:W2:Y:S04]  /*6a000*/  @P5 LDG.E.U16 R11, desc[UR6][R70.64] ;  /* 0x00000006460b5981 */ /* 0x000ea8000c1e1500 */
[----:B------:R-:W3:Y:S04]  /*6a010*/  @P5 LDG.E.U16 R10, desc[UR6][R68.64] ;  /* 0x00000006440a5981 */ /* 0x000ee8000c1e1500 */
[----:B------:R-:W3:Y:S04]  /*6a020*/  @P5 LDG.E.U16 R42, desc[UR6][R74.64] ;  /* 0x000000064a2a5981 */ /* 0x000ee8000c1e1500 */
[----:B------:R-:W3:Y:S04]  /*6a030*/  @P5 LDG.E.U16 R43, desc[UR6][R6.64] ;  /* 0x00000006062b5981 */ /* 0x000ee8000c1e1500 */
[----:B----4-:R0:W-:Y:S04]  /*6a040*/  @P6 STL [R1+0x2b24], R89 ;  /* 0x002b245901006387 */ /* 0x0101e80000100800 */
[----:B0-----:R-:W4:Y:S04]  /*6a050*/  LDL R89, [R1+0x2ad4] ;  /* 0x002ad40001597983 */ /* 0x001f280000100800 */
[----:B------:R0:W-:Y:S04]  /*6a060*/  @P6 STL [R1+0x2b20], R0 ;  /* 0x002b200001006387 */ /* 0x0001e80000100800 */
[----:B0-----:R-:W4:Y:S04]  /*6a070*/  LDL R0, [R1+0x2ad0] ;  /* 0x002ad00001007983 */ /* 0x001f280000100800 */
[----:B------:R-:W4:Y:S04]  /*6a080*/  LDL.LU.64 R2, [R1+0x51c8] ;  /* 0x0051c80001027983 */ /* 0x000f280000300a00 */
[----:B------:R-:W-:Y:S04]  /*6a090*/  @P6 STL [R1+0x2b18], R19 ;  /* 0x002b181301006387 */ /* 0x000fe80000100800 */
[----:B------:R-:W-:Y:S04]  /*6a0a0*/  @P6 STL [R1+0x2b1c], R18 ;  /* 0x002b1c1201006387 */ /* 0x000fe80000100800 */
[----:B------:R-:W4:Y:S04]  /*6a0b0*/  LDL.LU.64 R78, [R1+0x51c0] ;  /* 0x0051c000014e7983 */ /* 0x000f280000300a00 */
[----:B------:R-:W4:Y:S04]  /*6a0c0*/  LDL.LU.64 R80, [R1+0x51b8] ;  /* 0x0051b80001507983 */ /* 0x000f280000300a00 */
[----:B------:R-:W4:Y:S04]  /*6a0d0*/  LDL.LU.64 R72, [R1+0x51b0] ;  /* 0x0051b00001487983 */ /* 0x000f280000300a00 */
[----:B------:R-:W4:Y:S04]  /*6a0e0*/  LDL.LU.64 R90, [R1+0x51a8] ;  /* 0x0051a800015a7983 */ /* 0x000f280000300a00 */
[----:B------:R-:W-:Y:S04]  /*6a0f0*/  @P3 STL [R1+0x2b08], R15 ;  /* 0x002b080f01003387 */ /* 0x000fe80000100800 */
[----:B------:R-:W-:Y:S04]  /*6a100*/  @P3 STL [R1+0x2b0c], R14 ;  /* 0x002b0c0e01003387 */ /* 0x000fe80000100800 */
[----:B------:R-:W-:Y:S04]  /*6a110*/  @P3 STL [R1+0x2b10], R47 ;  /* 0x002b102f01003387 */ /* 0x000fe80000100800 */
[----:B------:R-:W-:Y:S04]  /*6a120*/  @P3 STL [R1+0x2b14], R46 ;  /* 0x002b142e01003387 */ /* 0x000fe80000100800 */
[----:B------:R-:W4:Y:S04]  /*6a130*/  LDL.LU.64 R74, [R1+0x51a0] ;  /* 0x0051a000014a7983 */ /* 0x000f280000300a00 */
[----:B------:R-:W4:Y:S04]  /*6a140*/  LDL.LU.64 R6, [R1+0x5198] ;  /* 0x0051980001067983 */ /* 0x000f280000300a00 */
[----:B------:R-:W4:Y:S04]  /*6a150*/  LDL.LU.64 R68, [R1+0x5190] ;  /* 0x0051900001447983 */ /* 0x000f280000300a00 */
[----:B------:R-:W4:Y:S01]  /*6a160*/  LDL.LU.64 R70, [R1+0x5188] ;  /* 0x0051880001467983 */ /* 0x000f220000300a00 */
[----:B------:R-:W-:-:S02]  /*6a170*/  ISETP.GT.AND P6, PT, R92, 0x79, PT ;  /* 0x000000795c00780c */ /* 0x000fc40003fc4270 */
[----:B------:R-:W-:Y:S01]  /*6a180*/  ISETP.GT.AND P3, PT, R92, 0x7a, PT ;  /* 0x0000007a5c00780c */ /* 0x000fe20003f64270 */
[----:B------:R-:W-:Y:S02]  /*6a190*/  IMAD.MOV.U32 R8, RZ, RZ, R38 ;  /* 0x000000ffff087224 */ /* 0x000fe400078e0026 */
[----:B------:R-:W-:Y:S01]  /*6a1a0*/  IMAD.MOV.U32 R9, RZ, RZ, R4 ;  /* 0x000000ffff097224 */ /* 0x000fe200078e0004 */
[----:B--2---:R0:W-:Y:S04]  /*6a1b0*/  @P5 STL [R1+0x2af8], R11 ;  /* 0x002af80b01005387 */ /* 0x0041e80000100800 */
[----:B---3--:R1:W-:Y:S04]  /*6a1c0*/  @P5 STL [R1+0x2afc], R10 ;  /* 0x002afc0a01005387 */ /* 0x0083e80000100800 */
[----:B------:R-:W-:Y:S01]  /*6a1d0*/  @P5 STL [R1+0x2b00], R43 ;  /* 0x002b002b01005387 */ /* 0x000fe20000100800 */
[----:B0-----:R-:W-:-:S02]  /*6a1e0*/  IMAD.MOV.U32 R11, RZ, RZ, R39 ;  /* 0x000000ffff0b7224 */ /* 0x001fc400078e0027 */
[----:B-1----:R-:W-:Y:S01]  /*6a1f0*/  IMAD.MOV.U32 R10, RZ, RZ, R84 ;  /* 0x000000ffff0a7224 */ /* 0x002fe200078e0054 */
[----:B------:R-:W-:Y:S04]  /*6a200*/  @P5 STL [R1+0x2b04], R42 ;  /* 0x002b042a01005387 */ /* 0x000fe80000100800 */
[----:B------:R-:W2:Y:S01]  /*6a210*/  @P6 LDG.E.U16 R37, desc[UR6][R10.64] ;  /* 0x000000060a256981 */ /* 0x000ea2000c1e1500 */
[----:B------:R-:W-:-:S03]  /*6a220*/  ISETP.GT.AND P5, PT, R92, 0x7b, PT ;  /* 0x0000007b5c00780c */ /* 0x000fc60003fa4270 */
[----:B----4-:R-:W3:Y:S04]  /*6a230*/  @P3 LDG.E.U16 R85, desc[UR6][R2.64] ;  /* 0x0000000602553981 */ /* 0x010ee8000c1e1500 */
[----:B------:R-:W4:Y:S04]  /*6a240*/  @P3 LDG.E.U16 R86, desc[UR6][R78.64] ;  /* 0x000000064e563981 */ /* 0x000f28000c1e1500 */
[----:B------:R-:W3:Y:S04]  /*6a250*/  @P3 LDG.E.U16 R87, desc[UR6][R80.64] ;  /* 0x0000000650573981 */ /* 0x000ee8000c1e1500 */
[----:B------:R-:W3:Y:S04]  /*6a260*/  @P3 LDG.E.U16 R88, desc[UR6][R72.64] ;  /* 0x0000000648583981 */ /* 0x000ee8000c1e1500 */
[----:B------:R-:W3:Y:S04]  /*6a270*/  @P5 LDG.E.U16 R89, desc[UR6][R90.64] ;  /* 0x000000065a595981 */ /* 0x000ee8000c1e1500 */
[----:B------:R-:W3:Y:S04]  /*6a280*/  @P6 LDG.E.U16 R68, desc[UR6][R8.64] ;  /* 0x0000000608446981 */ /* 0x000ee8000c1e1500 */
[----:B------:R-:W4:Y:S04]  /*6a290*/  @P6 LDG.E.U16 R69, desc[UR6][R76.64] ;  /* 0x000000064c456981 */ /* 0x000f28000c1e1500 */
[----:B------:R-:W4:Y:S04]  /*6a2a0*/  @P6 LDG.E.U16 R70, desc[UR6][R82.64] ;  /* 0x0000000652466981 */ /* 0x000f28000c1e1500 */
[----:B------:R-:W-:Y:S04]  /*6a2b0*/  STL.64 [R1+0x13a8], R10 ;  /* 0x0013a80a01007387 */ /* 0x000fe80000100a00 */
[----:B------:R-:W4:Y:S04]  /*6a2c0*/  @P5 LDG.E.U16 R0, desc[UR6][R74.64] ;  /* 0x000000064a005981 */ /* 0x000f28000c1e1500 */
[----:B--2---:R-:W-:Y:S04]  /*6a2d0*/  STL [R1+0x47cc], R37 ;  /* 0x0047cc2501007387 */ /* 0x004fe80000100800 */
[----:B------:R-:W-:Y:S04]  /*6a2e0*/  STL.64 [R1+0x13a0], R8 ;  /* 0x0013a00801007387 */ /* 0x000fe80000100a00 */
[----:B---3--:R-:W-:Y:S04]  /*6a2f0*/  STL [R1+0x47d0], R68 ;  /* 0x0047d04401007387 */ /* 0x008fe80000100800 */
[----:B------:R-:W2:Y:S04]  /*6a300*/  LDL.LU.64 R76, [R1+0x5180] ;  /* 0x00518000014c7983 */ /* 0x000ea80000300a00 */
[----:B----4-:R-:W-:Y:S04]  /*6a310*/  STL [R1+0x47d4], R69 ;  /* 0x0047d44501007387 */ /* 0x010fe80000100800 */
[----:B------:R-:W-:Y:S04]  /*6a320*/  STL [R1+0x47d8], R70 ;  /* 0x0047d84601007387 */ /* 0x000fe80000100800 */
[----:B------:R-:W3:Y:S04]  /*6a330*/  LDL.LU.64 R2, [R1+0x5178] ;  /* 0x0051780001027983 */ /* 0x000ee80000300a00 */
[----:B------:R-:W4:Y:S04]  /*6a340*/  LDL.LU.64 R78, [R1+0x5170] ;  /* 0x00517000014e7983 */ /* 0x000f280000300a00 */
        /* <DEDUP_REMOVED lines=8> */
[----:B------:R-:W2:Y:S04]  /*6a3d0*/  LDL.64 R26, [R1+0x1358] ;  /* 0x00135800011a7983 */ /* 0x000ea80000100a00 */
[----:B0-----:R-:W2:Y:S04]  /*6a3e0*/  LDL R88, [R1+0x2acc] ;  /* 0x002acc0001587983 */ /* 0x001ea80000100800 */
[----:B------:R0:W-:Y:S04]  /*6a3f0*/  @P5 STL [R1+0x2ad4], R89 ;  /* 0x002ad45901005387 */ /* 0x0001e80000100800 */
[----:B0-----:R-:W3:Y:S04]  /*6a400*/  LDL R89, [R1+0x2ac8] ;  /* 0x002ac80001597983 */ /* 0x001ee80000100800 */
        /* <DEDUP_REMOVED lines=13> */
[----:B------:R-:W4:Y:S04]  /*6a4e0*/  LDL R10, [R1+0x2aa4] ;  /* 0x002aa400010a7983 */ /* 0x000f280000100800 */
[----:B------:R-:W4:Y:S04]  /*6a4f0*/  LDL R11, [R1+0x2aa0] ;  /* 0x002aa000010b7983 */ /* 0x000f280000100800 */
[----:B------:R-:W4:Y:S04]  /*6a500*/  LDL R4, [R1+0x2a9c] ;  /* 0x002a9c0001047983 */ /* 0x000f280000100800 */
[----:B------:R-:W4:Y:S04]  /*6a510*/  LDL R38, [R1+0x2a98] ;  /* 0x002a980001267983 */ /* 0x000f280000100800 */
[----:B------:R-:W4:Y:S04]  /*6a520*/  LDL.LU R39, [R1+0x36b0] ;  /* 0x0036b00001277983 */ /* 0x000f280000300800 */
[----:B------:R-:W4:Y:S04]  /*6a530*/  LDL.LU R83, [R1+0x36dc] ;  /* 0x0036dc0001537983 */ /* 0x000f280000300800 */
[----:B------:R-:W4:Y:S01]  /*6a540*/  LDL.LU R82, [R1+0x36b4] ;  /* 0x0036b40001527983 */ /* 0x000f220000300800 */
[----:B------:R-:W-:-:S03]  /*6a550*/  ISETP.GT.AND P6, PT, R92, 0x7c, PT ;  /* 0x0000007c5c00780c */ /* 0x000fc60003fc4270 */
[----:B------:R-:W4:Y:S04]  /*6a560*/  LDL.LU R84, [R1+0x36e0] ;  /* 0x0036e00001547983 */ /* 0x000f280000300800 */
[----:B------:R-:W4:Y:S04]  /*6a570*/  LDL R85, [R1+0x2a94] ;  /* 0x002a940001557983 */ /* 0x000f280000100800 */
[----:B------:R-:W4:Y:S04]  /*6a580*/  LDL R86, [R1+0x2a90] ;  /* 0x002a900001567983 */ /* 0x000f280000100800 */
[----:B------:R-:W4:Y:S04]  /*6a590*/  LDL R87, [R1+0x2a8c] ;  /* 0x002a8c0001577983 */ /* 0x000f280000100800 */
[----:B--2---:R-:W2:Y:S04]  /*6a5a0*/  @P5 LDG.E.U16 R88, desc[UR6][R26.64] ;  /* 0x000000061a585981 */ /* 0x004ea8000c1e1500 */
[----:B---3--:R-:W3:Y:S04]  /*6a5b0*/  @P5 LDG.E.U16 R89, desc[UR6][R6.64] ;  /* 0x0000000606595981 */ /* 0x008ee8000c1e1500 */
[----:B------:R0:W-:Y:S01]  /*6a5c0*/  @P5 STL [R1+0x2ad0], R0 ;  /* 0x002ad00001005387 */ /* 0x0001e20000100800 */
[----:B----4-:R-:W-:-:S02]  /*6a5d0*/  IMAD.MOV.U32 R8, RZ, RZ, R55 ;  /* 0x000000ffff087224 */ /* 0x010fc400078e0037 */
[----:B------:R-:W-:Y:S02]  /*6a5e0*/  IMAD.MOV.U32 R13, RZ, RZ, R22 ;  /* 0x000000ffff0d7224 */ /* 0x000fe400078e0016 */
[----:B------:R-:W-:Y:S02]  /*6a5f0*/  IMAD.MOV.U32 R12, RZ, RZ, R23 ;  /* 0x000000ffff0c7224 */ /* 0x000fe400078e0017 */
[----:B------:R-:W-:Y:S01]  /*6a600*/  IMAD.MOV.U32 R9, RZ, RZ, R54 ;  /* 0x000000ffff097224 */ /* 0x000fe200078e0036 */
[----:B------:R-:W4:Y:S04]  /*6a610*/  @P6 LDG.E.U16 R18, desc[UR6][R76.64] ;  /* 0x000000064c126981 */ /* 0x000f28000c1e1500 */
[----:B------:R-:W4:Y:S04]  /*6a620*/  @P6 LDG.E.U16 R19, desc[UR6][R2.64] ;  /* 0x0000000602136981 */ /* 0x000f28000c1e1500 */
[----:B------:R-:W4:Y:S04]  /*6a630*/  @P6 LDG.E.U16 R51, desc[UR6][R8.64] ;  /* 0x0000000608336981 */ /* 0x000f28000c1e1500 */
[----:B0-----:R-:W4:Y:S04]  /*6a640*/  LDL R0, [R1+0x2a88] ;  /* 0x002a880001007983 */ /* 0x001f280000100800 */
[----:B------:R-:W4:Y:S04]  /*6a650*/  LDL.LU R68, [R1+0x2a84] ;  /* 0x002a840001447983 */ /* 0x000f280000300800 */
[----:B------:R-:W4:Y:S04]  /*6a660*/  LDL.LU R37, [R1+0x2a80] ;  /* 0x002a800001257983 */ /* 0x000f280000300800 */
[----:B------:R-:W4:Y:S04]  /*6a670*/  LDL.LU R36, [R1+0x2a7c] ;  /* 0x002a7c0001247983 */ /* 0x000f280000300800 */
[----:B------:R-:W4:Y:S04]  /*6a680*/  LDL.LU R65, [R1+0x2a78] ;  /* 0x002a780001417983 */ /* 0x000f280000300800 */
[----:B------:R-:W4:Y:S04]  /*6a690*/  LDL.LU.64 R6, [R1+0x5148] ;  /* 0x0051480001067983 */ /* 0x000f280000300a00 */
[----:B------:R-:W4:Y:S01]  /*6a6a0*/  @P6 LDG.E.U16 R50, desc[UR6][R12.64] ;  /* 0x000000060c326981 */ /* 0x000f22000c1e1500 */
[----:B------:R-:W-:-:S13]  /*6a6b0*/  ISETP.GT.AND P3, PT, R92, 0x7d, PT ;  /* 0x0000007d5c00780c */ /* 0x000fda0003f64270 */
[----:B------:R-:W4:Y:S04]  /*6a6c0*/  @P3 LDG.E.U16 R43, desc[UR6][R14.64] ;  /* 0x000000060e2b3981 */ /* 0x000f28000c1e1500 */
[----:B------:R-:W4:Y:S04]  /*6a6d0*/  @P3 LDG.E.U16 R42, desc[UR6][R72.64] ;  /* 0x00000006482a3981 */ /* 0x000f28000c1e1500 */
[----:B------:R-:W4:Y:S04]  /*6a6e0*/  @P3 LDG.E.U16 R47, desc[UR6][R80.64] ;  /* 0x00000006502f3981 */ /* 0x000f28000c1e1500 */
[----:B------:R-:W4:Y:S04]  /*6a6f0*/  @P3 LDG.E.U16 R46, desc[UR6][R78.64] ;  /* 0x000000064e2e3981 */ /* 0x000f28000c1e1500 */
[----:B---3--:R-:W-:Y:S04]  /*6a700*/  @P5 STL [R1+0x2ac8], R89 ;  /* 0x002ac85901005387 */ /* 0x008fe80000100800 */
[----:B--2---:R0:W-:Y:S04]  /*6a710*/  @P5 STL [R1+0x2acc], R88 ;  /* 0x002acc5801005387 */ /* 0x0041e80000100800 */
[----:B0-----:R-:W2:Y:S04]  /*6a720*/  LDL.64 R88, [R1+0x12c0] ;  /* 0x0012c00001587983 */ /* 0x001ea80000100a00 */
[----:B------:R-:W-:Y:S04]  /*6a730*/  STL.64 [R1+0x1348], R12 ;  /* 0x0013480c01007387 */ /* 0x000fe80000100a00 */
[----:B------:R0:W-:Y:S04]  /*6a740*/  STL.64 [R1+0x1340], R8 ;  /* 0x0013400801007387 */ /* 0x0001e80000100a00 */
[----:B------:R-:W3:Y:S01]  /*6a750*/  LDL.LU.64 R76, [R1+0x5140] ;  /* 0x00514000014c7983 */ /* 0x000ee20000300a00 */
[----:B------:R-:W-:-:S03]  /*6a760*/  ISETP.GT.AND P5, PT, R92, 0x7e, PT ;  /* 0x0000007e5c00780c */ /* 0x000fc60003fa4270 */
[----:B------:R-:W2:Y:S04]  /*6a770*/  LDL.LU.64 R2, [R1+0x5138] ;  /* 0x0051380001027983 */ /* 0x000ea80000300a00 */
[----:B----4-:R-:W-:Y:S04]  /*6a780*/  @P6 STL [R1+0x2ab8], R19 ;  /* 0x002ab81301006387 */ /* 0x010fe80000100800 */
[----:B------:R-:W-:Y:S04]  /*6a790*/  @P6 STL [R1+0x2abc], R18 ;  /* 0x002abc1201006387 */ /* 0x000fe80000100800 */
[----:B------:R-:W-:Y:S04]  /*6a7a0*/  @P6 STL [R1+0x2ac0], R51 ;  /* 0x002ac03301006387 */ /* 0x000fe80000100800 */
[----:B------:R-:W-:Y:S04]  /*6a7b0*/  @P6 STL [R1+0x2ac4], R50 ;  /* 0x002ac43201006387 */ /* 0x000fe80000100800 */
[----:B------:R-:W4:Y:S04]  /*6a7c0*/  LDL.LU.64 R78, [R1+0x5130] ;  /* 0x00513000014e7983 */ /* 0x000f280000300a00 */
[----:B------:R-:W2:Y:S04]  /*6a7d0*/  LDL.LU.64 R80, [R1+0x5128] ;  /* 0x0051280001507983 */ /* 0x000ea80000300a00 */
[----:B------:R-:W2:Y:S04]  /*6a7e0*/  LDL.LU.64 R72, [R1+0x5120] ;  /* 0x0051200001487983 */ /* 0x000ea80000300a00 */
[----:B------:R-:W2:Y:S04]  /*6a7f0*/  @P5 LDG.E.U16 R4, desc[UR6][R6.64] ;  /* 0x0000000606045981 */ /* 0x000ea8000c1e1500 */
[----:B------:R-:W2:Y:S04]  /*6a800*/  @P5 LDG.E.U16 R11, desc[UR6][R74.64] ;  /* 0x000000064a0b5981 */ /* 0x000ea8000c1e1500 */
[----:B------:R-:W2:Y:S04]  /*6a810*/  @P5 LDG.E.U16 R10, desc[UR6][R90.64] ;  /* 0x000000065a0a5981 */ /* 0x000ea8000c1e1500 */
[----:B------:R-:W-:Y:S04]  /*6a820*/  @P3 STL [R1+0x2aa8], R43 ;  /* 0x002aa82b01003387 */ /* 0x000fe80000100800 */
[----:B------:R-:W-:Y:S04]  /*6a830*/  @P3 STL [R1+0x2aac], R42 ;  /* 0x002aac2a01003387 */ /* 0x000fe80000100800 */
[----:B------:R-:W-:Y:S04]  /*6a840*/  @P3 STL [R1+0x2ab0], R47 ;  /* 0x002ab02f01003387 */ /* 0x000fe80000100800 */
[----:B------:R-:W-:Y:S04]  /*6a850*/  @P3 STL [R1+0x2ab4], R46 ;  /* 0x002ab42e01003387 */ /* 0x000fe80000100800 */
[----:B------:R-:W2:Y:S04]  /*6a860*/  LDL.LU.64 R90, [R1+0x5118] ;  /* 0x00511800015a7983 */ /* 0x000ea80000300a00 */
[----:B---3--:R-:W3:Y:S01]  /*6a870*/  @P5 LDG.E.U16 R38, desc[UR6][R76.64] ;  /* 0x000000064c265981 */ /* 0x008ee2000c1e1500 */
[----:B------:R-:W-:-:S03]  /*6a880*/  ISETP.GT.AND P6, PT, R92, 0x7f, PT ;  /* 0x0000007f5c00780c */ /* 0x000fc60003fc4270 */
[----:B------:R-:W3:Y:S01]  /*6a890*/  LDL.LU.64 R74, [R1+0x5110] ;  /* 0x00511000014a7983 */ /* 0x000ee20000300a00 */
[----:B------:R-:W-:-:S03]  /*6a8a0*/  ISETP.GT.AND P3, PT, R92, 0x80, PT ;  /* 0x000000805c00780c */ /* 0x000fc60003f64270 */
[----:B------:R-:W3:Y:S01]  /*6a8b0*/  LDL.LU.64 R6, [R1+0x5108] ;  /* 0x0051080001067983 */ /* 0x000ee20000300a00 */
[----:B0-----:R-:W-:Y:S02]  /*6a8c0*/  IMAD.MOV.U32 R8, RZ, RZ, R83 ;  /* 0x000000ffff087224 */ /* 0x001fe400078e0053 */
[----:B------:R-:W-:Y:S01]  /*6a8d0*/  IMAD.MOV.U32 R9, RZ, RZ, R39 ;  /* 0x000000ffff097224 */ /* 0x000fe200078e0027 */
[----:B------:R-:W3:Y:S04]  /*6a8e0*/  LDL.LU.64 R76, [R1+0x5100] ;  /* 0x00510000014c7983 */ /* 0x000ee80000300a00 */
[----:B----4-:R-:W4:Y:S04]  /*6a8f0*/  @P6 LDG.E.U16 R0, desc[UR6][R78.64] ;  /* 0x000000064e006981 */ /* 0x010f28000c1e1500 */
[----:B--2---:R-:W2:Y:S04]  /*6a900*/  @P6 LDG.E.U16 R87, desc[UR6][R2.64] ;  /* 0x0000000602576981 */ /* 0x004ea8000c1e1500 */
[----:B------:R-:W2:Y:S04]  /*6a910*/  @P6 LDG.E.U16 R86, desc[UR6][R8.64] ;  /* 0x0000000608566981 */ /* 0x000ea8000c1e1500 */
[----:B------:R-:W2:Y:S04]  /*6a920*/  @P3 LDG.E.U16 R68, desc[UR6][R80.64] ;  /* 0x0000000650443981 */ /* 0x000ea8000c1e1500 */
[----:B------:R-:W2:Y:S04]  /*6a930*/  @P3 LDG.E.U16 R37, desc[UR6][R88.64] ;  /* 0x0000000658253981 */ /* 0x000ea8000c1e1500 */
[----:B------:R-:W2:Y:S04]  /*6a940*/  @P3 LDG.E.U16 R36, desc[UR6][R72.64] ;  /* 0x0000000648243981 */ /* 0x000ea8000c1e1500 */
[----:B------:R-:W2:Y:S04]  /*6a950*/  @P3 LDG.E.U16 R65, desc[UR6][R90.64] ;  /* 0x000000065a413981 */ /* 0x000ea8000c1e1500 */
[----:B---3--:R-:W-:Y:S04]  /*6a960*/  @P5 STL [R1+0x2a98], R38 ;  /* 0x002a982601005387 */ /* 0x008fe80000100800 */
[----:B------:R-:W-:Y:S04]  /*6a970*/  @P5 STL [R1+0x2a9c], R4 ;  /* 0x002a9c0401005387 */ /* 0x000fe80000100800 */
[----:B------:R0:W-:Y:S04]  /*6a980*/  @P5 STL [R1+0x2aa0], R11 ;  /* 0x002aa00b01005387 */ /* 0x0001e80000100800 */
[----:B------:R1:W-:Y:S01]  /*6a990*/  @P5 STL [R1+0x2aa4], R10 ;  /* 0x002aa40a01005387 */ /* 0x0003e20000100800 */
[----:B0-----:R-:W-:Y:S01]  /*6a9a0*/  MOV R11, R82 ;  /* 0x00000052000b7202 */ /* 0x001fe20000000f00 */
[----:B-1----:R-:W-:-:S05]  /*6a9b0*/  IMAD.MOV.U32 R10, RZ, RZ, R84 ;  /* 0x000000ffff0a7224 */ /* 0x002fca00078e0054 */
[----:B------:R-:W3:Y:S04]  /*6a9c0*/  @P6 LDG.E.U16 R85, desc[UR6][R10.64] ;  /* 0x000000060a556981 */ /* 0x000ee8000c1e1500 */
[----:B------:R-:W-:Y:S04]  /*6a9d0*/  STL.64 [R1+0x12e8], R10 ;  /* 0x0012e80a01007387 */ /* 0x000fe80000100a00 */
[----:B------:R-:W-:Y:S04]  /*6a9e0*/  STL.64 [R1+0x12e0], R8 ;  /* 0x0012e00801007387 */ /* 0x000fe80000100a00 */
[----:B------:R-:W3:Y:S04]  /*6a9f0*/  LDL.LU.64 R2, [R1+0x50f8] ;  /* 0x0050f80001027983 */ /* 0x000ee80000300a00 */
[----:B------:R-:W3:Y:S04]  /*6aa00*/  LDL.LU.64 R78, [R1+0x50f0] ;  /* 0x0050f000014e7983 */ /* 0x000ee80000300a00 */
[----:B----4-:R-:W-:Y:S04]  /*6aa10*/  @P6 STL [R1+0x2a88], R0 ;  /* 0x002a880001006387 */ /* 0x010fe80000100800 */
[----:B--2---:R-:W-:Y:S04]  /*6aa20*/  @P6 STL [R1+0x2a8c], R87 ;  /* 0x002a8c5701006387 */ /* 0x004fe80000100800 */
[----:B------:R0:W-:Y:S01]  /*6aa30*/  @P6 STL [R1+0x2a90], R86 ;  /* 0x002a905601006387 */ /* 0x0001e20000100800 */
[----:B------:R-:W-:-:S13]  /*6aa40*/  ISETP.GT.AND P5, PT, R92, 0x81, PT ;  /* 0x000000815c00780c */ /* 0x000fda0003fa4270 */
[----:B------:R-:W2:Y:S04]  /*6aa50*/  @P5 LDG.E.U16 R71, desc[UR6][R74.64] ;  /* 0x000000064a475981 */ /* 0x000ea8000c1e1500 */
[----:B---3--:R1:W-:Y:S04]  /*6aa60*/  @P6 STL [R1+0x2a94], R85 ;  /* 0x002a945501006387 */ /* 0x0083e80000100800 */
[----:B------:R-:W3:Y:S04]  /*6aa70*/  LDL.LU.64 R80, [R1+0x50e8] ;  /* 0x0050e80001507983 */ /* 0x000ee80000300a00 */
[----:B------:R-:W-:Y:S04]  /*6aa80*/  STL [R1+0x47dc], R68 ;  /* 0x0047dc4401007387 */ /* 0x000fe80000100800 */
[----:B------:R-:W-:Y:S04]  /*6aa90*/  STL [R1+0x483c], R68 ;  /* 0x00483c4401007387 */ /* 0x000fe80000100800 */
[----:B------:R-:W-:Y:S04]  /*6aaa0*/  STL.64 [R1+0x4920], R68 ;  /* 0x0049204401007387 */ /* 0x000fe80000100a00 */
[----:B------:R-:W-:Y:S04]  /*6aab0*/  STL.64 [R1+0x4c48], R68 ;  /* 0x004c484401007387 */ /* 0x000fe80000100a00 */
[----:B------:R-:W-:Y:S04]  /*6aac0*/  STL [R1+0x47e0], R37 ;  /* 0x0047e02501007387 */ /* 0x000fe80000100800 */
[----:B------:R-:W4:Y:S04]  /*6aad0*/  LDL.LU.64 R72, [R1+0x50e0] ;  /* 0x0050e00001487983 */ /* 0x000f280000300a00 */
[----:B------:R-:W2:Y:S04]  /*6aae0*/  LDL.LU R4, [R1+0x36e8] ;  /* 0x0036e80001047983 */ /* 0x000ea80000300800 */
[----:B------:R-:W2:Y:S04]  /*6aaf0*/  LDL.LU R38, [R1+0x3714] ;  /* 0x0037140001267983 */ /* 0x000ea80000300800 */
[----:B------:R-:W3:Y:S04]  /*6ab00*/  LDL.LU R39, [R1+0x36ec] ;  /* 0x0036ec0001277983 */ /* 0x000ee80000300800 */
[----:B------:R-:W3:Y:S04]  /*6ab10*/  LDL.LU R83, [R1+0x3718] ;  /* 0x0037180001537983 */ /* 0x000ee80000300800 */
[----:B------:R-:W3:Y:S04]  /*6ab20*/  LDL R82, [R1+0x2a64] ;  /* 0x002a640001527983 */ /* 0x000ee80000100800 */
[----:B0-----:R-:W3:Y:S04]  /*6ab30*/  LDL R86, [R1+0x2a60] ;  /* 0x002a600001567983 */ /* 0x001ee80000100800 */
[----:B-1----:R-:W3:Y:S04]  /*6ab40*/  LDL.64 R84, [R1+0x1278] ;  /* 0x0012780001547983 */ /* 0x002ee80000100a00 */
[----:B------:R-:W3:Y:S04]  /*6ab50*/  LDL R87, [R1+0x2a5c] ;  /* 0x002a5c0001577983 */ /* 0x000ee80000100800 */
[----:B------:R-:W3:Y:S04]  /*6ab60*/  LDL R88, [R1+0x2a58] ;  /* 0x002a580001587983 */ /* 0x000ee80000100800 */
[----:B------:R-:W3:Y:S04]  /*6ab70*/  LDL R89, [R1+0x2a54] ;  /* 0x002a540001597983 */ /* 0x000ee80000100800 */
[----:B------:R-:W3:Y:S04]  /*6ab80*/  LDL R0, [R1+0x2a50] ;  /* 0x002a500001007983 */ /* 0x000ee80000100800 */
[----:B------:R-:W-:Y:S04]  /*6ab90*/  STL [R1+0x47e4], R36 ;  /* 0x0047e42401007387 */ /* 0x000fe80000100800 */
[----:B------:R-:W-:Y:S04]  /*6aba0*/  STL.64 [R1+0x4860], R36 ;  /* 0x0048602401007387 */ /* 0x000fe80000100a00 */
[----:B------:R-:W-:Y:S04]  /*6abb0*/  STL.64 [R1+0x48b8], R36 ;  /* 0x0048b82401007387 */ /* 0x000fe80000100a00 */
[----:B------:R-:W-:Y:S04]  /*6abc0*/  STL.64 [R1+0x4a00], R36 ;  /* 0x004a002401007387 */ /* 0x000fe80000100a00 */
[----:B------:R-:W-:Y:S04]  /*6abd0*/  STL.64 [R1+0x4aa0], R36 ;  /* 0x004aa02401007387 */ /* 0x000fe80000100a00 */
[----:B------:R-:W-:Y:S04]  /*6abe0*/  STL.64 [R1+0x4c50], R36 ;  /* 0x004c502401007387 */ /* 0x000fe80000100a00 */
[----:B------:R-:W3:Y:S04]  /*6abf0*/  LDL.LU.64 R90, [R1+0x50d8] ;  /* 0x0050d800015a7983 */ /* 0x000ee80000300a00 */
[----:B------:R-:W-:Y:S04]  /*6ac00*/  STL [R1+0x47e8], R65 ;  /* 0x0047e84101007387 */ /* 0x000fe80000100800 */
[----:B------:R-:W3:Y:S01]  /*6ac10*/  LDL.LU.64 R74, [R1+0x50d0] ;  /* 0x0050d000014a7983 */ /* 0x000ee20000300a00 */
[----:B------:R-:W-:-:S03]  /*6ac20*/  ISETP.GT.AND P6, PT, R92, 0x82, PT ;  /* 0x000000825c00780c */ /* 0x000fc60003fc4270 */
[----:B----4-:R-:W4:Y:S04]  /*6ac30*/  @P5 LDG.E.U16 R72, desc[UR6][R6.64] ;  /* 0x0000000606485981 */ /* 0x010f28000c1e1500 */
[----:B------:R-:W4:Y:S01]  /*6ac40*/  @P5 LDG.E.U16 R73, desc[UR6][R76.64] ;  /* 0x000000064c495981 */ /* 0x000f22000c1e1500 */
[----:B--2---:R-:W-:Y:S02]  /*6ac50*/  IMAD.MOV.U32 R8, RZ, RZ, R38 ;  /* 0x000000ffff087224 */ /* 0x004fe400078e0026 */
[----:B------:R-:W-:Y:S02]  /*6ac60*/  IMAD.MOV.U32 R9, RZ, RZ, R4 ;  /* 0x000000ffff097224 */ /* 0x000fe400078e0004 */
[----:B---3--:R-:W-:Y:S02]  /*6ac70*/  IMAD.MOV.U32 R10, RZ, RZ, R83 ;  /* 0x000000ffff0a7224 */ /* 0x008fe400078e0053 */
[----:B------:R-:W-:Y:S01]  /*6ac80*/  IMAD.MOV.U32 R11, RZ, RZ, R39 ;  /* 0x000000ffff0b7224 */ /* 0x000fe200078e0027 */
[----:B------:R-:W2:Y:S04]  /*6ac90*/  @P6 LDG.E.U16 R87, desc[UR6][R84.64] ;  /* 0x0000000654576981 */ /* 0x000ea8000c1e1500 */
[----:B------:R-:W3:Y:S04]  /*6aca0*/  @P6 LDG.E.U16 R88, desc[UR6][R78.64] ;  /* 0x000000064e586981 */ /* 0x000ee8000c1e1500 */
[----:B------:R-:W2:Y:S04]  /*6acb0*/  @P6 LDG.E.U16 R86, desc[UR6][R8.64] ;  /* 0x0000000608566981 */ /* 0x000ea8000c1e1500 */
[----:B------:R-:W2:Y:S04]  /*6acc0*/  @P6 LDG.E.U16 R82, desc[UR6][R10.64] ;  /* 0x000000060a526981 */ /* 0x000ea8000c1e1500 */
[----:B------:R-:W2:Y:S04]  /*6acd0*/  @P5 LDG.E.U16 R74, desc[UR6][R2.64] ;  /* 0x00000006024a5981 */ /* 0x000ea8000c1e1500 */
[----:B------:R-:W-:Y:S01]  /*6ace0*/  STL [R1+0x47ec], R71 ;  /* 0x0047ec4701007387 */ /* 0x000fe20000100800 */
[----:B------:R-:W-:-:S03]  /*6acf0*/  ISETP.GT.AND P3, PT, R92, 0x83, PT ;  /* 0x000000835c00780c */ /* 0x000fc60003f64270 */
[----:B------:R-:W-:Y:S04]  /*6ad00*/  STL.64 [R1+0x4878], R70 ;  /* 0x0048784601007387 */ /* 0x000fe80000100a00 */
[----:B------:R-:W-:Y:S04]  /*6ad10*/  STL.64 [R1+0x4c60], R70 ;  /* 0x004c604601007387 */ /* 0x000fe80000100a00 */
[----:B------:R-:W3:Y:S04]  /*6ad20*/  LDL.LU.64 R6, [R1+0x50c8] ;  /* 0x0050c80001067983 */ /* 0x000ee80000300a00 */
[----:B------:R-:W3:Y:S04]  /*6ad30*/  @P3 LDG.E.U16 R89, desc[UR6][R80.64] ;  /* 0x0000000650593981 */ /* 0x000ee8000c1e1500 */
[----:B------:R-:W3:Y:S04]  /*6ad40*/  @P3 LDG.E.U16 R0, desc[UR6][R90.64] ;  /* 0x000000065a003981 */ /* 0x000ee8000c1e1500 */
[----:B----4-:R-:W-:Y:S04]  /*6ad50*/  STL [R1+0x47f0], R72 ;  /* 0x0047f04801007387 */ /* 0x010fe80000100800 */
[----:B------:R-:W4:Y:S04]  /*6ad60*/  LDL.LU.64 R76, [R1+0x50c0] ;  /* 0x0050c000014c7983 */ /* 0x000f280000300a00 */
[----:B------:R-:W-:Y:S04]  /*6ad70*/  STL [R1+0x47f4], R73 ;  /* 0x0047f44901007387 */ /* 0x000fe80000100800 */
[----:B------:R-:W-:Y:S04]  /*6ad80*/  STL [R1+0x4900], R72 ;  /* 0x0049004801007387 */ /* 0x000fe80000100800 */
[----:B------:R-:W-:Y:S04]  /*6ad90*/  STL.64 [R1+0x4ab0], R72 ;  /* 0x004ab04801007387 */ /* 0x000fe80000100a00 */
[----:B------:R-:W-:Y:S04]  /*6ada0*/  STL.64 [R1+0x4c68], R72 ;  /* 0x004c684801007387 */ /* 0x000fe80000100a00 */
[----:B------:R-:W4:Y:S04]  /*6adb0*/  LDL.LU.64 R2, [R1+0x50b8] ;  /* 0x0050b80001027983 */ /* 0x000f280000300a00 */
[----:B--2---:R-:W-:Y:S04]  /*6adc0*/  STL [R1+0x47f8], R74 ;  /* 0x0047f84a01007387 */ /* 0x004fe80000100800 */
[----:B------:R0:W-:Y:S04]  /*6add0*/  STL.64 [R1+0x1288], R10 ;  /* 0x0012880a01007387 */ /* 0x0001e80000100a00 */
[----:B------:R-:W-:Y:S04]  /*6ade0*/  STL.64 [R1+0x1280], R8 ;  /* 0x0012800801007387 */ /* 0x000fe80000100a00 */
[----:B------:R-:W2:Y:S04]  /*6adf0*/  LDL.LU.64 R78, [R1+0x50b0] ;  /* 0x0050b000014e7983 */ /* 0x000ea80000300a00 */
[----:B---3--:R-:W-:Y:S04]  /*6ae00*/  @P6 STL [R1+0x2a58], R88 ;  /* 0x002a585801006387 */ /* 0x008fe80000100800 */
[----:B------:R-:W-:Y:S04]  /*6ae10*/  @P6 STL [R1+0x2a5c], R87 ;  /* 0x002a5c5701006387 */ /* 0x000fe80000100800 */
[----:B------:R-:W-:Y:S04]  /*6ae20*/  @P6 STL [R1+0x2a60], R86 ;  /* 0x002a605601006387 */ /* 0x000fe80000100800 */
[----:B------:R1:W-:Y:S04]  /*6ae30*/  @P6 STL [R1+0x2a64], R82 ;  /* 0x002a645201006387 */ /* 0x0003e80000100800 */
[----:B------:R-:W3:Y:S04]  /*6ae40*/  LDL.LU.64 R80, [R1+0x50a8] ;  /* 0x0050a80001507983 */ /* 0x000ee80000300a00 */
[----:B------:R-:W2:Y:S04]  /*6ae50*/  LDL.LU.64 R90, [R1+0x50a0] ;  /* 0x0050a000015a7983 */ /* 0x000ea80000300a00 */
[----:B------:R-:W2:Y:S04]  /*6ae60*/  LDL R59, [R1+0x2a4c] ;  /* 0x002a4c00013b7983 */ /* 0x000ea80000100800 */
[----:B------:R-:W4:Y:S04]  /*6ae70*/  LDL R58, [R1+0x2a48] ;  /* 0x002a4800013a7983 */ /* 0x000f280000100800 */
[----:B------:R-:W3:Y:S04]  /*6ae80*/  LDL R23, [R1+0x2a38] ;  /* 0x002a380001177983 */ /* 0x000ee80000100800 */
[----:B------:R-:W3:Y:S04]  /*6ae90*/  LDL R22, [R1+0x2a3c] ;  /* 0x002a3c0001167983 */ /* 0x000ee80000100800 */
[----:B------:R-:W3:Y:S04]  /*6aea0*/  LDL R54, [R1+0x2a44] ;  /* 0x002a440001367983 */ /* 0x000ee80000100800 */
[----:B------:R-:W3:Y:S04]  /*6aeb0*/  LDL.64 R26, [R1+0x1240] ;  /* 0x00124000011a7983 */ /* 0x000ee80000100a00 */
[----:B------:R-:W3:Y:S04]  /*6aec0*/  LDL R55, [R1+0x2a40] ;  /* 0x002a400001377983 */ /* 0x000ee80000100800 */
[----:B------:R-:W3:Y:S04]  /*6aed0*/  LDL.LU R50, [R1+0x3720] ;  /* 0x0037200001327983 */ /* 0x000ee80000300800 */
[----:B------:R-:W3:Y:S04]  /*6aee0*/  LDL.LU R51, [R1+0x374c] ;  /* 0x00374c0001337983 */ /* 0x000ee80000300800 */
[----:B------:R-:W3:Y:S04]  /*6aef0*/  LDL.LU R18, [R1+0x3724] ;  /* 0x0037240001127983 */ /* 0x000ee80000300800 */
[----:B------:R-:W3:Y:S04]  /*6af00*/  LDL.LU R19, [R1+0x3750] ;  /* 0x0037500001137983 */ /* 0x000ee80000300800 */
[----:B------:R-:W3:Y:S04]  /*6af10*/  LDL R46, [R1+0x2a34] ;  /* 0x002a3400012e7983 */ /* 0x000ee80000100800 */
[----:B------:R-:W3:Y:S04]  /*6af20*/  LDL R47, [R1+0x2a30] ;  /* 0x002a3000012f7983 */ /* 0x000ee80000100800 */
[----:B------:R-:W3:Y:S04]  /*6af30*/  LDL R14, [R1+0x2a2c] ;  /* 0x002a2c00010e7983 */ /* 0x000ee80000100800 */
[----:B------:R-:W3:Y:S04]  /*6af40*/  LDL R15, [R1+0x2a28] ;  /* 0x002a2800010f7983 */ /* 0x000ee80000100800 */
[----:B------:R-:W3:Y:S04]  /*6af50*/  LDL.64 R42, [R1+0x1208] ;  /* 0x00120800012a7983 */ /* 0x000ee80000100a00 */
[----:B0-----:R-:W3:Y:S04]  /*6af60*/  LDL R10, [R1+0x2a24] ;  /* 0x002a2400010a7983 */ /* 0x001ee80000100800 */
[----:B------:R-:W3:Y:S04]  /*6af70*/  LDL R11, [R1+0x2a20] ;  /* 0x002a2000010b7983 */ /* 0x000ee80000100800 */
[----:B------:R-:W3:Y:S04]  /*6af80*/  LDL R4, [R1+0x2a1c] ;  /* 0x002a1c0001047983 */ /* 0x000ee80000100800 */
[----:B------:R-:W3:Y:S04]  /*6af90*/  LDL R38, [R1+0x2a18] ;  /* 0x002a180001267983 */ /* 0x000ee80000100800 */
[----:B------:R-:W3:Y:S04]  /*6afa0*/  LDL R39, [R1+0x2a14] ;  /* 0x002a140001277983 */ /* 0x000ee80000100800 */
[----:B-1----:R-:W3:Y:S04]  /*6afb0*/  LDL.64 R82, [R1+0x11e0] ;  /* 0x0011e00001527983 */ /* 0x002ee80000100a00 */
        /* <DEDUP_REMOVED lines=8> */
[----:B0-----:R-:W3:Y:S04]  /*6b040*/  LDL.LU R0, [R1+0x3788] ;  /* 0x0037880001007983 */ /* 0x001ee80000300800 */
[----:B------:R-:W3:Y:S04]  /*6b050*/  LDL.LU R64, [R1+0x2a04] ;  /* 0x002a040001407983 */ /* 0x000ee80000300800 */
[----:B------:R-:W3:Y:S04]  /*6b060*/  LDL.LU R33, [R1+0x2a00] ;  /* 0x002a000001217983 */ /* 0x000ee80000300800 */
[----:B------:R-:W3:Y:S04]  /*6b070*/  LDL.LU R32, [R1+0x29fc] ;  /* 0x0029fc0001207983 */ /* 0x000ee80000300800 */
[----:B------:R-:W3:Y:S04]  /*6b080*/  LDL.LU R61, [R1+0x29f8] ;  /* 0x0029f800013d7983 */ /* 0x000ee80000300800 */
[----:B--2---:R-:W2:Y:S04]  /*6b090*/  @P3 LDG.E.U16 R59, desc[UR6][R6.64] ;  /* 0x00000006063b3981 */ /* 0x004ea8000c1e1500 */
[----:B----4-:R-:W4:Y:S04]  /*6b0a0*/  @P3 LDG.E.U16 R58, desc[UR6][R76.64] ;  /* 0x000000064c3a3981 */ /* 0x010f28000c1e1500 */
[----:B------:R-:W2:Y:S01]  /*6b0b0*/  LDL.LU.64 R6, [R1+0x5098] ;  /* 0x0050980001067983 */ /* 0x000ea20000300a00 */
[----:B------:R-:W-:-:S02]  /*6b0c0*/  ISETP.GT.AND P5, PT, R92, 0x84, PT ;  /* 0x000000845c00780c */ /* 0x000fc40003fa4270 */
[C---:B------:R-:W-:Y:S01]  /*6b0d0*/  ISETP.GT.AND P6, PT, R92.reuse, 0x85, PT ;  /* 0x000000855c00780c */ /* 0x040fe20003fc4270 */
[----:B---3--:R-:W-:Y:S02]  /*6b0e0*/  IMAD.MOV.U32 R8, RZ, RZ, R51 ;  /* 0x000000ffff087224 */ /* 0x008fe400078e0033 */
[----:B------:R-:W-:Y:S02]  /*6b0f0*/  IMAD.MOV.U32 R9, RZ, RZ, R50 ;  /* 0x000000ffff097224 */ /* 0x000fe400078e0032 */
[----:B------:R-:W-:Y:S02]  /*6b100*/  IMAD.MOV.U32 R12, RZ, RZ, R19 ;  /* 0x000000ffff0c7224 */ /* 0x000fe400078e0013 */
[----:B------:R-:W-:Y:S01]  /*6b110*/  IMAD.MOV.U32 R13, RZ, RZ, R18 ;  /* 0x000000ffff0d7224 */ /* 0x000fe200078e0012 */
[----:B------:R-:W3:Y:S04]  /*6b120*/  LDL.LU.64 R76, [R1+0x5090] ;  /* 0x00509000014c7983 */ /* 0x000ee80000300a00 */
[----:B------:R-:W3:Y:S04]  /*6b130*/  @P5 LDG.E.U16 R23, desc[UR6][R80.64] ;  /* 0x0000000650175981 */ /* 0x000ee8000c1e1500 */
[----:B------:R-:W3:Y:S04]  /*6b140*/  @P5 LDG.E.U16 R22, desc[UR6][R78.64] ;  /* 0x000000064e165981 */ /* 0x000ee8000c1e1500 */
[----:B------:R-:W3:Y:S04]  /*6b150*/  @P5 LDG.E.U16 R55, desc[UR6][R26.64] ;  /* 0x000000061a375981 */ /* 0x000ee8000c1e1500 */
[----:B------:R-:W3:Y:S04]  /*6b160*/  @P5 LDG.E.U16 R54, desc[UR6][R2.64] ;  /* 0x0000000602365981 */ /* 0x000ee8000c1e1500 */
[----:B------:R-:W3:Y:S04]  /*6b170*/  @P6 LDG.E.U16 R14, desc[UR6][R90.64] ;  /* 0x000000065a0e6981 */ /* 0x000ee8000c1e1500 */
[----:B------:R-:W3:Y:S04]  /*6b180*/  @P6 LDG.E.U16 R47, desc[UR6][R8.64] ;  /* 0x00000006082f6981 */ /* 0x000ee8000c1e1500 */
[----:B------:R-:W3:Y:S04]  /*6b190*/  @P6 LDG.E.U16 R46, desc[UR6][R12.64] ;  /* 0x000000060c2e6981 */ /* 0x000ee8000c1e1500 */
[----:B--2---:R-:W2:Y:S04]  /*6b1a0*/  @P6 LDG.E.U16 R15, desc[UR6][R6.64] ;  /* 0x00000006060f6981 */ /* 0x004ea8000c1e1500 */
[----:B----4-:R-:W-:Y:S04]  /*6b1b0*/  @P3 STL [R1+0x2a48], R58 ;  /* 0x002a483a01003387 */ /* 0x010fe80000100800 */
[----:B------:R-:W-:Y:S04]  /*6b1c0*/  @P3 STL [R1+0x2a4c], R59 ;  /* 0x002a4c3b01003387 */ /* 0x000fe80000100800 */
[----:B------:R-:W4:Y:S04]  /*6b1d0*/  LDL.LU.64 R2, [R1+0x5088] ;  /* 0x0050880001027983 */ /* 0x000f280000300a00 */
[----:B------:R-:W2:Y:S04]  /*6b1e0*/  LDL.LU.64 R78, [R1+0x5080] ;  /* 0x00508000014e7983 */ /* 0x000ea80000300a00 */
[----:B------:R-:W2:Y:S01]  /*6b1f0*/  LDL.LU.64 R80, [R1+0x5078] ;  /* 0x0050780001507983 */ /* 0x000ea20000300a00 */
[----:B------:R-:W-:-:S03]  /*6b200*/  ISETP.GT.AND P3, PT, R92, 0x86, PT ;  /* 0x000000865c00780c */ /* 0x000fc60003f64270 */
[----:B---3--:R-:W-:Y:S04]  /*6b210*/  @P5 STL [R1+0x2a38], R23 ;  /* 0x002a381701005387 */ /* 0x008fe80000100800 */
[----:B------:R-:W-:Y:S04]  /*6b220*/  @P5 STL [R1+0x2a3c], R22 ;  /* 0x002a3c1601005387 */ /* 0x000fe80000100800 */
[----:B------:R-:W-:Y:S04]  /*6b230*/  @P5 STL [R1+0x2a40], R55 ;  /* 0x002a403701005387 */ /* 0x000fe80000100800 */
[----:B------:R-:W-:Y:S04]  /*6b240*/  @P5 STL [R1+0x2a44], R54 ;  /* 0x002a443601005387 */ /* 0x000fe80000100800 */
[----:B------:R0:W-:Y:S04]  /*6b250*/  STL.64 [R1+0x1228], R12 ;  /* 0x0012280c01007387 */ /* 0x0001e80000100a00 */
[----:B------:R1:W-:Y:S04]  /*6b260*/  STL.64 [R1+0x1220], R8 ;  /* 0x0012200801007387 */ /* 0x0003e80000100a00 */
[----:B------:R-:W3:Y:S04]  /*6b270*/  LDL.LU.64 R90, [R1+0x5070] ;  /* 0x00507000015a7983 */ /* 0x000ee80000300a00 */
[----:B------:R-:W3:Y:S04]  /*6b280*/  LDL.LU.64 R6, [R1+0x5068] ;  /* 0x0050680001067983 */ /* 0x000ee80000300a00 */
[----:B------:R-:W3:Y:S01]  /*6b290*/  @P3 LDG.E.U16 R11, desc[UR6][R76.64] ;  /* 0x000000064c0b3981 */ /* 0x000ee2000c1e1500 */
[----:B------:R-:W-:-:S03]  /*6b2a0*/  ISETP.GT.AND P5, PT, R92, 0x87, PT ;  /* 0x000000875c00780c */ /* 0x000fc60003fa4270 */
[----:B------:R-:W3:Y:S04]  /*6b2b0*/  @P3 LDG.E.U16 R10, desc[UR6][R42.64] ;  /* 0x000000062a0a3981 */ /* 0x000ee8000c1e1500 */
[----:B----4-:R-:W4:Y:S04]  /*6b2c0*/  @P3 LDG.E.U16 R4, desc[UR6][R2.64] ;  /* 0x0000000602043981 */ /* 0x010f28000c1e1500 */
[----:B--2---:R-:W-:Y:S04]  /*6b2d0*/  @P6 STL [R1+0x2a28], R15 ;  /* 0x002a280f01006387 */ /* 0x004fe80000100800 */
[----:B------:R-:W-:Y:S04]  /*6b2e0*/  @P6 STL [R1+0x2a2c], R14 ;  /* 0x002a2c0e01006387 */ /* 0x000fe80000100800 */
[----:B------:R-:W-:Y:S04]  /*6b2f0*/  @P6 STL [R1+0x2a30], R47 ;  /* 0x002a302f01006387 */ /* 0x000fe80000100800 */
[----:B------:R-:W-:Y:S04]  /*6b300*/  @P6 STL [R1+0x2a34], R46 ;  /* 0x002a342e01006387 */ /* 0x000fe80000100800 */
[----:B------:R-:W2:Y:S04]  /*6b310*/  LDL.LU.64 R76, [R1+0x5060] ;  /* 0x00506000014c7983 */ /* 0x000ea80000300a00 */
[----:B------:R-:W4:Y:S04]  /*6b320*/  @P3 LDG.E.U16 R38, desc[UR6][R78.64] ;  /* 0x000000064e263981 */ /* 0x000f28000c1e1500 */
[----:B------:R-:W4:Y:S04]  /*6b330*/  @P5 LDG.E.U16 R84, desc[UR6][R82.64] ;  /* 0x0000000652545981 */ /* 0x000f28000c1e1500 */
[----:B------:R-:W4:Y:S01]  /*6b340*/  LDL.LU.64 R2, [R1+0x5058] ;  /* 0x0050580001027983 */ /* 0x000f220000300a00 */
[----:B------:R-:W-:Y:S01]  /*6b350*/  ISETP.GT.AND P6, PT, R92, 0x88, PT ;  /* 0x000000885c00780c */ /* 0x000fe20003fc4270 */
[----:B0-----:R-:W-:-:S02]  /*6b360*/  IMAD.MOV.U32 R12, RZ, RZ, R0 ;  /* 0x000000ffff0c7224 */ /* 0x001fc400078e0000 */
[----:B------:R-:W-:Y:S01]  /*6b370*/  IMAD.MOV.U32 R13, RZ, RZ, R89 ;  /* 0x000000ffff0d7224 */ /* 0x000fe200078e0059 */
[----:B------:R-:W4:Y:S01]  /*6b380*/  @P5 LDG.E.U16 R39, desc[UR6][R80.64] ;  /* 0x0000000650275981 */ /* 0x000f22000c1e1500 */
[----:B-1----:R-:W-:Y:S02]  /*6b390*/  IMAD.MOV.U32 R8, RZ, RZ, R88 ;  /* 0x000000ffff087224 */ /* 0x002fe400078e0058 */
[----:B------:R-:W-:Y:S01]  /*6b3a0*/  IMAD.MOV.U32 R9, RZ, RZ, R87 ;  /* 0x000000ffff097224 */ /* 0x000fe200078e0057 */
[----:B------:R-:W4:Y:S04]  /*6b3b0*/  LDL.LU.64 R78, [R1+0x5050] ;  /* 0x00505000014e7983 */ /* 0x000f280000300a00 */
[----:B---3--:R-:W3:Y:S04]  /*6b3c0*/  @P5 LDG.E.U16 R86, desc[UR6][R6.64] ;  /* 0x0000000606565981 */ /* 0x008ee8000c1e1500 */
[----:B------:R-:W3:Y:S04]  /*6b3d0*/  @P5 LDG.E.U16 R85, desc[UR6][R90.64] ;  /* 0x000000065a555981 */ /* 0x000ee8000c1e1500 */
[----:B------:R-:W3:Y:S04]  /*6b3e0*/  @P6 LDG.E.U16 R64, desc[UR6][R12.64] ;  /* 0x000000060c406981 */ /* 0x000ee8000c1e1500 */
[----:B------:R-:W3:Y:S04]  /*6b3f0*/  @P6 LDG.E.U16 R33, desc[UR6][R8.64] ;  /* 0x0000000608216981 */ /* 0x000ee8000c1e1500 */
[----:B--2---:R-:W2:Y:S04]  /*6b400*/  @P6 LDG.E.U16 R32, desc[UR6][R76.64] ;  /* 0x000000064c206981 */ /* 0x004ea8000c1e1500 */
[----:B----4-:R-:W4:Y:S04]  /*6b410*/  @P6 LDG.E.U16 R61, desc[UR6][R2.64] ;  /* 0x00000006023d6981 */ /* 0x010f28000c1e1500 */
[----:B------:R-:W-:Y:S04]  /*6b420*/  @P3 STL [R1+0x2a18], R38 ;  /* 0x002a182601003387 */ /* 0x000fe80000100800 */
[----:B------:R-:W-:Y:S04]  /*6b430*/  @P3 STL [R1+0x2a1c], R4 ;  /* 0x002a1c0401003387 */ /* 0x000fe80000100800 */
[----:B------:R-:W-:Y:S04]  /*6b440*/  @P3 STL [R1+0x2a20], R11 ;  /* 0x002a200b01003387 */ /* 0x000fe80000100800 */
[----:B------:R0:W-:Y:S04]  /*6b450*/  @P3 STL [R1+0x2a24], R10 ;  /* 0x002a240a01003387 */ /* 0x0001e80000100800 */
[----:B------:R-:W4:Y:S04]  /*6b460*/  LDL.LU.64 R80, [R1+0x5048] ;  /* 0x0050480001507983 */ /* 0x000f280000300a00 */
[----:B------:R-:W4:Y:S04]  /*6b470*/  LDL.LU.64 R90, [R1+0x5040] ;  /* 0x00504000015a7983 */ /* 0x000f280000300a00 */
[----:B------:R-:W4:Y:S04]  /*6b480*/  LDL.LU.64 R6, [R1+0x5038] ;  /* 0x0050380001067983 */ /* 0x000f280000300a00 */
[----:B---3--:R-:W-:Y:S04]  /*6b490*/  @P5 STL [R1+0x2a08], R86 ;  /* 0x002a085601005387 */ /* 0x008fe80000100800 */
[----:B------:R-:W-:Y:S04]  /*6b4a0*/  @P5 STL [R1+0x2a0c], R85 ;  /* 0x002a0c5501005387 */ /* 0x000fe80000100800 */
[----:B------:R-:W-:Y:S04]  /*6b4b0*/  @P5 STL [R1+0x2a10], R84 ;  /* 0x002a105401005387 */ /* 0x000fe80000100800 */
[----:B------:R1:W-:Y:S04]  /*6b4c0*/  @P5 STL [R1+0x2a14], R39 ;  /* 0x002a142701005387 */ /* 0x0003e80000100800 */
[----:B0-----:R-:W3:Y:S04]  /*6b4d0*/  LDL.64 R10, [R1+0x1198] ;  /* 0x00119800010a7983 */ /* 0x001ee80000100a00 */
[----:B------:R-:W-:Y:S04]  /*6b4e0*/  STL.64 [R1+0x11c8], R12 ;  /* 0x0011c80c01007387 */ /* 0x000fe80000100a00 */
[----:B------:R-:W-:Y:S04]  /*6b4f0*/  STL.64 [R1+0x11c0], R8 ;  /* 0x0011c00801007387 */ /* 0x000fe80000100a00 */
[----:B------:R-:W-:Y:S04]  /*6b500*/  STL [R1+0x47fc], R64 ;  /* 0x0047fc4001007387 */ /* 0x000fe80000100800 */
[----:B------:R-:W-:Y:S04]  /*6b510*/  STL.64 [R1+0x4880], R64 ;  /* 0x0048804001007387 */ /* 0x000fe80000100a00 */
[----:B------:R-:W-:Y:S04]  /*6b520*/  STL.64 [R1+0x48c8], R64 ;  /* 0x0048c84001007387 */ /* 0x000fe80000100a00 */
[----:B------:R-:W-:Y:S01]  /*6b530*/  STL.64 [R1+0x4c70], R64 ;  /* 0x004c704001007387 */ /* 0x000fe20000100a00 */
[----:B------:R-:W-:-:S03]  /*6b540*/  ISETP.GT.AND P3, PT, R92, 0x89, PT ;  /* 0x000000895c00780c */ /* 0x000fc60003f64270 */
[----:B------:R-:W3:Y:S04]  /*6b550*/  LDL R89, [R1+0x29e0] ;  /* 0x0029e00001597983 */ /* 0x000ee80000100800 */
[----:B-1----:R-:W3:Y:S04]  /*6b560*/  LDL R39, [R1+0x29e4] ;  /* 0x0029e40001277983 */ /* 0x002ee80000100800 */
[----:B------:R-:W-:Y:S04]  /*6b570*/  STL [R1+0x4800], R33 ;  /* 0x0048002101007387 */ /* 0x000fe80000100800 */
[----:B------:R-:W3:Y:S04]  /*6b580*/  LDL.LU.64 R76, [R1+0x5030] ;  /* 0x00503000014c7983 */ /* 0x000ee80000300a00 */
[----:B------:R-:W3:Y:S04]  /*6b590*/  LDL R0, [R1+0x29dc] ;  /* 0x0029dc0001007983 */ /* 0x000ee80000100800 */
[----:B------:R-:W3:Y:S04]  /*6b5a0*/  LDL.64 R82, [R1+0x1170] ;  /* 0x0011700001527983 */ /* 0x000ee80000100a00 */
[----:B------:R-:W3:Y:S04]  /*6b5b0*/  LDL R84, [R1+0x29d8] ;  /* 0x0029d80001547983 */ /* 0x000ee80000100800 */
[----:B------:R-:W3:Y:S04]  /*6b5c0*/  @P3 LDG.E.U16 R75, desc[UR6][R78.64] ;  /* 0x000000064e4b3981 */ /* 0x000ee8000c1e1500 */
[----:B--2---:R-:W-:Y:S04]  /*6b5d0*/  STL [R1+0x4804], R32 ;  /* 0x0048042001007387 */ /* 0x004fe80000100800 */
[----:B------:R-:W-:Y:S04]  /*6b5e0*/  STL.64 [R1+0x4820], R32 ;  /* 0x0048202001007387 */ /* 0x000fe80000100a00 */
[----:B------:R-:W-:Y:S04]  /*6b5f0*/  STL.64 [R1+0x4888], R32 ;  /* 0x0048882001007387 */ /* 0x000fe80000100a00 */
[----:B------:R-:W-:Y:S04]  /*6b600*/  STL.64 [R1+0x48e0], R32 ;  /* 0x0048e02001007387 */ /* 0x000fe80000100a00 */
[----:B------:R-:W-:Y:S04]  /*6b610*/  STL.64 [R1+0x4940], R32 ;  /* 0x0049402001007387 */ /* 0x000fe80000100a00 */
[----:B------:R-:W-:Y:S04]  /*6b620*/  STL.64 [R1+0x4c78], R32 ;  /* 0x004c782001007387 */ /* 0x000fe80000100a00 */
[----:B------:R-:W2:Y:S04]  /*6b630*/  LDL.LU.64 R2, [R1+0x5028] ;  /* 0x0050280001027983 */ /* 0x000ea80000300a00 */
[----:B------:R-:W2:Y:S04]  /*6b640*/  LDL.LU R85, [R1+0x3790] ;  /* 0x0037900001557983 */ /* 0x000ea80000300800 */
[----:B------:R-:W2:Y:S04]  /*6b650*/  LDL.LU R86, [R1+0x37bc] ;  /* 0x0037bc0001567983 */ /* 0x000ea80000300800 */
[----:B----4-:R-:W-:Y:S04]  /*6b660*/  STL [R1+0x4808], R61 ;  /* 0x0048083d01007387 */ /* 0x010fe80000100800 */
[----:B------:R-:W4:Y:S01]  /*6b670*/  LDL.LU.64 R78, [R1+0x5020] ;  /* 0x00502000014e7983 */ /* 0x000f220000300a00 */
[----:B------:R-:W-:-:S13]  /*6b680*/  ISETP.GT.AND P5, PT, R92, 0x8a, PT ;  /* 0x0000008a5c00780c */ /* 0x000fda0003fa4270 */
[----:B---3--:R-:W3:Y:S04]  /*6b690*/  @P5 LDG.E.U16 R39, desc[UR6][R6.64] ;  /* 0x0000000606275981 */ /* 0x008ee8000c1e1500 */
[----:B------:R-:W3:Y:S04]  /*6b6a0*/  @P3 LDG.E.U16 R76, desc[UR6][R80.64] ;  /* 0x00000006504c3981 */ /* 0x000ee8000c1e1500 */
[----:B------:R-:W3:Y:S04]  /*6b6b0*/  @P3 LDG.E.U16 R77, desc[UR6][R10.64] ;  /* 0x000000060a4d3981 */ /* 0x000ee8000c1e1500 */
[----:B------:R-:W3:Y:S04]  /*6b6c0*/  @P5 LDG.E.U16 R84, desc[UR6][R82.64] ;  /* 0x0000000652545981 */ /* 0x000ee8000c1e1500 */
[----:B--2---:R-:W2:Y:S04]  /*6b6d0*/  @P5 LDG.E.U16 R89, desc[UR6][R2.64] ;  /* 0x0000000602595981 */ /* 0x004ea8000c1e1500 */
[----:B----4-:R-:W4:Y:S04]  /*6b6e0*/  @P3 LDG.E.U16 R78, desc[UR6][R90.64] ;  /* 0x000000065a4e3981 */ /* 0x010f28000c1e1500 */
[----:B------:R-:W-:Y:S04]  /*6b6f0*/  STL [R1+0x480c], R75 ;  /* 0x00480c4b01007387 */ /* 0x000fe80000100800 */
[----:B------:R-:W-:Y:S04]  /*6b700*/  STL.64 [R1+0x4908], R74 ;  /* 0x0049084a01007387 */ /* 0x000fe80000100a00 */
[----:B------:R-:W2:Y:S04]  /*6b710*/  LDL.LU.64 R80, [R1+0x5018] ;  /* 0x0050180001507983 */ /* 0x000ea80000300a00 */
[----:B---3--:R-:W-:Y:S04]  /*6b720*/  STL [R1+0x4810], R76 ;  /* 0x0048104c01007387 */ /* 0x008fe80000100800 */
[----:B------:R-:W3:Y:S04]  /*6b730*/  LDL.LU R87, [R1+0x3794] ;  /* 0x0037940001577983 */ /* 0x000ee80000300800 */
[----:B------:R-:W3:Y:S04]  /*6b740*/  LDL.LU R88, [R1+0x37c0] ;  /* 0x0037c00001587983 */ /* 0x000ee80000300800 */
[----:B------:R-:W-:Y:S04]  /*6b750*/  STL [R1+0x4814], R77 ;  /* 0x0048144d01007387 */ /* 0x000fe80000100800 */
[----:B------:R-:W-:Y:S04]  /*6b760*/  STL.64 [R1+0x48d0], R76 ;  /* 0x0048d04c01007387 */ /* 0x000fe80000100a00 */
[----:B------:R-:W-:Y:S04]  /*6b770*/  STL.64 [R1+0x4c80], R76 ;  /* 0x004c804c01007387 */ /* 0x000fe80000100a00 */
[----:B------:R-:W3:Y:S04]  /*6b780*/  LDL.LU.64 R90, [R1+0x5010] ;  /* 0x00501000015a7983 */ /* 0x000ee80000300a00 */
[----:B----4-:R-:W-:Y:S04]  /*6b790*/  STL [R1+0x4818], R78 ;  /* 0x0048184e01007387 */ /* 0x010fe80000100800 */
[----:B------:R-:W4:Y:S04]  /*6b7a0*/  LDL.LU.64 R6, [R1+0x5008] ;  /* 0x0050080001067983 */ /* 0x000f280000300a00 */
[----:B------:R-:W4:Y:S04]  /*6b7b0*/  LDL.LU.64 R2, [R1+0x5000] ;  /* 0x0050000001027983 */ /* 0x000f280000300a00 */
[----:B------:R-:W4:Y:S04]  /*6b7c0*/  LDL R50, [R1+0x29d4] ;  /* 0x0029d40001327983 */ /* 0x000f280000100800 */
[----:B--2---:R0:W-:Y:S04]  /*6b7d0*/  @P5 STL [R1+0x29e0], R89 ;  /* 0x0029e05901005387 */ /* 0x0041e80000100800 */
[----:B------:R-:W2:Y:S04]  /*6b7e0*/  @P5 LDG.E.U16 R0, desc[UR6][R80.64] ;  /* 0x0000000650005981 */ /* 0x000ea8000c1e1500 */
[----:B0-----:R-:W2:Y:S01]  /*6b7f0*/  LDL R89, [R1+0x29d0] ;  /* 0x0029d00001597983 */ /* 0x001ea20000100800 */
[----:B------:R-:W-:-:S03]  /*6b800*/  ISETP.GT.AND P6, PT, R92, 0x8b, PT ;  /* 0x0000008b5c00780c */ /* 0x000fc60003fc4270 */
[----:B------:R-:W2:Y:S04]  /*6b810*/  LDL.LU.64 R80, [R1+0x4ff8] ;  /* 0x004ff80001507983 */ /* 0x000ea80000300a00 */
[----:B------:R-:W2:Y:S04]  /*6b820*/  LDL R18, [R1+0x29c8] ;  /* 0x0029c80001127983 */ /* 0x000ea80000100800 */
[----:B------:R-:W2:Y:S01]  /*6b830*/  LDL R51, [R1+0x29cc] ;  /* 0x0029cc0001337983 */ /* 0x000ea20000100800 */
[----:B------:R-:W-:Y:S01]  /*6b840*/  IMAD.MOV.U32 R8, RZ, RZ, R86 ;  /* 0x000000ffff087224 */ /* 0x000fe200078e0056 */
[----:B------:R-:W-:-:S02]  /*6b850*/  MOV R9, R85 ;  /* 0x0000005500097202 */ /* 0x000fc40000000f00 */
[----:B------:R-:W2:Y:S04]  /*6b860*/  LDL R19, [R1+0x29c4] ;  /* 0x0029c40001137983 */ /* 0x000ea80000100800 */
[----:B------:R-:W2:Y:S04]  /*6b870*/  LDL R14, [R1+0x29c0] ;  /* 0x0029c000010e7983 */ /* 0x000ea80000100800 */
[----:B------:R-:W2:Y:S01]  /*6b880*/  LDL.64 R46, [R1+0x1138] ;  /* 0x00113800012e7983 */ /* 0x000ea20000100a00 */
[----:B---3--:R-:W-:Y:S02]  /*6b890*/  IMAD.MOV.U32 R12, RZ, RZ, R88 ;  /* 0x000000ffff0c7224 */ /* 0x008fe400078e0058 */
[----:B------:R-:W-:-:S05]  /*6b8a0*/  IMAD.MOV.U32 R13, RZ, RZ, R87 ;  /* 0x000000ffff0d7224 */ /* 0x000fca00078e0057 */
[----:B----4-:R-:W3:Y:S04]  /*6b8b0*/  @P6 LDG.E.U16 R50, desc[UR6][R12.64] ;  /* 0x000000060c326981 */ /* 0x010ee8000c1e1500 */
[----:B--2---:R-:W2:Y:S04]  /*6b8c0*/  @P6 LDG.E.U16 R89, desc[UR6][R8.64] ;  /* 0x0000000608596981 */ /* 0x004ea8000c1e1500 */
[----:B------:R0:W-:Y:S04]  /*6b8d0*/  @P5 STL [R1+0x29dc], R0 ;  /* 0x0029dc0001005387 */ /* 0x0001e80000100800 */
[----:B------:R-:W4:Y:S04]  /*6b8e0*/  LDL R15, [R1+0x29b8] ;  /* 0x0029b800010f7983 */ /* 0x000f280000100800 */
[----:B------:R-:W3:Y:S04]  /*6b8f0*/  @P6 LDG.E.U16 R18, desc[UR6][R6.64] ;  /* 0x0000000606126981 */ /* 0x000ee8000c1e1500 */
[----:B------:R-:W3:Y:S04]  /*6b900*/  @P6 LDG.E.U16 R51, desc[UR6][R90.64] ;  /* 0x000000065a336981 */ /* 0x000ee8000c1e1500 */
[----:B0-----:R-:W3:Y:S04]  /*6b910*/  LDL R0, [R1+0x29bc] ;  /* 0x0029bc0001007983 */ /* 0x001ee80000100800 */
[----:B------:R-:W-:Y:S04]  /*6b920*/  @P5 STL [R1+0x29d8], R84 ;  /* 0x0029d85401005387 */ /* 0x000fe80000100800 */
[----:B------:R0:W-:Y:S04]  /*6b930*/  @P5 STL [R1+0x29e4], R39 ;  /* 0x0029e42701005387 */ /* 0x0001e80000100800 */
[----:B------:R-:W4:Y:S04]  /*6b940*/  LDL R42, [R1+0x29b4] ;  /* 0x0029b400012a7983 */ /* 0x000f280000100800 */
[----:B------:R-:W4:Y:S04]  /*6b950*/  LDL R43, [R1+0x29b0] ;  /* 0x0029b000012b7983 */ /* 0x000f280000100800 */
[----:B------:R-:W4:Y:S04]  /*6b960*/  LDL R4, [R1+0x29ac] ;  /* 0x0029ac0001047983 */ /* 0x000f280000100800 */
[----:B------:R-:W-:Y:S04]  /*6b970*/  STL.64 [R1+0x1160], R8 ;  /* 0x0011600801007387 */ /* 0x000fe80000100a00 */
[----:B------:R-:W4:Y:S04]  /*6b980*/  LDL.64 R10, [R1+0x1110] ;  /* 0x00111000010a7983 */ /* 0x000f280000100a00 */
[----:B------:R-:W4:Y:S04]  /*6b990*/  LDL R38, [R1+0x29a8] ;  /* 0x0029a80001267983 */ /* 0x000f280000100800 */
[----:B0-----:R-:W4:Y:S04]  /*6b9a0*/  LDL.LU R39, [R1+0x37c8] ;  /* 0x0037c80001277983 */ /* 0x001f280000300800 */
[----:B------:R-:W4:Y:S04]  /*6b9b0*/  LDL.LU R83, [R1+0x37f4] ;  /* 0x0037f40001537983 */ /* 0x000f280000300800 */
[----:B------:R-:W4:Y:S04]  /*6b9c0*/  LDL.LU R82, [R1+0x37cc] ;  /* 0x0037cc0001527983 */ /* 0x000f280000300800 */
[----:B------:R-:W4:Y:S04]  /*6b9d0*/  LDL.LU R84, [R1+0x37f8] ;  /* 0x0037f80001547983 */ /* 0x000f280000300800 */
[----:B------:R-:W4:Y:S04]  /*6b9e0*/  LDL R85, [R1+0x29a4] ;  /* 0x0029a40001557983 */ /* 0x000f280000100800 */
[----:B------:R-:W4:Y:S04]  /*6b9f0*/  LDL R86, [R1+0x29a0] ;  /* 0x0029a00001567983 */ /* 0x000f280000100800 */
[----:B------:R-:W4:Y:S04]  /*6ba00*/  LDL R87, [R1+0x299c] ;  /* 0x00299c0001577983 */ /* 0x000f280000100800 */
[----:B------:R-:W-:Y:S04]  /*6ba10*/  STL.64 [R1+0x1168], R12 ;  /* 0x0011680c01007387 */ /* 0x000fe80000100a00 */
[----:B------:R-:W4:Y:S04]  /*6ba20*/  LDL R88, [R1+0x2998] ;  /* 0x0029980001587983 */ /* 0x000f280000100800 */
[----:B------:R-:W4:Y:S04]  /*6ba30*/  LDL.LU R60, [R1+0x2984] ;  /* 0x00298400013c7983 */ /* 0x000f280000300800 */
[----:B------:R-:W4:Y:S04]  /*6ba40*/  LDL.LU R29, [R1+0x2980] ;  /* 0x00298000011d7983 */ /* 0x000f280000300800 */
[----:B------:R-:W4:Y:S04]  /*6ba50*/  LDL.LU R28, [R1+0x297c] ;  /* 0x00297c00011c7983 */ /* 0x000f280000300800 */
[----:B------:R-:W4:Y:S04]  /*6ba60*/  LDL.LU R57, [R1+0x2978] ;  /* 0x0029780001397983 */ /* 0x000f280000300800 */
[----:B--2---:R0:W-:Y:S04]  /*6ba70*/  @P6 STL [R1+0x29d0], R89 ;  /* 0x0029d05901006387 */ /* 0x0041e80000100800 */
[----:B0-----:R-:W2:Y:S04]  /*6ba80*/  LDL R89, [R1+0x2994] ;  /* 0x0029940001597983 */ /* 0x001ea80000100800 */
[----:B------:R-:W4:Y:S01]  /*6ba90*/  LDL.LU.64 R90, [R1+0x4ff0] ;  /* 0x004ff000015a7983 */ /* 0x000f220000300a00 */
[----:B------:R-:W-:-:S03]  /*6baa0*/  ISETP.GT.AND P3, PT, R92, 0x8c, PT ;  /* 0x0000008c5c00780c */ /* 0x000fc60003f64270 */
[----:B------:R-:W2:Y:S04]  /*6bab0*/  LDL.LU.64 R6, [R1+0x4fe8] ;  /* 0x004fe80001067983 */ /* 0x000ea80000300a00 */
[----:B---3--:R-:W-:Y:S04]  /*6bac0*/  @P6 STL [R1+0x29c8], R18 ;  /* 0x0029c81201006387 */ /* 0x008fe80000100800 */
[----:B------:R-:W-:Y:S04]  /*6bad0*/  @P6 STL [R1+0x29cc], R51 ;  /* 0x0029cc3301006387 */ /* 0x000fe80000100800 */
[----:B------:R-:W-:Y:S04]  /*6bae0*/  @P6 STL [R1+0x29d4], R50 ;  /* 0x0029d43201006387 */ /* 0x000fe80000100800 */
[----:B------:R-:W3:Y:S04]  /*6baf0*/  @P3 LDG.E.U16 R19, desc[UR6][R2.64] ;  /* 0x0000000602133981 */ /* 0x000ee8000c1e1500 */
[----:B------:R-:W2:Y:S04]  /*6bb00*/  @P3 LDG.E.U16 R14, desc[UR6][R80.64] ;  /* 0x00000006500e3981 */ /* 0x000ea8000c1e1500 */
[----:B------:R-:W2:Y:S04]  /*6bb10*/  @P3 LDG.E.U16 R0, desc[UR6][R46.64] ;  /* 0x000000062e003981 */ /* 0x000ea8000c1e1500 */
[----:B------:R-:W3:Y:S04]  /*6bb20*/  LDL.LU.64 R2, [R1+0x4fe0] ;  /* 0x004fe00001027983 */ /* 0x000ee80000300a00 */
[----:B------:R-:W3:Y:S04]  /*6bb30*/  LDL.LU.64 R80, [R1+0x4fd8] ;  /* 0x004fd80001507983 */ /* 0x000ee80000300a00 */
[----:B----4-:R-:W4:Y:S01]  /*6bb40*/  @P3 LDG.E.U16 R15, desc[UR6][R90.64] ;  /* 0x000000065a0f3981 */ /* 0x010f22000c1e1500 */
[----:B------:R-:W-:-:S13]  /*6bb50*/  ISETP.GT.AND P5, PT, R92, 0x8d, PT ;  /* 0x0000008d5c00780c */ /* 0x000fda0003fa4270 */
[----:B------:R0:W4:Y:S04]  /*6bb60*/  @P5 LDG.E.U16 R38, desc[UR6][R10.64] ;  /* 0x000000060a265981 */ /* 0x000128000c1e1500 */
[----:B--2---:R1:W-:Y:S04]  /*6bb70*/  @P3 STL [R1+0x29bc], R0 ;  /* 0x0029bc0001003387 */ /* 0x0043e80000100800 */
[----:B------:R-:W2:Y:S04]  /*6bb80*/  @P5 LDG.E.U16 R42, desc[UR6][R6.64] ;  /* 0x00000006062a5981 */ /* 0x000ea8000c1e1500 */
[----:B---3--:R-:W3:Y:S04]  /*6bb90*/  @P5 LDG.E.U16 R43, desc[UR6][R2.64] ;  /* 0x00000006022b5981 */ /* 0x008ee8000c1e1500 */
[----:B------:R-:W2:Y:S04]  /*6bba0*/  @P5 LDG.E.U16 R4, desc[UR6][R80.64] ;  /* 0x0000000650045981 */ /* 0x000ea8000c1e1500 */
[----:B-1----:R-:W3:Y:S04]  /*6bbb0*/  LDL R0, [R1+0x2990] ;  /* 0x0029900001007983 */ /* 0x002ee80000100800 */
[----:B------:R-:W3:Y:S04]  /*6bbc0*/  LDL.LU.64 R90, [R1+0x4fd0] ;  /* 0x004fd000015a7983 */ /* 0x000ee80000300a00 */
[----:B------:R1:W-:Y:S04]  /*6bbd0*/  @P3 STL [R1+0x29c4], R19 ;  /* 0x0029c41301003387 */ /* 0x0003e80000100800 */
[----:B------:R-:W3:Y:S04]  /*6bbe0*/  LDL R46, [R1+0x298c] ;  /* 0x00298c00012e7983 */ /* 0x000ee80000100800 */
[----:B------:R-:W3:Y:S04]  /*6bbf0*/  LDL R47, [R1+0x2988] ;  /* 0x00298800012f7983 */ /* 0x000ee80000100800 */
[----:B-1----:R-:W3:Y:S04]  /*6bc00*/  LDL.64 R18, [R1+0x10d8] ;  /* 0x0010d80001127983 */ /* 0x002ee80000100a00 */
[----:B----4-:R-:W-:Y:S04]  /*6bc10*/  @P3 STL [R1+0x29b8], R15 ;  /* 0x0029b80f01003387 */ /* 0x010fe80000100800 */
[----:B------:R1:W-:Y:S04]  /*6bc20*/  @P3 STL [R1+0x29c0], R14 ;  /* 0x0029c00e01003387 */ /* 0x0003e80000100800 */
[----:B------:R-:W4:Y:S01]  /*6bc30*/  LDL.LU.64 R6, [R1+0x4fc8] ;  /* 0x004fc80001067983 */ /* 0x000f220000300a00 */
[----:B------:R-:W-:-:S03]  /*6bc40*/  ISETP.GT.AND P6, PT, R92, 0x8e, PT ;  /* 0x0000008e5c00780c */ /* 0x000fc60003fc4270 */
[----:B------:R-:W4:Y:S04]  /*6bc50*/  LDL.LU.64 R2, [R1+0x4fc0] ;  /* 0x004fc00001027983 */ /* 0x000f280000300a00 */
[----:B------:R-:W4:Y:S01]  /*6bc60*/  LDL.LU.64 R80, [R1+0x4fb8] ;  /* 0x004fb80001507983 */ /* 0x000f220000300a00 */
[----:B------:R-:W-:Y:S02]  /*6bc70*/  IMAD.MOV.U32 R8, RZ, RZ, R83 ;  /* 0x000000ffff087224 */ /* 0x000fe400078e0053 */
[----:B------:R-:W-:Y:S02]  /*6bc80*/  IMAD.MOV.U32 R9, RZ, RZ, R39 ;  /* 0x000000ffff097224 */ /* 0x000fe400078e0027 */
[----:B0-----:R-:W-:Y:S02]  /*6bc90*/  IMAD.MOV.U32 R10, RZ, RZ, R84 ;  /* 0x000000ffff0a7224 */ /* 0x001fe400078e0054 */
[----:B------:R-:W-:Y:S01]  /*6bca0*/  IMAD.MOV.U32 R11, RZ, RZ, R82 ;  /* 0x000000ffff0b7224 */ /* 0x000fe200078e0052 */
[----:B------:R-:W-:Y:S04]  /*6bcb0*/  @P5 STL [R1+0x29a8], R38 ;  /* 0x0029a82601005387 */ /* 0x000fe80000100800 */
[----:B------:R-:W4:Y:S04]  /*6bcc0*/  @P6 LDG.E.U16 R86, desc[UR6][R8.64] ;  /* 0x0000000608566981 */ /* 0x000f28000c1e1500 */
[----:B------:R-:W4:Y:S04]  /*6bcd0*/  @P6 LDG.E.U16 R85, desc[UR6][R10.64] ;  /* 0x000000060a556981 */ /* 0x000f28000c1e1500 */
[----:B--2---:R-:W-:Y:S04]  /*6bce0*/  @P5 STL [R1+0x29ac], R4 ;  /* 0x0029ac0401005387 */ /* 0x004fe80000100800 */
[----:B---3--:R-:W-:Y:S04]  /*6bcf0*/  @P5 STL [R1+0x29b0], R43 ;  /* 0x0029b02b01005387 */ /* 0x008fe80000100800 */
[----:B------:R0:W-:Y:S04]  /*6bd00*/  @P5 STL [R1+0x29b4], R42 ;  /* 0x0029b42a01005387 */ /* 0x0001e80000100800 */
[----:B-1----:R-:W2:Y:S04]  /*6bd10*/  LDL.64 R14, [R1+0x10b0] ;  /* 0x0010b000010e7983 */ /* 0x002ea80000100a00 */
[----:B------:R-:W3:Y:S04]  /*6bd20*/  @P6 LDG.E.U16 R87, desc[UR6][R90.64] ;  /* 0x000000065a576981 */ /* 0x000ee8000c1e1500 */
[----:B0-----:R-:W3:Y:S04]  /*6bd30*/  LDL.LU R42, [R1+0x3800] ;  /* 0x00380000012a7983 */ /* 0x001ee80000300800 */
[----:B------:R-:W-:Y:S04]  /*6bd40*/  STL.64 [R1+0x1100], R8 ;  /* 0x0011000801007387 */ /* 0x000fe80000100a00 */
[----:B------:R0:W-:Y:S04]  /*6bd50*/  STL.64 [R1+0x1108], R10 ;  /* 0x0011080a01007387 */ /* 0x0001e80000100a00 */
[----:B------:R-:W3:Y:S04]  /*6bd60*/  LDL.LU R43, [R1+0x382c] ;  /* 0x00382c00012b7983 */ /* 0x000ee80000300800 */
[----:B------:R-:W3:Y:S04]  /*6bd70*/  LDL.LU R4, [R1+0x3804] ;  /* 0x0038040001047983 */ /* 0x000ee80000300800 */
[----:B------:R-:W3:Y:S04]  /*6bd80*/  LDL.LU R38, [R1+0x3830] ;  /* 0x0038300001267983 */ /* 0x000ee80000300800 */
[----:B------:R-:W3:Y:S04]  /*6bd90*/  LDL.LU.64 R90, [R1+0x4fb0] ;  /* 0x004fb000015a7983 */ /* 0x000ee80000300a00 */
[----:B----4-:R-:W4:Y:S04]  /*6bda0*/  @P6 LDG.E.U16 R88, desc[UR6][R6.64] ;  /* 0x0000000606586981 */ /* 0x010f28000c1e1500 */
[----:B------:R-:W4:Y:S01]  /*6bdb0*/  LDL.LU.64 R6, [R1+0x4fa8] ;  /* 0x004fa80001067983 */ /* 0x000f220000300a00 */
[----:B------:R-:W-:-:S02]  /*6bdc0*/  ISETP.GT.AND P3, PT, R92, 0x8f, PT ;  /* 0x0000008f5c00780c */ /* 0x000fc40003f64270 */
[C---:B------:R-:W-:Y:S01]  /*6bdd0*/  ISETP.GT.AND P5, PT, R92.reuse, 0x90, PT ;  /* 0x000000905c00780c */ /* 0x040fe20003fa4270 */
[----:B0-----:R-:W4:Y:S10]  /*6bde0*/  LDL.64 R10, [R1+0x1098] ;  /* 0x00109800010a7983 */ /* 0x001f340000100a00 */
[----:B------:R-:W4:Y:S04]  /*6bdf0*/  @P3 LDG.E.U16 R89, desc[UR6][R2.64] ;  /* 0x0000000602593981 */ /* 0x000f28000c1e1500 */
[----:B------:R-:W4:Y:S04]  /*6be00*/  @P3 LDG.E.U16 R0, desc[UR6][R80.64] ;  /* 0x0000000650003981 */ /* 0x000f28000c1e1500 */
[----:B------:R-:W4:Y:S04]  /*6be10*/  @P3 LDG.E.U16 R46, desc[UR6][R18.64] ;  /* 0x00000006122e3981 */ /* 0x000f28000c1e1500 */
[----:B--2---:R-:W2:Y:S04]  /*6be20*/  @P5 LDG.E.U16 R57, desc[UR6][R14.64] ;  /* 0x000000060e395981 */ /* 0x004ea8000c1e1500 */
[----:B---3--:R-:W3:Y:S04]  /*6be30*/  @P3 LDG.E.U16 R47, desc[UR6][R90.64] ;  /* 0x000000065a2f3981 */ /* 0x008ee8000c1e1500 */
[----:B----4-:R-:W-:Y:S04]  /*6be40*/  @P6 STL [R1+0x2998], R88 ;  /* 0x0029985801006387 */ /* 0x010fe80000100800 */
[----:B------:R-:W-:Y:S04]  /*6be50*/  @P6 STL [R1+0x299c], R87 ;  /* 0x00299c5701006387 */ /* 0x000fe80000100800 */
[----:B------:R-:W-:Y:S04]  /*6be60*/  @P6 STL [R1+0x29a0], R86 ;  /* 0x0029a05601006387 */ /* 0x000fe80000100800 */
[----:B------:R0:W-:Y:S04]  /*6be70*/  @P6 STL [R1+0x29a4], R85 ;  /* 0x0029a45501006387 */ /* 0x0001e80000100800 */
[----:B------:R-:W4:Y:S04]  /*6be80*/  LDL.LU.64 R2, [R1+0x4fa0] ;  /* 0x004fa00001027983 */ /* 0x000f280000300a00 */
[----:B------:R-:W2:Y:S04]  /*6be90*/  LDL R39, [R1+0x2964] ;  /* 0x0029640001277983 */ /* 0x000ea80000100800 */
[----:B------:R-:W2:Y:S04]  /*6bea0*/  LDL R84, [R1+0x2960] ;  /* 0x0029600001547983 */ /* 0x000ea80000100800 */
[----:B------:R-:W2:Y:S04]  /*6beb0*/  LDL.64 R82, [R1+0x1078] ;  /* 0x0010780001527983 */ /* 0x000ea80000100a00 */
[----:B------:R-:W2:Y:S04]  /*6bec0*/  @P5 LDG.E.U16 R60, desc[UR6][R6.64] ;  /* 0x00000006063c5981 */ /* 0x000ea8000c1e1500 */
[----:B0-----:R-:W2:Y:S04]  /*6bed0*/  LDL R85, [R1+0x295c] ;  /* 0x00295c0001557983 */ /* 0x001ea80000100800 */
[----:B------:R-:W2:Y:S04]  /*6bee0*/  LDL.64 R86, [R1+0x1070] ;  /* 0x0010700001567983 */ /* 0x000ea80000100a00 */
[----:B------:R-:W2:Y:S04]  /*6bef0*/  LDL R88, [R1+0x2958] ;  /* 0x0029580001587983 */ /* 0x000ea80000100800 */
[----:B------:R-:W2:Y:S04]  /*6bf00*/  LDL.LU.64 R80, [R1+0x4f98] ;  /* 0x004f980001507983 */ /* 0x000ea80000300a00 */
[----:B------:R0:W-:Y:S04]  /*6bf10*/  @P3 STL [R1+0x2994], R89 ;  /* 0x0029945901003387 */ /* 0x0001e80000100800 */
[----:B0-----:R-:W2:Y:S04]  /*6bf20*/  LDL R89, [R1+0x2954] ;  /* 0x0029540001597983 */ /* 0x001ea80000100800 */
[----:B------:R0:W-:Y:S04]  /*6bf30*/  @P3 STL [R1+0x2990], R0 ;  /* 0x0029900001003387 */ /* 0x0001e80000100800 */
[----:B0-----:R-:W2:Y:S04]  /*6bf40*/  LDL R0, [R1+0x2950] ;  /* 0x0029500001007983 */ /* 0x001ea80000100800 */
[----:B------:R-:W2:Y:S04]  /*6bf50*/  LDL.LU.64 R90, [R1+0x4f90] ;  /* 0x004f9000015a7983 */ /* 0x000ea80000300a00 */
[----:B---3--:R-:W-:Y:S04]  /*6bf60*/  @P3 STL [R1+0x2988], R47 ;  /* 0x0029882f01003387 */ /* 0x008fe80000100800 */
[----:B------:R-:W-:Y:S04]  /*6bf70*/  @P3 STL [R1+0x298c], R46 ;  /* 0x00298c2e01003387 */ /* 0x000fe80000100800 */
[----:B------:R-:W3:Y:S04]  /*6bf80*/  LDL.LU.64 R6, [R1+0x4f88] ;  /* 0x004f880001067983 */ /* 0x000ee80000300a00 */
[----:B----4-:R-:W4:Y:S04]  /*6bf90*/  @P5 LDG.E.U16 R29, desc[UR6][R2.64] ;  /* 0x00000006021d5981 */ /* 0x010f28000c1e1500 */
[----:B--2---:R-:W-:Y:S04]  /*6bfa0*/  STL.64 [R1+0x4828], R60 ;  /* 0x0048283c01007387 */ /* 0x004fe80000100a00 */
[----:B------:R-:W-:Y:S04]  /*6bfb0*/  STL.64 [R1+0x4950], R60 ;  /* 0x0049503c01007387 */ /* 0x000fe80000100a00 */
[----:B------:R-:W2:Y:S04]  /*6bfc0*/  LDL.LU.64 R2, [R1+0x4f80] ;  /* 0x004f800001027983 */ /* 0x000ea80000300a00 */
[----:B------:R-:W4:Y:S04]  /*6bfd0*/  @P5 LDG.E.U16 R28, desc[UR6][R80.64] ;  /* 0x00000006501c5981 */ /* 0x000f28000c1e1500 */
[----:B------:R-:W2:Y:S01]  /*6bfe0*/  LDL.LU.64 R80, [R1+0x4f78] ;  /* 0x004f780001507983 */ /* 0x000ea20000300a00 */
[----:B------:R-:W-:Y:S01]  /*6bff0*/  ISETP.GT.AND P6, PT, R92, 0x91, PT ;  /* 0x000000915c00780c */ /* 0x000fe20003fc4270 */
[----:B------:R-:W-:-:S02]  /*6c000*/  IMAD.MOV.U32 R12, RZ, RZ, R38 ;  /* 0x000000ffff0c7224 */ /* 0x000fc400078e0026 */
[----:B------:R-:W-:Y:S02]  /*6c010*/  IMAD.MOV.U32 R13, RZ, RZ, R4 ;  /* 0x000000ffff0d7224 */ /* 0x000fe400078e0004 */
[----:B------:R-:W-:Y:S02]  /*6c020*/  IMAD.MOV.U32 R8, RZ, RZ, R43 ;  /* 0x000000ffff087224 */ /* 0x000fe400078e002b */
[----:B------:R-:W-:-:S06]  /*6c030*/  IMAD.MOV.U32 R9, RZ, RZ, R42 ;  /* 0x000000ffff097224 */ /* 0x000fcc00078e002a */
[----:B------:R-:W3:Y:S04]  /*6c040*/  @P6 LDG.E.U16 R79, desc[UR6][R12.64] ;  /* 0x000000060c4f6981 */ /* 0x000ee8000c1e1500 */
[----:B------:R-:W3:Y:S04]  /*6c050*/  @P6 LDG.E.U16 R5, desc[UR6][R90.64] ;  /* 0x000000065a056981 */ /* 0x000ee8000c1e1500 */
[----:B--2---:R-:W2:Y:S04]  /*6c060*/  @P6 LDG.E.U16 R80, desc[UR6][R8.64] ;  /* 0x0000000608506981 */ /* 0x004ea8000c1e1500 */
[----:B------:R-:W2:Y:S04]  /*6c070*/  @P6 LDG.E.U16 R81, desc[UR6][R10.64] ;  /* 0x000000060a516981 */ /* 0x000ea8000c1e1500 */
[----:B----4-:R-:W-:Y:S04]  /*6c080*/  STL.64 [R1+0x4830], R28 ;  /* 0x0048301c01007387 */ /* 0x010fe80000100a00 */
[----:B------:R-:W-:Y:S04]  /*6c090*/  STL.64 [R1+0x4840], R28 ;  /* 0x0048401c01007387 */ /* 0x000fe80000100a00 */
[----:B------:R-:W-:Y:S04]  /*6c0a0*/  STL.64 [R1+0x4890], R28 ;  /* 0x0048901c01007387 */ /* 0x000fe80000100a00 */
[----:B------:R-:W-:Y:S04]  /*6c0b0*/  STL.64 [R1+0x10a8], R12 ;  /* 0x0010a80c01007387 */ /* 0x000fe80000100a00 */
[----:B---3--:R-:W-:Y:S04]  /*6c0c0*/  STL [R1+0x4838], R79 ;  /* 0x0048384f01007387 */ /* 0x008fe80000100800 */
[----:B------:R-:W-:Y:S04]  /*6c0d0*/  STL.64 [R1+0x10a0], R8 ;  /* 0x0010a00801007387 */ /* 0x000fe80000100a00 */
[----:B------:R-:W-:Y:S01]  /*6c0e0*/  STL.64 [R1+0x48a0], R78 ;  /* 0x0048a04e01007387 */ /* 0x000fe20000100a00 */
[----:B------:R-:W-:-:S02]  /*6c0f0*/  ISETP.GT.AND P3, PT, R92, 0x92, PT ;  /* 0x000000925c00780c */ /* 0x000fc40003f64270 */
[----:B------:R-:W-:-:S11]  /*6c100*/  ISETP.GT.AND P5, PT, R92, 0x93, PT ;  /* 0x000000935c00780c */ /* 0x000fd60003fa4270 */
[----:B------:R-:W3:Y:S04]  /*6c110*/  @P3 LDG.E.U16 R88, desc[UR6][R86.64] ;  /* 0x0000000656583981 */ /* 0x000ee8000c1e1500 */
[----:B------:R-:W4:Y:S04]  /*6c120*/  @P3 LDG.E.U16 R85, desc[UR6][R82.64] ;  /* 0x0000000652553981 */ /* 0x000f28000c1e1500 */
[----:B------:R-:W3:Y:S04]  /*6c130*/  @P3 LDG.E.U16 R84, desc[UR6][R2.64] ;  /* 0x0000000602543981 */ /* 0x000ee8000c1e1500 */
[----:B------:R-:W3:Y:S04]  /*6c140*/  @P3 LDG.E.U16 R39, desc[UR6][R6.64] ;  /* 0x0000000606273981 */ /* 0x000ee8000c1e1500 */
[----:B--2---:R-:W-:Y:S04]  /*6c150*/  STL.64 [R1+0x4850], R80 ;  /* 0x0048505001007387 */ /* 0x004fe80000100a00 */
[----:B------:R-:W2:Y:S04]  /*6c160*/  LDL.LU.64 R90, [R1+0x4f70] ;  /* 0x004f7000015a7983 */ /* 0x000ea80000300a00 */
[----:B------:R-:W-:Y:S04]  /*6c170*/  STL [R1+0x48a8], R5 ;  /* 0x0048a80501007387 */ /* 0x000fe80000100800 */
[----:B------:R-:W4:Y:S04]  /*6c180*/  LDL.LU.64 R6, [R1+0x4f68] ;  /* 0x004f680001067983 */ /* 0x000f280000300a00 */
[----:B------:R-:W4:Y:S04]  /*6c190*/  LDL.LU.64 R2, [R1+0x4f60] ;  /* 0x004f600001027983 */ /* 0x000f280000300a00 */
[----:B--2---:R-:W2:Y:S04]  /*6c1a0*/  @P5 LDG.E.U16 R89, desc[UR6][R90.64] ;  /* 0x000000065a595981 */ /* 0x004ea8000c1e1500 */
[----:B---3--:R0:W-:Y:S04]  /*6c1b0*/  @P3 STL [R1+0x2958], R88 ;  /* 0x0029585801003387 */ /* 0x0081e80000100800 */
[----:B----4-:R-:W-:Y:S04]  /*6c1c0*/  @P3 STL [R1+0x295c], R85 ;  /* 0x00295c5501003387 */ /* 0x010fe80000100800 */
[----:B------:R-:W-:Y:S04]  /*6c1d0*/  @P3 STL [R1+0x2960], R84 ;  /* 0x0029605401003387 */ /* 0x000fe80000100800 */
[----:B------:R-:W-:Y:S04]  /*6c1e0*/  @P3 STL [R1+0x2964], R39 ;  /* 0x0029642701003387 */ /* 0x000fe80000100800 */
[----:B------:R-:W3:Y:S04]  /*6c1f0*/  @P5 LDG.E.U16 R0, desc[UR6][R6.64] ;  /* 0x0000000606005981 */ /* 0x000ee8000c1e1500 */
[----:B------:R-:W4:Y:S04]  /*6c200*/  LDL.LU.64 R90, [R1+0x4f58] ;  /* 0x004f5800015a7983 */ /* 0x000f280000300a00 */
[----:B------:R-:W3:Y:S04]  /*6c210*/  LDL.LU.64 R6, [R1+0x4f50] ;  /* 0x004f500001067983 */ /* 0x000ee80000300a00 */
[----:B0-----:R-:W3:Y:S04]  /*6c220*/  LDL R88, [R1+0x294c] ;  /* 0x00294c0001587983 */ /* 0x001ee80000100800 */
[----:B------:R-:W3:Y:S04]  /*6c230*/  LDL.64 R34, [R1+0x1050] ;  /* 0x0010500001227983 */ /* 0x000ee80000100a00 */
[----:B--2---:R0:W-:Y:S04]  /*6c240*/  @P5 STL [R1+0x2954], R89 ;  /* 0x0029545901005387 */ /* 0x0041e80000100800 */
[----:B0-----:R-:W2:Y:S04]  /*6c250*/  LDL R89, [R1+0x2948] ;  /* 0x0029480001597983 */ /* 0x001ea80000100800 */
[----:B------:R-:W4:Y:S04]  /*6c260*/  LDL.LU R63, [R1+0x3838] ;  /* 0x00383800013f7983 */ /* 0x000f280000300800 */
[----:B------:R-:W4:Y:S04]  /*6c270*/  LDL.LU R62, [R1+0x3864] ;  /* 0x00386400013e7983 */ /* 0x000f280000300800 */
[----:B------:R-:W4:Y:S04]  /*6c280*/  LDL.LU R31, [R1+0x383c] ;  /* 0x00383c00011f7983 */ /* 0x000f280000300800 */
[----:B------:R-:W4:Y:S04]  /*6c290*/  LDL.LU R30, [R1+0x3868] ;  /* 0x00386800011e7983 */ /* 0x000f280000300800 */
[----:B------:R-:W4:Y:S04]  /*6c2a0*/  LDL R55, [R1+0x2938] ;  /* 0x0029380001377983 */ /* 0x000f280000100800 */
[----:B------:R-:W4:Y:S04]  /*6c2b0*/  LDL.64 R26, [R1+0x1038] ;  /* 0x00103800011a7983 */ /* 0x000f280000100a00 */
[----:B------:R-:W4:Y:S04]  /*6c2c0*/  LDL R54, [R1+0x293c] ;  /* 0x00293c0001367983 */ /* 0x000f280000100800 */
[----:B------:R-:W4:Y:S04]  /*6c2d0*/  LDL R58, [R1+0x2940] ;  /* 0x00294000013a7983 */ /* 0x000f280000100800 */
[----:B------:R-:W4:Y:S04]  /*6c2e0*/  LDL R59, [R1+0x2944] ;  /* 0x00294400013b7983 */ /* 0x000f280000100800 */
[----:B------:R-:W4:Y:S04]  /*6c2f0*/  LDL R22, [R1+0x2934] ;  /* 0x0029340001167983 */ /* 0x000f280000100800 */
[----:B------:R-:W4:Y:S04]  /*6c300*/  LDL R23, [R1+0x2930] ;  /* 0x0029300001177983 */ /* 0x000f280000100800 */
[----:B------:R-:W4:Y:S04]  /*6c310*/  LDL.64 R50, [R1+0x1018] ;  /* 0x0010180001327983 */ /* 0x000f280000100a00 */
[----:B------:R-:W4:Y:S04]  /*6c320*/  LDL R46, [R1+0x292c] ;  /* 0x00292c00012e7983 */ /* 0x000f280000100800 */
[----:B------:R-:W4:Y:S04]  /*6c330*/  LDL.64 R18, [R1+0x1010] ;  /* 0x0010100001127983 */ /* 0x000f280000100a00 */
[----:B------:R-:W4:Y:S04]  /*6c340*/  LDL R47, [R1+0x2928] ;  /* 0x00292800012f7983 */ /* 0x000f280000100800 */
[----:B------:R-:W4:Y:S04]  /*6c350*/  LDL R14, [R1+0x2924] ;  /* 0x00292400010e7983 */ /* 0x000f280000100800 */
[----:B------:R-:W4:Y:S04]  /*6c360*/  LDL R15, [R1+0x2920] ;  /* 0x00292000010f7983 */ /* 0x000f280000100800 */
[----:B------:R-:W4:Y:S04]  /*6c370*/  LDL R84, [R1+0x291c] ;  /* 0x00291c0001547983 */ /* 0x000f280000100800 */
[----:B------:R-:W4:Y:S04]  /*6c380*/  LDL.64 R42, [R1+0xff0] ;  /* 0x000ff000012a7983 */ /* 0x000f280000100a00 */
[----:B------:R-:W4:Y:S01]  /*6c390*/  LDL R85, [R1+0x2918] ;  /* 0x0029180001557983 */ /* 0x000f220000100800 */
[----:B------:R-:W-:-:S03]  /*6c3a0*/  ISETP.GT.AND P6, PT, R92, 0x94, PT ;  /* 0x000000945c00780c */ /* 0x000fc60003fc4270 */
[----:B------:R-:W4:Y:S04]  /*6c3b0*/  LDL.LU R10, [R1+0x3870] ;  /* 0x00387000010a7983 */ /* 0x000f280000300800 */
[----:B------:R-:W4:Y:S04]  /*6c3c0*/  LDL.LU R87, [R1+0x389c] ;  /* 0x00389c0001577983 */ /* 0x000f280000300800 */
[----:B------:R-:W4:Y:S04]  /*6c3d0*/  LDL.LU R11, [R1+0x3874] ;  /* 0x00387400010b7983 */ /* 0x000f280000300800 */
[----:B------:R-:W4:Y:S04]  /*6c3e0*/  LDL.LU R4, [R1+0x38a0] ;  /* 0x0038a00001047983 */ /* 0x000f280000300800 */
[----:B------:R-:W4:Y:S04]  /*6c3f0*/  LDL R38, [R1+0x2914] ;  /* 0x0029140001267983 */ /* 0x000f280000100800 */
[----:B------:R-:W4:Y:S04]  /*6c400*/  LDL R39, [R1+0x2910] ;  /* 0x0029100001277983 */ /* 0x000f280000100800 */
[----:B------:R-:W4:Y:S04]  /*6c410*/  LDL.64 R82, [R1+0xfd8] ;  /* 0x000fd80001527983 */ /* 0x000f280000100a00 */
[----:B------:R-:W4:Y:S04]  /*6c420*/  LDL R86, [R1+0x290c] ;  /* 0x00290c0001567983 */ /* 0x000f280000100800 */
[----:B---3--:R0:W-:Y:S04]  /*6c430*/  @P5 STL [R1+0x2950], R0 ;  /* 0x0029500001005387 */ /* 0x0081e80000100800 */
[----:B------:R-:W3:Y:S04]  /*6c440*/  @P5 LDG.E.U16 R88, desc[UR6][R2.64] ;  /* 0x0000000602585981 */ /* 0x000ee8000c1e1500 */
[----:B0-----:R-:W3:Y:S04]  /*6c450*/  LDL R0, [R1+0x2908] ;  /* 0x0029080001007983 */ /* 0x001ee80000100800 */
[----:B------:R-:W3:Y:S04]  /*6c460*/  LDL.LU R56, [R1+0x2904] ;  /* 0x0029040001387983 */ /* 0x000ee80000300800 */
[----:B------:R-:W3:Y:S04]  /*6c470*/  LDL.LU R25, [R1+0x2900] ;  /* 0x0029000001197983 */ /* 0x000ee80000300800 */
[----:B------:R-:W3:Y:S04]  /*6c480*/  LDL.LU R24, [R1+0x28fc] ;  /* 0x0028fc0001187983 */ /* 0x000ee80000300800 */
[----:B------:R-:W3:Y:S04]  /*6c490*/  LDL.LU R53, [R1+0x28f8] ;  /* 0x0028f80001357983 */ /* 0x000ee80000300800 */
[----:B------:R-:W3:Y:S04]  /*6c4a0*/  LDL.LU.64 R2, [R1+0x4f48] ;  /* 0x004f480001027983 */ /* 0x000ee80000300a00 */
[----:B--2---:R-:W2:Y:S01]  /*6c4b0*/  @P5 LDG.E.U16 R89, desc[UR6][R34.64] ;  /* 0x0000000622595981 */ /* 0x004ea2000c1e1500 */
[----:B----4-:R-:W-:-:S02]  /*6c4c0*/  IMAD.MOV.U32 R9, RZ, RZ, R63 ;  /* 0x000000ffff097224 */ /* 0x010fc400078e003f */
[----:B------:R-:W-:Y:S01]  /*6c4d0*/  IMAD.MOV.U32 R8, RZ, RZ, R62 ;  /* 0x000000ffff087224 */ /* 0x000fe200078e003e */
[----:B------:R-:W-:Y:S01]  /*6c4e0*/  MOV R13, R31 ;  /* 0x0000001f000d7202 */ /* 0x000fe20000000f00 */
[----:B------:R-:W-:Y:S01]  /*6c4f0*/  IMAD.MOV.U32 R12, RZ, RZ, R30 ;  /* 0x000000ffff0c7224 */ /* 0x000fe200078e001e */
[----:B------:R-:W4:Y:S04]  /*6c500*/  @P6 LDG.E.U16 R55, desc[UR6][R90.64] ;  /* 0x000000065a376981 */ /* 0x000f28000c1e1500 */
[----:B------:R-:W4:Y:S04]  /*6c510*/  @P6 LDG.E.U16 R54, desc[UR6][R26.64] ;  /* 0x000000061a366981 */ /* 0x000f28000c1e1500 */
[----:B------:R-:W4:Y:S04]  /*6c520*/  @P6 LDG.E.U16 R58, desc[UR6][R8.64] ;  /* 0x00000006083a6981 */ /* 0x000f28000c1e1500 */
[----:B------:R-:W4:Y:S01]  /*6c530*/  @P6 LDG.E.U16 R59, desc[UR6][R12.64] ;  /* 0x000000060c3b6981 */ /* 0x000f22000c1e1500 */
[----:B------:R-:W-:-:S13]  /*6c540*/  ISETP.GT.AND P3, PT, R92, 0x95, PT ;  /* 0x000000955c00780c */ /* 0x000fda0003f64270 */
[----:B------:R-:W4:Y:S04]  /*6c550*/  @P3 LDG.E.U16 R47, desc[UR6][R18.64] ;  /* 0x00000006122f3981 */ /* 0x000f28000c1e1500 */
[----:B------:R-:W4:Y:S04]  /*6c560*/  @P3 LDG.E.U16 R46, desc[UR6][R50.64] ;  /* 0x00000006322e3981 */ /* 0x000f28000c1e1500 */
[----:B------:R-:W4:Y:S04]  /*6c570*/  @P3 LDG.E.U16 R22, desc[UR6][R6.64] ;  /* 0x0000000606163981 */ /* 0x000f28000c1e1500 */
[----:B---3--:R-:W3:Y:S04]  /*6c580*/  @P3 LDG.E.U16 R23, desc[UR6][R2.64] ;  /* 0x0000000602173981 */ /* 0x008ee8000c1e1500 */
[----:B--2---:R-:W-:Y:S04]  /*6c590*/  @P5 STL [R1+0x2948], R89 ;  /* 0x0029485901005387 */ /* 0x004fe80000100800 */
[----:B------:R0:W-:Y:S04]  /*6c5a0*/  @P5 STL [R1+0x294c], R88 ;  /* 0x00294c5801005387 */ /* 0x0001e80000100800 */
[----:B0-----:R-:W2:Y:S04]  /*6c5b0*/  LDL.64 R88, [R1+0xfb8] ;  /* 0x000fb80001587983 */ /* 0x001ea80000100a00 */
[----:B------:R-:W-:Y:S04]  /*6c5c0*/  STL.64 [R1+0x1048], R12 ;  /* 0x0010480c01007387 */ /* 0x000fe80000100a00 */
[----:B------:R0:W-:Y:S04]  /*6c5d0*/  STL.64 [R1+0x1040], R8 ;  /* 0x0010400801007387 */ /* 0x0001e80000100a00 */
[----:B------:R-:W2:Y:S04]  /*6c5e0*/  LDL.LU.64 R90, [R1+0x4f40] ;  /* 0x004f4000015a7983 */ /* 0x000ea80000300a00 */
[----:B----4-:R-:W-:Y:S04]  /*6c5f0*/  @P6 STL [R1+0x2938], R55 ;  /* 0x0029383701006387 */ /* 0x010fe80000100800 */
[----:B------:R-:W-:Y:S04]  /*6c600*/  @P6 STL [R1+0x293c], R54 ;  /* 0x00293c3601006387 */ /* 0x000fe80000100800 */
[----:B------:R-:W-:Y:S04]  /*6c610*/  @P6 STL [R1+0x2940], R58 ;  /* 0x0029403a01006387 */ /* 0x000fe80000100800 */
[----:B------:R-:W-:Y:S04]  /*6c620*/  @P6 STL [R1+0x2944], R59 ;  /* 0x0029443b01006387 */ /* 0x000fe80000100800 */
[----:B------:R-:W4:Y:S04]  /*6c630*/  LDL.LU.64 R6, [R1+0x4f38] ;  /* 0x004f380001067983 */ /* 0x000f280000300a00 */
[----:B------:R-:W4:Y:S01]  /*6c640*/  LDL.LU.64 R2, [R1+0x4f30] ;  /* 0x004f300001027983 */ /* 0x000f220000300a00 */
[----:B------:R-:W-:-:S03]  /*6c650*/  ISETP.GT.AND P5, PT, R92, 0x96, PT ;  /* 0x000000965c00780c */ /* 0x000fc60003fa4270 */
[----:B------:R-:W-:Y:S04]  /*6c660*/  @P3 STL [R1+0x2928], R47 ;  /* 0x0029282f01003387 */ /* 0x000fe80000100800 */
[----:B------:R-:W-:Y:S06]  /*6c670*/  @P3 STL [R1+0x292c], R46 ;  /* 0x00292c2e01003387 */ /* 0x000fec0000100800 */
[----:B------:R-:W4:Y:S04]  /*6c680*/  @P5 LDG.E.U16 R85, desc[UR6][R42.64] ;  /* 0x000000062a555981 */ /* 0x000f28000c1e1500 */
[----:B---3--:R-:W-:Y:S04]  /*6c690*/  @P3 STL [R1+0x2930], R23 ;  /* 0x0029301701003387 */ /* 0x008fe80000100800 */
[----:B------:R-:W-:Y:S04]  /*6c6a0*/  @P3 STL [R1+0x2934], R22 ;  /* 0x0029341601003387 */ /* 0x000fe80000100800 */
[----:B--2---:R-:W2:Y:S04]  /*6c6b0*/  @P5 LDG.E.U16 R14, desc[UR6][R90.64] ;  /* 0x000000065a0e5981 */ /* 0x004ea8000c1e1500 */
[----:B----4-:R-:W3:Y:S04]  /*6c6c0*/  @P5 LDG.E.U16 R15, desc[UR6][R6.64] ;  /* 0x00000006060f5981 */ /* 0x010ee8000c1e1500 */
[----:B------:R-:W4:Y:S04]  /*6c6d0*/  @P5 LDG.E.U16 R84, desc[UR6][R2.64] ;  /* 0x0000000602545981 */ /* 0x000f28000c1e1500 */
[----:B------:R-:W2:Y:S04]  /*6c6e0*/  LDL.LU.64 R90, [R1+0x4f28] ;  /* 0x004f2800015a7983 */ /* 0x000ea80000300a00 */
[----:B------:R-:W3:Y:S04]  /*6c6f0*/  LDL.LU.64 R6, [R1+0x4f20] ;  /* 0x004f200001067983 */ /* 0x000ee80000300a00 */
[----:B------:R-:W3:Y:S01]  /*6c700*/  LDL.LU.64 R2, [R1+0x4f18] ;  /* 0x004f180001027983 */ /* 0x000ee20000300a00 */
[----:B------:R-:W-:-:S02]  /*6c710*/  ISETP.GT.AND P6, PT, R92, 0x97, PT ;  /* 0x000000975c00780c */ /* 0x000fc40003fc4270 */
[C---:B------:R-:W-:Y:S01]  /*6c720*/  ISETP.GT.AND P3, PT, R92.reuse, 0x98, PT ;  /* 0x000000985c00780c */ /* 0x040fe20003f64270 */
[----:B0-----:R-:W-:Y:S02]  /*6c730*/  IMAD.MOV.U32 R8, RZ, RZ, R87 ;  /* 0x000000ffff087224 */ /* 0x001fe400078e0057 */
[----:B------:R-:W-:Y:S02]  /*6c740*/  IMAD.MOV.U32 R9, RZ, RZ, R10 ;  /* 0x000000ffff097224 */ /* 0x000fe400078e000a */
[----:B------:R-:W-:Y:S01]  /*6c750*/  IMAD.MOV.U32 R10, RZ, RZ, R4 ;  /* 0x000000ffff0a7224 */ /* 0x000fe200078e0004 */
[----:B------:R-:W-:Y:S05]  /*6c760*/  @P5 STL [R1+0x2918], R85 ;  /* 0x0029185501005387 */ /* 0x000fea0000100800 */
[----:B------:R-:W3:Y:S04]  /*6c770*/  @P6 LDG.E.U16 R86, desc[UR6][R82.64] ;  /* 0x0000000652566981 */ /* 0x000ee8000c1e1500 */
[----:B------:R-:W3:Y:S04]  /*6c780*/  @P6 LDG.E.U16 R39, desc[UR6][R8.64] ;  /* 0x0000000608276981 */ /* 0x000ee8000c1e1500 */
[----:B------:R-:W3:Y:S04]  /*6c790*/  @P6 LDG.E.U16 R38, desc[UR6][R10.64] ;  /* 0x000000060a266981 */ /* 0x000ee8000c1e1500 */
[----:B------:R-:W3:Y:S04]  /*6c7a0*/  @P3 LDG.E.U16 R24, desc[UR6][R88.64] ;  /* 0x0000000658183981 */ /* 0x000ee8000c1e1500 */
[----:B--2---:R-:W2:Y:S04]  /*6c7b0*/  @P6 LDG.E.U16 R0, desc[UR6][R90.64] ;  /* 0x000000065a006981 */ /* 0x004ea8000c1e1500 */
[----:B----4-:R0:W-:Y:S04]  /*6c7c0*/  @P5 STL [R1+0x291c], R84 ;  /* 0x00291c5401005387 */ /* 0x0101e80000100800 */
[----:B---3--:R-:W3:Y:S04]  /*6c7d0*/  @P3 LDG.E.U16 R56, desc[UR6][R6.64] ;  /* 0x0000000606383981 */ /* 0x008ee8000c1e1500 */
[----:B------:R-:W4:Y:S04]  /*6c7e0*/  @P3 LDG.E.U16 R25, desc[UR6][R2.64] ;  /* 0x0000000602193981 */ /* 0x000f28000c1e1500 */
[----:B0-----:R-:W3:Y:S04]  /*6c7f0*/  LDL.64 R84, [R1+0xfb0] ;  /* 0x000fb00001547983 */ /* 0x001ee80000100a00 */
[----:B------:R-:W-:Y:S04]  /*6c800*/  @P5 STL [R1+0x2920], R15 ;  /* 0x0029200f01005387 */ /* 0x000fe80000100800 */
[----:B------:R-:W-:Y:S04]  /*6c810*/  @P5 STL [R1+0x2924], R14 ;  /* 0x0029240e01005387 */ /* 0x000fe80000100800 */
[----:B------:R-:W4:Y:S04]  /*6c820*/  LDL R87, [R1+0x28f4] ;  /* 0x0028f40001577983 */ /* 0x000f280000100800 */
[----:B------:R-:W-:Y:S04]  /*6c830*/  STL.64 [R1+0xfe8], R10 ;  /* 0x000fe80a01007387 */ /* 0x000fe80000100a00 */
[----:B------:R-:W-:Y:S04]  /*6c840*/  STL.64 [R1+0xfe0], R8 ;  /* 0x000fe00801007387 */ /* 0x000fe80000100a00 */
[----:B------:R-:W4:Y:S01]  /*6c850*/  LDL.LU.64 R90, [R1+0x4f10] ;  /* 0x004f1000015a7983 */ /* 0x000f220000300a00 */
[----:B------:R-:W-:-:S03]  /*6c860*/  ISETP.GT.AND P5, PT, R92, 0x99, PT ;  /* 0x000000995c00780c */ /* 0x000fc60003fa4270 */
[----:B--2---:R0:W-:Y:S04]  /*6c870*/  @P6 STL [R1+0x2908], R0 ;  /* 0x0029080001006387 */ /* 0x0041e80000100800 */
[----:B------:R-:W-:Y:S04]  /*6c880*/  @P6 STL [R1+0x290c], R86 ;  /* 0x00290c5601006387 */ /* 0x000fe80000100800 */
[----:B------:R-:W-:Y:S04]  /*6c890*/  @P6 STL [R1+0x2910], R39 ;  /* 0x0029102701006387 */ /* 0x000fe80000100800 */
[----:B------:R1:W-:Y:S04]  /*6c8a0*/  @P6 STL [R1+0x2914], R38 ;  /* 0x0029142601006387 */ /* 0x0003e80000100800 */
[----:B------:R-:W2:Y:S04]  /*6c8b0*/  LDL.LU.64 R6, [R1+0x4f08] ;  /* 0x004f080001067983 */ /* 0x000ea80000300a00 */
[----:B---3--:R-:W-:Y:S04]  /*6c8c0*/  STL.64 [R1+0x4858], R56 ;  /* 0x0048583801007387 */ /* 0x008fe80000100a00 */
[----:B------:R-:W-:Y:S04]  /*6c8d0*/  STL.64 [R1+0x48b0], R56 ;  /* 0x0048b03801007387 */ /* 0x000fe80000100a00 */
[----:B------:R-:W3:Y:S04]  /*6c8e0*/  LDL.LU.64 R2, [R1+0x4f00] ;  /* 0x004f000001027983 */ /* 0x000ee80000300a00 */
[----:B------:R-:W2:Y:S04]  /*6c8f0*/  LDL R62, [R1+0x28f0] ;  /* 0x0028f000013e7983 */ /* 0x000ea80000100800 */
        /* <DEDUP_REMOVED lines=9> */
[----:B------:R-:W3:Y:S04]  /*6c990*/  LDL.64 R50, [R1+0xf78] ;  /* 0x000f780001327983 */ /* 0x000ee80000100a00 */
[----:B------:R-:W3:Y:S04]  /*6c9a0*/  LDL R46, [R1+0x28dc] ;  /* 0x0028dc00012e7983 */ /* 0x000ee80000100800 */
[----:B------:R-:W3:Y:S04]  /*6c9b0*/  LDL R88, [R1+0x28d8] ;  /* 0x0028d80001587983 */ /* 0x000ee80000100800 */
[----:B------:R-:W3:Y:S04]  /*6c9c0*/  LDL R89, [R1+0x28d4] ;  /* 0x0028d40001597983 */ /* 0x000ee80000100800 */
[----:B0-----:R-:W3:Y:S04]  /*6c9d0*/  LDL R0, [R1+0x28d0] ;  /* 0x0028d00001007983 */ /* 0x001ee80000100800 */
[----:B----4-:R-:W-:Y:S04]  /*6c9e0*/  STL.64 [R1+0x4870], R24 ;  /* 0x0048701801007387 */ /* 0x010fe80000100a00 */
[----:B------:R-:W-:Y:S04]  /*6c9f0*/  STL.64 [R1+0x48c0], R24 ;  /* 0x0048c01801007387 */ /* 0x000fe80000100a00 */
[----:B------:R-:W4:Y:S04]  /*6ca00*/  @P5 LDG.E.U16 R87, desc[UR6][R90.64] ;  /* 0x000000065a575981 */ /* 0x000f28000c1e1500 */
[----:B------:R-:W4:Y:S04]  /*6ca10*/  @P3 LDG.E.U16 R53, desc[UR6][R84.64] ;  /* 0x0000000654353981 */ /* 0x000f28000c1e1500 */
[----:B------:R-:W4:Y:S01]  /*6ca20*/  LDL.LU.64 R90, [R1+0x4ef8] ;  /* 0x004ef800015a7983 */ /* 0x000f220000300a00 */
[----:B------:R-:W-:-:S03]  /*6ca30*/  ISETP.GT.AND P6, PT, R92, 0x9a, PT ;  /* 0x0000009a5c00780c */ /* 0x000fc60003fc4270 */
[----:B------:R-:W4:Y:S04]  /*6ca40*/  LDL.64 R18, [R1+0xf58] ;  /* 0x000f580001127983 */ /* 0x000f280000100a00 */
[----:B------:R-:W4:Y:S04]  /*6ca50*/  LDL R47, [R1+0x28cc] ;  /* 0x0028cc00012f7983 */ /* 0x000f280000100800 */
[----:B------:R-:W4:Y:S04]  /*6ca60*/  LDL.64 R14, [R1+0xf50] ;  /* 0x000f5000010e7983 */ /* 0x000f280000100a00 */
[----:B------:R-:W4:Y:S04]  /*6ca70*/  LDL R42, [R1+0x28c8] ;  /* 0x0028c800012a7983 */ /* 0x000f280000100800 */
[----:B------:R-:W4:Y:S04]  /*6ca80*/  LDL R43, [R1+0x28c4] ;  /* 0x0028c400012b7983 */ /* 0x000f280000100800 */
[----:B------:R-:W4:Y:S04]  /*6ca90*/  LDL R4, [R1+0x28c0] ;  /* 0x0028c00001047983 */ /* 0x000f280000100800 */
[----:B-1----:R-:W4:Y:S04]  /*6caa0*/  LDL R38, [R1+0x28bc] ;  /* 0x0028bc0001267983 */ /* 0x002f280000100800 */
[----:B------:R-:W4:Y:S04]  /*6cab0*/  LDL.64 R10, [R1+0xf30] ;  /* 0x000f3000010a7983 */ /* 0x000f280000100a00 */
[----:B------:R-:W4:Y:S04]  /*6cac0*/  LDL R39, [R1+0x28b8] ;  /* 0x0028b80001277983 */ /* 0x000f280000100800 */
[----:B------:R-:W4:Y:S04]  /*6cad0*/  LDL.LU R83, [R1+0x38e0] ;  /* 0x0038e00001537983 */ /* 0x000f280000300800 */
[----:B------:R-:W4:Y:S04]  /*6cae0*/  LDL.LU R82, [R1+0x390c] ;  /* 0x00390c0001527983 */ /* 0x000f280000300800 */
[----:B------:R-:W4:Y:S04]  /*6caf0*/  LDL.LU R84, [R1+0x38e4] ;  /* 0x0038e40001547983 */ /* 0x000f280000300800 */
[----:B------:R-:W4:Y:S04]  /*6cb00*/  LDL.LU R85, [R1+0x3910] ;  /* 0x0039100001557983 */ /* 0x000f280000300800 */
[----:B------:R-:W4:Y:S04]  /*6cb10*/  LDL R86, [R1+0x28b4] ;  /* 0x0028b40001567983 */ /* 0x000f280000100800 */
[----:B--2---:R-:W2:Y:S04]  /*6cb20*/  @P5 LDG.E.U16 R62, desc[UR6][R6.64] ;  /* 0x00000006063e5981 */ /* 0x004ea8000c1e1500 */
[----:B---3--:R-:W3:Y:S04]  /*6cb30*/  @P5 LDG.E.U16 R58, desc[UR6][R30.64] ;  /* 0x000000061e3a5981 */ /* 0x008ee8000c1e1500 */
[----:B------:R-:W2:Y:S01]  /*6cb40*/  @P5 LDG.E.U16 R59, desc[UR6][R2.64] ;  /* 0x00000006023b5981 */ /* 0x000ea2000c1e1500 */
[----:B------:R-:W-:-:S02]  /*6cb50*/  IMAD.MOV.U32 R9, RZ, RZ, R26 ;  /* 0x000000ffff097224 */ /* 0x000fc400078e001a */
[----:B------:R-:W-:Y:S02]  /*6cb60*/  IMAD.MOV.U32 R8, RZ, RZ, R27 ;  /* 0x000000ffff087224 */ /* 0x000fe400078e001b */
[----:B------:R-:W-:Y:S02]  /*6cb70*/  IMAD.MOV.U32 R13, RZ, RZ, R54 ;  /* 0x000000ffff0d7224 */ /* 0x000fe400078e0036 */
[----:B------:R-:W-:Y:S01]  /*6cb80*/  IMAD.MOV.U32 R12, RZ, RZ, R55 ;  /* 0x000000ffff0c7224 */ /* 0x000fe200078e0037 */
[----:B------:R-:W2:Y:S04]  /*6cb90*/  @P6 LDG.E.U16 R23, desc[UR6][R8.64] ;  /* 0x0000000608176981 */ /* 0x000ea8000c1e1500 */
[----:B------:R-:W2:Y:S04]  /*6cba0*/  @P6 LDG.E.U16 R46, desc[UR6][R50.64] ;  /* 0x00000006322e6981 */ /* 0x000ea8000c1e1500 */
[----:B------:R-:W2:Y:S04]  /*6cbb0*/  @P6 LDG.E.U16 R22, desc[UR6][R12.64] ;  /* 0x000000060c166981 */ /* 0x000ea8000c1e1500 */
[----:B----4-:R0:W-:Y:S04]  /*6cbc0*/  @P5 STL [R1+0x28f4], R87 ;  /* 0x0028f45701005387 */ /* 0x0101e80000100800 */
[----:B------:R-:W4:Y:S04]  /*6cbd0*/  @P6 LDG.E.U16 R88, desc[UR6][R90.64] ;  /* 0x000000065a586981 */ /* 0x000f28000c1e1500 */
[----:B0-----:R-:W4:Y:S04]  /*6cbe0*/  LDL R87, [R1+0x28b0] ;  /* 0x0028b00001577983 */ /* 0x001f280000100800 */
[----:B------:R-:W4:Y:S04]  /*6cbf0*/  LDL.LU.64 R6, [R1+0x4ef0] ;  /* 0x004ef00001067983 */ /* 0x000f280000300a00 */
[----:B------:R-:W4:Y:S01]  /*6cc00*/  LDL.LU.64 R2, [R1+0x4ee8] ;  /* 0x004ee80001027983 */ /* 0x000f220000300a00 */
[----:B------:R-:W-:-:S13]  /*6cc10*/  ISETP.GT.AND P3, PT, R92, 0x9b, PT ;  /* 0x0000009b5c00780c */ /* 0x000fda0003f64270 */
[----:B------:R-:W4:Y:S04]  /*6cc20*/  @P3 LDG.E.U16 R42, desc[UR6][R14.64] ;  /* 0x000000060e2a3981 */ /* 0x000f28000c1e1500 */
[----:B------:R-:W4:Y:S04]  /*6cc30*/  @P3 LDG.E.U16 R47, desc[UR6][R18.64] ;  /* 0x00000006122f3981 */ /* 0x000f28000c1e1500 */
[----:B---3--:R-:W-:Y:S04]  /*6cc40*/  @P5 STL [R1+0x28e8], R58 ;  /* 0x0028e83a01005387 */ /* 0x008fe80000100800 */
[----:B--2---:R-:W-:Y:S04]  /*6cc50*/  @P5 STL [R1+0x28ec], R59 ;  /* 0x0028ec3b01005387 */ /* 0x004fe80000100800 */
[----:B------:R-:W-:Y:S04]  /*6cc60*/  @P5 STL [R1+0x28f0], R62 ;  /* 0x0028f03e01005387 */ /* 0x000fe80000100800 */
[----:B------:R-:W-:Y:S04]  /*6cc70*/  STL.64 [R1+0xf88], R12 ;  /* 0x000f880c01007387 */ /* 0x000fe80000100a00 */
[----:B------:R-:W-:Y:S04]  /*6cc80*/  STL.64 [R1+0xf80], R8 ;  /* 0x000f800801007387 */ /* 0x000fe80000100a00 */
[----:B------:R-:W2:Y:S04]  /*6cc90*/  LDL.LU.64 R90, [R1+0x4ee0] ;  /* 0x004ee000015a7983 */ /* 0x000ea80000300a00 */
[----:B----4-:R-:W-:Y:S04]  /*6cca0*/  @P6 STL [R1+0x28d8], R88 ;  /* 0x0028d85801006387 */ /* 0x010fe80000100800 */
[----:B------:R-:W-:Y:S04]  /*6ccb0*/  @P6 STL [R1+0x28dc], R46 ;  /* 0x0028dc2e01006387 */ /* 0x000fe80000100800 */
[----:B------:R-:W-:Y:S04]  /*6ccc0*/  @P6 STL [R1+0x28e0], R23 ;  /* 0x0028e01701006387 */ /* 0x000fe80000100800 */
[----:B------:R-:W-:Y:S04]  /*6ccd0*/  @P6 STL [R1+0x28e4], R22 ;  /* 0x0028e41601006387 */ /* 0x000fe80000100800 */
[----:B------:R-:W3:Y:S04]  /*6cce0*/  @P3 LDG.E.U16 R89, desc[UR6][R6.64] ;  /* 0x0000000606593981 */ /* 0x000ee8000c1e1500 */
[----:B------:R-:W4:Y:S04]  /*6ccf0*/  @P3 LDG.E.U16 R0, desc[UR6][R2.64] ;  /* 0x0000000602003981 */ /* 0x000f28000c1e1500 */
[----:B------:R-:W3:Y:S04]  /*6cd00*/  LDL.LU.64 R6, [R1+0x4ed8] ;  /* 0x004ed80001067983 */ /* 0x000ee80000300a00 */
[----:B------:R-:W4:Y:S01]  /*6cd10*/  LDL.LU.64 R2, [R1+0x4ed0] ;  /* 0x004ed00001027983 */ /* 0x000f220000300a00 */
[----:B------:R-:W-:-:S13]  /*6cd20*/  ISETP.GT.AND P5, PT, R92, 0x9c, PT ;  /* 0x0000009c5c00780c */ /* 0x000fda0003fa4270 */
[----:B------:R0:W4:Y:S04]  /*6cd30*/  @P5 LDG.E.U16 R39, desc[UR6][R10.64] ;  /* 0x000000060a275981 */ /* 0x000128000c1e1500 */
[----:B--2---:R-:W2:Y:S04]  /*6cd40*/  @P5 LDG.E.U16 R43, desc[UR6][R90.64] ;  /* 0x000000065a2b5981 */ /* 0x004ea8000c1e1500 */
[----:B---3--:R-:W3:Y:S04]  /*6cd50*/  @P5 LDG.E.U16 R4, desc[UR6][R6.64] ;  /* 0x0000000606045981 */ /* 0x008ee8000c1e1500 */
[----:B----4-:R-:W4:Y:S04]  /*6cd60*/  @P5 LDG.E.U16 R38, desc[UR6][R2.64] ;  /* 0x0000000602265981 */ /* 0x010f28000c1e1500 */
[----:B------:R1:W-:Y:S04]  /*6cd70*/  @P3 STL [R1+0x28d4], R89 ;  /* 0x0028d45901003387 */ /* 0x0003e80000100800 */
[----:B-1----:R-:W2:Y:S04]  /*6cd80*/  LDL.64 R88, [R1+0xf18] ;  /* 0x000f180001587983 */ /* 0x002ea80000100a00 */
[----:B------:R1:W-:Y:S01]  /*6cd90*/  @P3 STL [R1+0x28d0], R0 ;  /* 0x0028d00001003387 */ /* 0x0003e20000100800 */
[----:B0-----:R-:W-:-:S03]  /*6cda0*/  IMAD.MOV.U32 R10, RZ, RZ, R85 ;  /* 0x000000ffff0a7224 */ /* 0x001fc600078e0055 */
[----:B-1----:R-:W2:Y:S04]  /*6cdb0*/  LDL R0, [R1+0x28ac] ;  /* 0x0028ac0001007983 */ /* 0x002ea80000100800 */
[----:B------:R-:W2:Y:S04]  /*6cdc0*/  LDL.LU R52, [R1+0x2884] ;  /* 0x0028840001347983 */ /* 0x000ea80000300800 */
[----:B------:R-:W2:Y:S04]  /*6cdd0*/  LDL.LU R21, [R1+0x2880] ;  /* 0x0028800001157983 */ /* 0x000ea80000300800 */
[----:B------:R-:W2:Y:S04]  /*6cde0*/  LDL.LU R20, [R1+0x287c] ;  /* 0x00287c0001147983 */ /* 0x000ea80000300800 */
[----:B------:R-:W2:Y:S04]  /*6cdf0*/  LDL.LU R49, [R1+0x2878] ;  /* 0x0028780001317983 */ /* 0x000ea80000300800 */
[----:B------:R-:W-:Y:S04]  /*6ce00*/  @P3 STL [R1+0x28c8], R42 ;  /* 0x0028c82a01003387 */ /* 0x000fe80000100800 */
[----:B------:R0:W-:Y:S04]  /*6ce10*/  @P3 STL [R1+0x28cc], R47 ;  /* 0x0028cc2f01003387 */ /* 0x0001e80000100800 */
[----:B------:R-:W2:Y:S04]  /*6ce20*/  LDL.LU.64 R90, [R1+0x4ec8] ;  /* 0x004ec800015a7983 */ /* 0x000ea80000300a00 */
[----:B------:R-:W2:Y:S04]  /*6ce30*/  LDL.LU.64 R6, [R1+0x4ec0] ;  /* 0x004ec00001067983 */ /* 0x000ea80000300a00 */
[----:B------:R-:W2:Y:S01]  /*6ce40*/  LDL.LU.64 R2, [R1+0x4eb8] ;  /* 0x004eb80001027983 */ /* 0x000ea20000300a00 */
[----:B------:R-:W-:-:S03]  /*6ce50*/  IMAD.MOV.U32 R11, RZ, RZ, R84 ;  /* 0x000000ffff0b7224 */ /* 0x000fc600078e0054 */
[----:B------:R-:W-:Y:S01]  /*6ce60*/  @P5 STL [R1+0x28b8], R39 ;  /* 0x0028b82701005387 */ /* 0x000fe20000100800 */
[----:B------:R-:W-:Y:S02]  /*6ce70*/  IMAD.MOV.U32 R8, RZ, RZ, R82 ;  /* 0x000000ffff087224 */ /* 0x000fe400078e0052 */
[----:B------:R-:W-:Y:S01]  /*6ce80*/  IMAD.MOV.U32 R9, RZ, RZ, R83 ;  /* 0x000000ffff097224 */ /* 0x000fe200078e0053 */
[----:B----4-:R-:W-:Y:S04]  /*6ce90*/  @P5 STL [R1+0x28bc], R38 ;  /* 0x0028bc2601005387 */ /* 0x010fe80000100800 */
[----:B---3--:R-:W-:Y:S04]  /*6cea0*/  @P5 STL [R1+0x28c0], R4 ;  /* 0x0028c00401005387 */ /* 0x008fe80000100800 */
[----:B--2---:R1:W-:Y:S04]  /*6ceb0*/  @P5 STL [R1+0x28c4], R43 ;  /* 0x0028c42b01005387 */ /* 0x0043e80000100800 */
[----:B------:R2:W-:Y:S04]  /*6cec0*/  STL.64 [R1+0xf28], R10 ;  /* 0x000f280a01007387 */ /* 0x0005e80000100a00 */
[----:B------:R-:W-:Y:S04]  /*6ced0*/  STL.64 [R1+0xf20], R8 ;  /* 0x000f200801007387 */ /* 0x000fe80000100a00 */
[----:B------:R-:W3:Y:S01]  /*6cee0*/  LDL R66, [R1+0x28a8] ;  /* 0x0028a80001427983 */ /* 0x000ee20000100800 */
[----:B------:R-:W-:-:S03]  /*6cef0*/  ISETP.GT.AND P6, PT, R92, 0x9d, PT ;  /* 0x0000009d5c00780c */ /* 0x000fc60003fc4270 */
        /* <DEDUP_REMOVED lines=10> */
[----:B------:R-:W4:Y:S04]  /*6cfa0*/  @P6 LDG.E.U16 R86, desc[UR6][R10.64] ;  /* 0x000000060a566981 */ /* 0x000f28000c1e1500 */
[----:B------:R-:W4:Y:S04]  /*6cfb0*/  @P6 LDG.E.U16 R87, desc[UR6][R8.64] ;  /* 0x0000000608576981 */ /* 0x000f28000c1e1500 */
[----:B------:R-:W4:Y:S04]  /*6cfc0*/  LDL R23, [R1+0x2888] ;  /* 0x0028880001177983 */ /* 0x000f280000100800 */
[----:B------:R-:W4:Y:S04]  /*6cfd0*/  @P6 LDG.E.U16 R0, desc[UR6][R88.64] ;  /* 0x0000000658006981 */ /* 0x000f28000c1e1500 */
[----:B------:R-:W4:Y:S01]  /*6cfe0*/  LDL.LU R50, [R1+0x3918] ;  /* 0x0039180001327983 */ /* 0x000f220000300800 */
[----:B------:R-:W-:-:S03]  /*6cff0*/  ISETP.GT.AND P3, PT, R92, 0x9e, PT ;  /* 0x0000009e5c00780c */ /* 0x000fc60003f64270 */
[----:B------:R-:W4:Y:S04]  /*6d000*/  LDL.LU R51, [R1+0x3944] ;  /* 0x0039440001337983 */ /* 0x000f280000300800 */
[----:B------:R-:W4:Y:S04]  /*6d010*/  LDL.LU R18, [R1+0x391c] ;  /* 0x00391c0001127983 */ /* 0x000f280000300800 */
[----:B------:R-:W4:Y:S04]  /*6d020*/  LDL.LU R19, [R1+0x3948] ;  /* 0x0039480001137983 */ /* 0x000f280000300800 */
[----:B0-----:R-:W4:Y:S04]  /*6d030*/  LDL.64 R46, [R1+0xeb8] ;  /* 0x000eb800012e7983 */ /* 0x001f280000100a00 */
[----:B------:R-:W4:Y:S04]  /*6d040*/  LDL R14, [R1+0x2874] ;  /* 0x00287400010e7983 */ /* 0x000f280000100800 */
[----:B------:R-:W4:Y:S04]  /*6d050*/  LDL R15, [R1+0x2870] ;  /* 0x00287000010f7983 */ /* 0x000f280000100800 */
[----:B-1----:R-:W4:Y:S04]  /*6d060*/  LDL.64 R42, [R1+0xe98] ;  /* 0x000e9800012a7983 */ /* 0x002f280000100a00 */
[----:B------:R-:W4:Y:S04]  /*6d070*/  LDL R4, [R1+0x286c] ;  /* 0x00286c0001047983 */ /* 0x000f280000100800 */
[----:B--2---:R-:W2:Y:S04]  /*6d080*/  LDL.64 R10, [R1+0xe90] ;  /* 0x000e9000010a7983 */ /* 0x004ea80000100a00 */
[----:B------:R-:W2:Y:S04]  /*6d090*/  LDL R38, [R1+0x2868] ;  /* 0x0028680001267983 */ /* 0x000ea80000100800 */
[----:B------:R-:W2:Y:S04]  /*6d0a0*/  LDL R39, [R1+0x2864] ;  /* 0x0028640001277983 */ /* 0x000ea80000100800 */
[----:B------:R-:W2:Y:S04]  /*6d0b0*/  LDL.64 R82, [R1+0xe80] ;  /* 0x000e800001527983 */ /* 0x000ea80000100a00 */
[----:B------:R-:W2:Y:S04]  /*6d0c0*/  LDL R84, [R1+0x2860] ;  /* 0x0028600001547983 */ /* 0x000ea80000100800 */
[----:B------:R-:W2:Y:S04]  /*6d0d0*/  LDL R85, [R1+0x285c] ;  /* 0x00285c0001557983 */ /* 0x000ea80000100800 */
[----:B---3--:R-:W3:Y:S04]  /*6d0e0*/  @P6 LDG.E.U16 R66, desc[UR6][R90.64] ;  /* 0x000000065a426981 */ /* 0x008ee8000c1e1500 */
[----:B----4-:R-:W4:Y:S04]  /*6d0f0*/  @P3 LDG.E.U16 R35, desc[UR6][R6.64] ;  /* 0x0000000606233981 */ /* 0x010f28000c1e1500 */
[----:B------:R-:W2:Y:S04]  /*6d100*/  @P3 LDG.E.U16 R34, desc[UR6][R2.64] ;  /* 0x0000000602223981 */ /* 0x000ea8000c1e1500 */
[----:B------:R-:W2:Y:S04]  /*6d110*/  @P3 LDG.E.U16 R58, desc[UR6][R30.64] ;  /* 0x000000061e3a3981 */ /* 0x000ea8000c1e1500 */
[----:B------:R-:W4:Y:S04]  /*6d120*/  @P3 LDG.E.U16 R59, desc[UR6][R62.64] ;  /* 0x000000063e3b3981 */ /* 0x000f28000c1e1500 */
[----:B------:R0:W-:Y:S04]  /*6d130*/  @P6 STL [R1+0x28b4], R86 ;  /* 0x0028b45601006387 */ /* 0x0001e80000100800 */
[----:B0-----:R-:W4:Y:S04]  /*6d140*/  LDL R86, [R1+0x2858] ;  /* 0x0028580001567983 */ /* 0x001f280000100800 */
[----:B------:R0:W-:Y:S04]  /*6d150*/  @P6 STL [R1+0x28b0], R87 ;  /* 0x0028b05701006387 */ /* 0x0001e80000100800 */
[----:B0-----:R-:W4:Y:S04]  /*6d160*/  LDL.LU R87, [R1+0x3950] ;  /* 0x0039500001577983 */ /* 0x001f280000300800 */
[----:B------:R-:W4:Y:S04]  /*6d170*/  LDL.LU R88, [R1+0x397c] ;  /* 0x00397c0001587983 */ /* 0x000f280000300800 */
[----:B------:R-:W4:Y:S04]  /*6d180*/  LDL.LU R89, [R1+0x3954] ;  /* 0x0039540001597983 */ /* 0x000f280000300800 */
[----:B------:R0:W-:Y:S04]  /*6d190*/  @P6 STL [R1+0x28ac], R0 ;  /* 0x0028ac0001006387 */ /* 0x0001e80000100800 */
[----:B0-----:R-:W4:Y:S04]  /*6d1a0*/  LDL.LU R0, [R1+0x3980] ;  /* 0x0039800001007983 */ /* 0x001f280000300800 */
[----:B------:R-:W4:Y:S04]  /*6d1b0*/  LDL.LU.64 R90, [R1+0x4eb0] ;  /* 0x004eb000015a7983 */ /* 0x000f280000300a00 */
[----:B---3--:R-:W-:Y:S04]  /*6d1c0*/  @P6 STL [R1+0x28a8], R66 ;  /* 0x0028a84201006387 */ /* 0x008fe80000100800 */
[----:B------:R-:W3:Y:S04]  /*6d1d0*/  LDL.LU.64 R6, [R1+0x4ea8] ;  /* 0x004ea80001067983 */ /* 0x000ee80000300a00 */
[----:B------:R-:W3:Y:S01]  /*6d1e0*/  LDL.LU.64 R2, [R1+0x4ea0] ;  /* 0x004ea00001027983 */ /* 0x000ee20000300a00 */
[----:B------:R-:W-:-:S03]  /*6d1f0*/  ISETP.GT.AND P5, PT, R92, 0x9f, PT ;  /* 0x0000009f5c00780c */ /* 0x000fc60003fa4270 */
[----:B--2---:R-:W-:Y:S04]  /*6d200*/  @P3 STL [R1+0x2898], R58 ;  /* 0x0028983a01003387 */ /* 0x004fe80000100800 */
[----:B----4-:R-:W-:Y:S04]  /*6d210*/  @P3 STL [R1+0x289c], R59 ;  /* 0x00289c3b01003387 */ /* 0x010fe80000100800 */
[----:B------:R-:W-:Y:S04]  /*6d220*/  @P3 STL [R1+0x28a0], R34 ;  /* 0x0028a02201003387 */ /* 0x000fe80000100800 */
[----:B------:R-:W-:Y:S04]  /*6d230*/  @P3 STL [R1+0x28a4], R35 ;  /* 0x0028a42301003387 */ /* 0x000fe80000100800 */
[----:B------:R-:W2:Y:S04]  /*6d240*/  @P5 LDG.E.U16 R23, desc[UR6][R54.64] ;  /* 0x0000000636175981 */ /* 0x000ea8000c1e1500 */
[----:B------:R-:W4:Y:S04]  /*6d250*/  @P5 LDG.E.U16 R26, desc[UR6][R90.64] ;  /* 0x000000065a1a5981 */ /* 0x000f28000c1e1500 */
[----:B------:R-:W4:Y:S04]  /*6d260*/  LDL.LU.64 R90, [R1+0x4e98] ;  /* 0x004e9800015a7983 */ /* 0x000f280000300a00 */
[----:B---3--:R-:W3:Y:S04]  /*6d270*/  @P5 LDG.E.U16 R27, desc[UR6][R6.64] ;  /* 0x00000006061b5981 */ /* 0x008ee8000c1e1500 */
[----:B------:R-:W3:Y:S04]  /*6d280*/  @P5 LDG.E.U16 R22, desc[UR6][R2.64] ;  /* 0x0000000602165981 */ /* 0x000ee8000c1e1500 */
[----:B------:R-:W3:Y:S04]  /*6d290*/  LDL.LU.64 R6, [R1+0x4e90] ;  /* 0x004e900001067983 */ /* 0x000ee80000300a00 */
[----:B------:R-:W3:Y:S01]  /*6d2a0*/  LDL.LU.64 R2, [R1+0x4e88] ;  /* 0x004e880001027983 */ /* 0x000ee20000300a00 */
[----:B------:R-:W-:-:S02]  /*6d2b0*/  ISETP.GT.AND P6, PT, R92, 0xa0, PT ;  /* 0x000000a05c00780c */ /* 0x000fc40003fc4270 */
[C---:B------:R-:W-:Y:S02]  /*6d2c0*/  ISETP.GT.AND P3, PT, R92.reuse, 0xa1, PT ;  /* 0x000000a15c00780c */ /* 0x040fe40003f64270 */
[----:B------:R-:W-:Y:S01]  /*6d2d0*/  MOV R12, R19 ;  /* 0x00000013000c7202 */ /* 0x000fe20000000f00 */
[----:B------:R-:W-:Y:S01]  /*6d2e0*/  IMAD.MOV.U32 R13, RZ, RZ, R18 ;  /* 0x000000ffff0d7224 */ /* 0x000fe200078e0012 */
[----:B--2---:R-:W-:Y:S01]  /*6d2f0*/  @P5 STL [R1+0x2888], R23 ;  /* 0x0028881701005387 */ /* 0x004fe20000100800 */
[----:B------:R-:W-:Y:S02]  /*6d300*/  IMAD.MOV.U32 R8, RZ, RZ, R51 ;  /* 0x000000ffff087224 */ /* 0x000fe400078e0033 */
[----:B------:R-:W-:Y:S02]  /*6d310*/  IMAD.MOV.U32 R9, RZ, RZ, R50 ;  /* 0x000000ffff097224 */ /* 0x000fe400078e0032 */
[----:B------:R-:W-:Y:S02]  /*6d320*/  IMAD.MOV.U32 R32, RZ, RZ, R0 ;  /* 0x000000ffff207224 */ /* 0x000fe400078e0000 */
[----:B------:R-:W-:Y:S01]  /*6d330*/  IMAD.MOV.U32 R33, RZ, RZ, R89 ;  /* 0x000000ffff217224 */ /* 0x000fe200078e0059 */
[----:B------:R0:W2:Y:S04]  /*6d340*/  @P6 LDG.E.U16 R52, desc[UR6][R12.64] ;  /* 0x000000060c346981 */ /* 0x0000a8000c1e1500 */
[----:B------:R-:W2:Y:S04]  /*6d350*/  @P3 LDG.E.U16 R38, desc[UR6][R10.64] ;  /* 0x000000060a263981 */ /* 0x000ea8000c1e1500 */
[----:B------:R-:W2:Y:S04]  /*6d360*/  @P3 LDG.E.U16 R4, desc[UR6][R42.64] ;  /* 0x000000062a043981 */ /* 0x000ea8000c1e1500 */
[----:B------:R-:W2:Y:S04]  /*6d370*/  @P6 LDG.E.U16 R21, desc[UR6][R8.64] ;  /* 0x0000000608156981 */ /* 0x000ea8000c1e1500 */
[----:B------:R-:W2:Y:S04]  /*6d380*/  @P6 LDG.E.U16 R20, desc[UR6][R46.64] ;  /* 0x000000062e146981 */ /* 0x000ea8000c1e1500 */
[----:B----4-:R-:W4:Y:S04]  /*6d390*/  @P6 LDG.E.U16 R49, desc[UR6][R90.64] ;  /* 0x000000065a316981 */ /* 0x010f28000c1e1500 */
[----:B---3--:R-:W-:Y:S04]  /*6d3a0*/  @P5 STL [R1+0x288c], R22 ;  /* 0x00288c1601005387 */ /* 0x008fe80000100800 */
[----:B------:R-:W-:Y:S04]  /*6d3b0*/  @P5 STL [R1+0x2890], R27 ;  /* 0x0028901b01005387 */ /* 0x000fe80000100800 */
[----:B------:R-:W-:Y:S04]  /*6d3c0*/  @P5 STL [R1+0x2894], R26 ;  /* 0x0028941a01005387 */ /* 0x000fe80000100800 */
[----:B------:R0:W-:Y:S04]  /*6d3d0*/  STL.64 [R1+0xec8], R12 ;  /* 0x000ec80c01007387 */ /* 0x0001e80000100a00 */
[----:B------:R1:W-:Y:S04]  /*6d3e0*/  STL.64 [R1+0xec0], R8 ;  /* 0x000ec00801007387 */ /* 0x0003e80000100a00 */
[----:B------:R-:W3:Y:S04]  /*6d3f0*/  LDL.LU.64 R90, [R1+0x4e80] ;  /* 0x004e8000015a7983 */ /* 0x000ee80000300a00 */
[----:B------:R-:W2:Y:S04]  /*6d400*/  @P3 LDG.E.U16 R14, desc[UR6][R6.64] ;  /* 0x00000006060e3981 */ /* 0x000ea8000c1e1500 */
[----:B------:R-:W2:Y:S04]  /*6d410*/  @P3 LDG.E.U16 R15, desc[UR6][R2.64] ;  /* 0x00000006020f3981 */ /* 0x000ea8000c1e1500 */
[----:B------:R-:W2:Y:S04]  /*6d420*/  LDL.LU.64 R6, [R1+0x4e78] ;  /* 0x004e780001067983 */ /* 0x000ea80000300a00 */
[----:B------:R-:W4:Y:S01]  /*6d430*/  LDL.LU.64 R2, [R1+0x4e70] ;  /* 0x004e700001027983 */ /* 0x000f220000300a00 */
[----:B------:R-:W-:-:S13]  /*6d440*/  ISETP.GT.AND P5, PT, R92, 0xa2, PT ;  /* 0x000000a25c00780c */ /* 0x000fda0003fa4270 */
[----:B------:R-:W4:Y:S04]  /*6d450*/  @P5 LDG.E.U16 R84, desc[UR6][R82.64] ;  /* 0x0000000652545981 */ /* 0x000f28000c1e1500 */
[----:B---3--:R-:W3:Y:S04]  /*6d460*/  @P5 LDG.E.U16 R39, desc[UR6][R90.64] ;  /* 0x000000065a275981 */ /* 0x008ee8000c1e1500 */
[----:B--2---:R-:W2:Y:S04]  /*6d470*/  @P5 LDG.E.U16 R85, desc[UR6][R6.64] ;  /* 0x0000000606555981 */ /* 0x004ea8000c1e1500 */
[----:B----4-:R-:W4:Y:S04]  /*6d480*/  @P5 LDG.E.U16 R86, desc[UR6][R2.64] ;  /* 0x0000000602565981 */ /* 0x010f28000c1e1500 */
[----:B------:R-:W-:Y:S04]  /*6d490*/  @P3 STL [R1+0x2868], R38 ;  /* 0x0028682601003387 */ /* 0x000fe80000100800 */
[----:B------:R-:W-:Y:S04]  /*6d4a0*/  @P3 STL [R1+0x286c], R4 ;  /* 0x00286c0401003387 */ /* 0x000fe80000100800 */
[----:B------:R-:W-:Y:S04]  /*6d4b0*/  @P3 STL [R1+0x2870], R15 ;  /* 0x0028700f01003387 */ /* 0x000fe80000100800 */
[----:B------:R1:W-:Y:S04]  /*6d4c0*/  @P3 STL [R1+0x2874], R14 ;  /* 0x0028740e01003387 */ /* 0x0003e80000100800 */
[----:B------:R-:W3:Y:S01]  /*6d4d0*/  LDL.LU.64 R90, [R1+0x4e68] ;  /* 0x004e6800015a7983 */ /* 0x000ee20000300a00 */
[----:B0-----:R-:W-:-:S03]  /*6d4e0*/  IMAD.MOV.U32 R12, RZ, RZ, R88 ;  /* 0x000000ffff0c7224 */ /* 0x001fc600078e0058 */
[----:B------:R-:W3:Y:S04]  /*6d4f0*/  LDL.LU.64 R6, [R1+0x4e60] ;  /* 0x004e600001067983 */ /* 0x000ee80000300a00 */
[----:B------:R-:W3:Y:S01]  /*6d500*/  LDL.LU.64 R2, [R1+0x4e58] ;  /* 0x004e580001027983 */ /* 0x000ee20000300a00 */
[----:B------:R-:W-:-:S03]  /*6d510*/  IMAD.MOV.U32 R13, RZ, RZ, R87 ;  /* 0x000000ffff0d7224 */ /* 0x000fc600078e0057 */
[----:B----4-:R-:W-:Y:S04]  /*6d520*/  @P5 STL [R1+0x2858], R86 ;  /* 0x0028585601005387 */ /* 0x010fe80000100800 */
[----:B--2---:R-:W-:Y:S04]  /*6d530*/  @P5 STL [R1+0x285c], R85 ;  /* 0x00285c5501005387 */ /* 0x004fe80000100800 */
[----:B------:R-:W-:Y:S04]  /*6d540*/  @P5 STL [R1+0x2860], R84 ;  /* 0x0028605401005387 */ /* 0x000fe80000100800 */
[----:B---3--:R0:W-:Y:S04]  /*6d550*/  @P5 STL [R1+0x2864], R39 ;  /* 0x0028642701005387 */ /* 0x0081e80000100800 */
[----:B-1----:R-:W2:Y:S04]  /*6d560*/  LDL R9, [R1+0x2854] ;  /* 0x0028540001097983 */ /* 0x002ea80000100800 */
[----:B------:R-:W3:Y:S04]  /*6d570*/  LDL R8, [R1+0x2850] ;  /* 0x0028500001087983 */ /* 0x000ee80000100800 */
[----:B------:R-:W4:Y:S04]  /*6d580*/  LDL.64 R66, [R1+0xe58] ;  /* 0x000e580001427983 */ /* 0x000f280000100a00 */
[----:B------:R-:W-:Y:S04]  /*6d590*/  STL.64 [R1+0xe68], R32 ;  /* 0x000e682001007387 */ /* 0x000fe80000100a00 */
[----:B------:R1:W-:Y:S04]  /*6d5a0*/  STL.64 [R1+0xe60], R12 ;  /* 0x000e600c01007387 */ /* 0x0003e80000100a00 */
[----:B------:R-:W4:Y:S04]  /*6d5b0*/  LDL.64 R34, [R1+0xe50] ;  /* 0x000e500001227983 */ /* 0x000f280000100a00 */
[----:B------:R-:W4:Y:S04]  /*6d5c0*/  LDL R62, [R1+0x2848] ;  /* 0x00284800013e7983 */ /* 0x000f280000100800 */
[----:B------:R-:W4:Y:S01]  /*6d5d0*/  LDL R63, [R1+0x284c] ;  /* 0x00284c00013f7983 */ /* 0x000f220000100800 */
[----:B------:R-:W-:-:S03]  /*6d5e0*/  ISETP.GT.AND P6, PT, R92, 0xa3, PT ;  /* 0x000000a35c00780c */ /* 0x000fc60003fc4270 */
[----:B------:R-:W4:Y:S04]  /*6d5f0*/  LDL R31, [R1+0x2844] ;  /* 0x00284400011f7983 */ /* 0x000f280000100800 */
[----:B------:R-:W4:Y:S04]  /*6d600*/  LDL R30, [R1+0x2840] ;  /* 0x00284000011e7983 */ /* 0x000f280000100800 */
[----:B------:R-:W4:Y:S04]  /*6d610*/  LDL R27, [R1+0x2838] ;  /* 0x00283800011b7983 */ /* 0x000f280000100800 */
[----:B------:R-:W4:Y:S04]  /*6d620*/  LDL.64 R58, [R1+0xe38] ;  /* 0x000e3800013a7983 */ /* 0x000f280000100a00 */
[----:B------:R-:W4:Y:S01]  /*6d630*/  LDL R26, [R1+0x283c] ;  /* 0x00283c00011a7983 */ /* 0x000f220000100800 */
[----:B------:R-:W-:-:S03]  /*6d640*/  ISETP.GT.AND P3, PT, R92, 0xa4, PT ;  /* 0x000000a45c00780c */ /* 0x000fc60003f64270 */
[----:B------:R-:W4:Y:S04]  /*6d650*/  LDL.64 R54, [R1+0xe28] ;  /* 0x000e280001367983 */ /* 0x000f280000100a00 */
[----:B------:R-:W4:Y:S04]  /*6d660*/  LDL R22, [R1+0x2834] ;  /* 0x0028340001167983 */ /* 0x000f280000100800 */
[----:B------:R-:W4:Y:S04]  /*6d670*/  LDL R23, [R1+0x2830] ;  /* 0x0028300001177983 */ /* 0x000f280000100800 */
[----:B------:R-:W4:Y:S04]  /*6d680*/  LDL R18, [R1+0x282c] ;  /* 0x00282c0001127983 */ /* 0x000f280000100800 */
[----:B------:R-:W4:Y:S04]  /*6d690*/  LDL.64 R50, [R1+0xe10] ;  /* 0x000e100001327983 */ /* 0x000f280000100a00 */
[----:B------:R-:W4:Y:S04]  /*6d6a0*/  LDL R19, [R1+0x2828] ;  /* 0x0028280001137983 */ /* 0x000f280000100800 */
[----:B------:R-:W4:Y:S04]  /*6d6b0*/  LDL.LU R46, [R1+0x3988] ;  /* 0x00398800012e7983 */ /* 0x000f280000300800 */
[----:B------:R-:W4:Y:S04]  /*6d6c0*/  LDL.LU R47, [R1+0x39b4] ;  /* 0x0039b400012f7983 */ /* 0x000f280000300800 */
[----:B------:R-:W1:Y:S04]  /*6d6d0*/  LDL.LU R14, [R1+0x398c] ;  /* 0x00398c00010e7983 */ /* 0x000e680000300800 */
[----:B------:R-:W4:Y:S04]  /*6d6e0*/  LDL.LU R89, [R1+0x39b8] ;  /* 0x0039b80001597983 */ /* 0x000f280000300800 */
[----:B------:R-:W4:Y:S04]  /*6d6f0*/  LDL R0, [R1+0x2824] ;  /* 0x0028240001007983 */ /* 0x000f280000100800 */
[----:B------:R-:W4:Y:S04]  /*6d700*/  LDL R15, [R1+0x2820] ;  /* 0x00282000010f7983 */ /* 0x000f280000100800 */
[----:B------:R-:W4:Y:S04]  /*6d710*/  LDL R10, [R1+0x281c] ;  /* 0x00281c00010a7983 */ /* 0x000f280000100800 */
[----:B------:R-:W4:Y:S04]  /*6d720*/  LDL.64 R42, [R1+0xdf0] ;  /* 0x000df000012a7983 */ /* 0x000f280000100a00 */
[----:B------:R-:W4:Y:S04]  /*6d730*/  LDL R11, [R1+0x2818] ;  /* 0x00281800010b7983 */ /* 0x000f280000100800 */
[----:B------:R-:W4:Y:S04]  /*6d740*/  LDL R4, [R1+0x2814] ;  /* 0x0028140001047983 */ /* 0x000f280000100800 */
[----:B------:R-:W4:Y:S04]  /*6d750*/  LDL R83, [R1+0x2810] ;  /* 0x0028100001537983 */ /* 0x000f280000100800 */
[----:B0-----:R-:W4:Y:S04]  /*6d760*/  LDL.64 R38, [R1+0xdd8] ;  /* 0x000dd80001267983 */ /* 0x001f280000100a00 */
[----:B------:R-:W4:Y:S04]  /*6d770*/  LDL R82, [R1+0x280c] ;  /* 0x00280c0001527983 */ /* 0x000f280000100800 */
[----:B------:R-:W4:Y:S04]  /*6d780*/  LDL.64 R84, [R1+0xdd0] ;  /* 0x000dd00001547983 */ /* 0x000f280000100a00 */
[----:B------:R-:W4:Y:S04]  /*6d790*/  LDL R88, [R1+0x2808] ;  /* 0x0028080001587983 */ /* 0x000f280000100800 */
[----:B------:R-:W4:Y:S04]  /*6d7a0*/  LDL.64 R86, [R1+0xdc0] ;  /* 0x000dc00001567983 */ /* 0x000f280000100a00 */
[----:B------:R-:W4:Y:S04]  /*6d7b0*/  LDL.LU R48, [R1+0x2804] ;  /* 0x0028040001307983 */ /* 0x000f280000300800 */
[----:B------:R-:W4:Y:S04]  /*6d7c0*/  LDL.LU R17, [R1+0x2800] ;  /* 0x0028000001117983 */ /* 0x000f280000300800 */
[----:B------:R-:W4:Y:S04]  /*6d7d0*/  LDL.LU R16, [R1+0x27fc] ;  /* 0x0027fc0001107983 */ /* 0x000f280000300800 */
[----:B------:R-:W4:Y:S04]  /*6d7e0*/  LDL.LU R45, [R1+0x27f8] ;  /* 0x0027f800012d7983 */ /* 0x000f280000300800 */
[----:B--2---:R-:W2:Y:S04]  /*6d7f0*/  @P6 LDG.E.U16 R9, desc[UR6][R32.64] ;  /* 0x0000000620096981 */ /* 0x004ea8000c1e1500 */
[----:B---3--:R1:W3:Y:S04]  /*6d800*/  @P6 LDG.E.U16 R8, desc[UR6][R12.64] ;  /* 0x000000060c086981 */ /* 0x0082e8000c1e1500 */
[----:B----4-:R-:W4:Y:S04]  /*6d810*/  @P6 LDG.E.U16 R62, desc[UR6][R34.64] ;  /* 0x00000006223e6981 */ /* 0x010f28000c1e1500 */
[----:B------:R-:W2:Y:S04]  /*6d820*/  @P6 LDG.E.U16 R63, desc[UR6][R66.64] ;  /* 0x00000006423f6981 */ /* 0x000ea8000c1e1500 */
[----:B------:R-:W3:Y:S04]  /*6d830*/  @P3 LDG.E.U16 R31, desc[UR6][R90.64] ;  /* 0x000000065a1f3981 */ /* 0x000ee8000c1e1500 */
[----:B------:R-:W3:Y:S04]  /*6d840*/  @P3 LDG.E.U16 R30, desc[UR6][R6.64] ;  /* 0x00000006061e3981 */ /* 0x000ee8000c1e1500 */
[----:B------:R-:W3:Y:S04]  /*6d850*/  @P3 LDG.E.U16 R27, desc[UR6][R2.64] ;  /* 0x00000006021b3981 */ /* 0x000ee8000c1e1500 */
[----:B------:R-:W3:Y:S01]  /*6d860*/  @P3 LDG.E.U16 R26, desc[UR6][R58.64] ;  /* 0x000000063a1a3981 */ /* 0x000ee2000c1e1500 */
[----:B------:R-:W-:Y:S01]  /*6d870*/  ISETP.GT.AND P5, PT, R92, 0xa5, PT ;  /* 0x000000a55c00780c */ /* 0x000fe20003fa4270 */
[----:B-1----:R-:W-:-:S12]  /*6d880*/  IMAD.MOV.U32 R13, RZ, RZ, R14 ;  /* 0x000000ffff0d7224 */ /* 0x002fd800078e000e */
[----:B------:R-:W3:Y:S01]  /*6d890*/  @P5 LDG.E.U16 R19, desc[UR6][R50.64] ;  /* 0x0000000632135981 */ /* 0x000ee2000c1e1500 */
[----:B------:R-:W-:-:S03]  /*6d8a0*/  IMAD.MOV.U32 R12, RZ, RZ, R89 ;  /* 0x000000ffff0c7224 */ /* 0x000fc600078e0059 */
[----:B------:R-:W3:Y:S04]  /*6d8b0*/  @P5 LDG.E.U16 R22, desc[UR6][R54.64] ;  /* 0x0000000636165981 */ /* 0x000ee8000c1e1500 */
[----:B----4-:R-:W-:Y:S04]  /*6d8c0*/  @P6 STL [R1+0x2848], R62 ;  /* 0x0028483e01006387 */ /* 0x010fe80000100800 */
[----:B--2---:R-:W-:Y:S04]  /*6d8d0*/  @P6 STL [R1+0x284c], R63 ;  /* 0x00284c3f01006387 */ /* 0x004fe80000100800 */
[----:B---3--:R0:W-:Y:S04]  /*6d8e0*/  @P6 STL [R1+0x2850], R8 ;  /* 0x0028500801006387 */ /* 0x0081e80000100800 */
[----:B------:R1:W-:Y:S04]  /*6d8f0*/  @P6 STL [R1+0x2854], R9 ;  /* 0x0028540901006387 */ /* 0x0003e80000100800 */
[----:B------:R-:W2:Y:S04]  /*6d900*/  LDL.LU.64 R90, [R1+0x4e50] ;  /* 0x004e5000015a7983 */ /* 0x000ea80000300a00 */
[----:B------:R-:W3:Y:S04]  /*6d910*/  LDL.LU.64 R6, [R1+0x4e48] ;  /* 0x004e480001067983 */ /* 0x000ee80000300a00 */
[----:B------:R-:W4:Y:S01]  /*6d920*/  LDL.LU.64 R2, [R1+0x4e40] ;  /* 0x004e400001027983 */ /* 0x000f220000300a00 */
[----:B------:R-:W-:-:S03]  /*6d930*/  ISETP.GT.AND P6, PT, R92, 0xa6, PT ;  /* 0x000000a65c00780c */ /* 0x000fc60003fc4270 */
[----:B------:R-:W-:Y:S04]  /*6d940*/  @P3 STL [R1+0x2838], R27 ;  /* 0x0028381b01003387 */ /* 0x000fe80000100800 */
[----:B------:R-:W-:Y:S01]  /*6d950*/  @P3 STL [R1+0x283c], R26 ;  /* 0x00283c1a01003387 */ /* 0x000fe20000100800 */
[----:B0-----:R-:W-:-:S03]  /*6d960*/  IMAD.MOV.U32 R8, RZ, RZ, R47 ;  /* 0x000000ffff087224 */ /* 0x001fc600078e002f */
[----:B------:R-:W-:Y:S01]  /*6d970*/  @P3 STL [R1+0x2840], R30 ;  /* 0x0028401e01003387 */ /* 0x000fe20000100800 */
[----:B-1----:R-:W-:-:S03]  /*6d980*/  IMAD.MOV.U32 R9, RZ, RZ, R46 ;  /* 0x000000ffff097224 */ /* 0x002fc600078e002e */
[----:B------:R-:W-:Y:S04]  /*6d990*/  @P3 STL [R1+0x2844], R31 ;  /* 0x0028441f01003387 */ /* 0x000fe80000100800 */
[----:B------:R-:W4:Y:S04]  /*6d9a0*/  @P6 LDG.E.U16 R0, desc[UR6][R12.64] ;  /* 0x000000060c006981 */ /* 0x000f28000c1e1500 */
[----:B------:R-:W4:Y:S04]  /*6d9b0*/  @P6 LDG.E.U16 R11, desc[UR6][R42.64] ;  /* 0x000000062a0b6981 */ /* 0x000f28000c1e1500 */
[----:B------:R-:W4:Y:S04]  /*6d9c0*/  @P6 LDG.E.U16 R15, desc[UR6][R8.64] ;  /* 0x00000006080f6981 */ /* 0x000f28000c1e1500 */
[----:B--2---:R-:W2:Y:S04]  /*6d9d0*/  @P5 LDG.E.U16 R23, desc[UR6][R90.64] ;  /* 0x000000065a175981 */ /* 0x004ea8000c1e1500 */
[----:B---3--:R-:W3:Y:S04]  /*6d9e0*/  @P5 LDG.E.U16 R18, desc[UR6][R6.64] ;  /* 0x0000000606125981 */ /* 0x008ee8000c1e1500 */
[----:B----4-:R-:W4:Y:S04]  /*6d9f0*/  @P6 LDG.E.U16 R10, desc[UR6][R2.64] ;  /* 0x00000006020a6981 */ /* 0x010f28000c1e1500 */
[----:B------:R-:W4:Y:S04]  /*6da00*/  LDL.LU.64 R90, [R1+0x4e38] ;  /* 0x004e3800015a7983 */ /* 0x000f280000300a00 */
[----:B------:R-:W4:Y:S01]  /*6da10*/  LDL.LU.64 R6, [R1+0x4e30] ;  /* 0x004e300001067983 */ /* 0x000f220000300a00 */
[----:B------:R-:W-:-:S03]  /*6da20*/  ISETP.GT.AND P3, PT, R92, 0xa7, PT ;  /* 0x000000a75c00780c */ /* 0x000fc60003f64270 */
[----:B------:R-:W-:Y:S10]  /*6da30*/  @P5 STL [R1+0x2828], R19 ;  /* 0x0028281301005387 */ /* 0x000ff40000100800 */
[----:B------:R-:W4:Y:S04]  /*6da40*/  @P3 LDG.E.U16 R88, desc[UR6][R84.64] ;  /* 0x0000000654583981 */ /* 0x000f28000c1e1500 */
[----:B------:R-:W4:Y:S04]  /*6da50*/  @P3 LDG.E.U16 R82, desc[UR6][R38.64] ;  /* 0x0000000626523981 */ /* 0x000f28000c1e1500 */
[----:B---3--:R-:W-:Y:S04]  /*6da60*/  @P5 STL [R1+0x282c], R18 ;  /* 0x00282c1201005387 */ /* 0x008fe80000100800 */
[----:B--2---:R-:W-:Y:S04]  /*6da70*/  @P5 STL [R1+0x2830], R23 ;  /* 0x0028301701005387 */ /* 0x004fe80000100800 */
[----:B------:R-:W-:Y:S04]  /*6da80*/  @P5 STL [R1+0x2834], R22 ;  /* 0x0028341601005387 */ /* 0x000fe80000100800 */
[----:B------:R-:W-:Y:S04]  /*6da90*/  STL.64 [R1+0xe08], R12 ;  /* 0x000e080c01007387 */ /* 0x000fe80000100a00 */
[----:B------:R-:W2:Y:S04]  /*6daa0*/  LDL.LU R89, [R1+0x39c0] ;  /* 0x0039c00001597983 */ /* 0x000ea80000300800 */
[----:B------:R-:W-:Y:S04]  /*6dab0*/  STL.64 [R1+0xe00], R8 ;  /* 0x000e000801007387 */ /* 0x000fe80000100a00 */
[----:B------:R0:W-:Y:S04]  /*6dac0*/  @P6 STL [R1+0x2824], R0 ;  /* 0x0028240001006387 */ /* 0x0001e80000100800 */
[----:B----4-:R-:W3:Y:S04]  /*6dad0*/  @P3 LDG.E.U16 R4, desc[UR6][R90.64] ;  /* 0x000000065a043981 */ /* 0x010ee8000c1e1500 */
[----:B------:R-:W4:Y:S04]  /*6dae0*/  @P3 LDG.E.U16 R83, desc[UR6][R6.64] ;  /* 0x0000000606533981 */ /* 0x000f28000c1e1500 */
[----:B0-----:R-:W2:Y:S04]  /*6daf0*/  LDL.LU R0, [R1+0x39ec] ;  /* 0x0039ec0001007983 */ /* 0x001ea80000300800 */
[----:B------:R-:W2:Y:S04]  /*6db00*/  LDL.LU.64 R2, [R1+0x4e28] ;  /* 0x004e280001027983 */ /* 0x000ea80000300a00 */
[----:B------:R-:W-:Y:S04]  /*6db10*/  @P6 STL [R1+0x2818], R11 ;  /* 0x0028180b01006387 */ /* 0x000fe80000100800 */
[----:B------:R-:W-:Y:S04]  /*6db20*/  @P6 STL [R1+0x281c], R10 ;  /* 0x00281c0a01006387 */ /* 0x000fe80000100800 */
[----:B------:R0:W-:Y:S04]  /*6db30*/  @P6 STL [R1+0x2820], R15 ;  /* 0x0028200f01006387 */ /* 0x0001e80000100800 */
[----:B------:R-:W2:Y:S04]  /*6db40*/  LDL.LU.64 R90, [R1+0x4e20] ;  /* 0x004e2000015a7983 */ /* 0x000ea80000300a00 */
[----:B------:R-:W2:Y:S01]  /*6db50*/  LDL.LU.64 R6, [R1+0x4e18] ;  /* 0x004e180001067983 */ /* 0x000ea20000300a00 */
[----:B------:R-:W-:-:S03]  /*6db60*/  ISETP.GT.AND P5, PT, R92, 0xa8, PT ;  /* 0x000000a85c00780c */ /* 0x000fc60003fa4270 */
[----:B------:R-:W-:Y:S04]  /*6db70*/  @P3 STL [R1+0x2808], R88 ;  /* 0x0028085801003387 */ /* 0x000fe80000100800 */
[----:B------:R-:W-:Y:S01]  /*6db80*/  @P3 STL [R1+0x280c], R82 ;  /* 0x00280c5201003387 */ /* 0x000fe20000100800 */
[----:B------:R-:W-:-:S05]  /*6db90*/  ISETP.GT.AND P6, PT, R92, 0xa9, PT ;  /* 0x000000a95c00780c */ /* 0x000fca0003fc4270 */
[----:B------:R-:W2:Y:S04]  /*6dba0*/  @P5 LDG.E.U16 R17, desc[UR6][R86.64] ;  /* 0x0000000656115981 */ /* 0x000ea8000c1e1500 */
[----:B----4-:R-:W-:Y:S04]  /*6dbb0*/  @P3 STL [R1+0x2810], R83 ;  /* 0x0028105301003387 */ /* 0x010fe80000100800 */
[----:B---3--:R1:W-:Y:S04]  /*6dbc0*/  @P3 STL [R1+0x2814], R4 ;  /* 0x0028140401003387 */ /* 0x0083e80000100800 */
[----:B--2---:R-:W2:Y:S04]  /*6dbd0*/  @P5 LDG.E.U16 R48, desc[UR6][R2.64] ;  /* 0x0000000602305981 */ /* 0x004ea8000c1e1500 */
[----:B------:R-:W3:Y:S04]  /*6dbe0*/  @P5 LDG.E.U16 R16, desc[UR6][R90.64] ;  /* 0x000000065a105981 */ /* 0x000ee8000c1e1500 */
[----:B------:R-:W4:Y:S04]  /*6dbf0*/  @P5 LDG.E.U16 R45, desc[UR6][R6.64] ;  /* 0x00000006062d5981 */ /* 0x000f28000c1e1500 */
[----:B------:R-:W2:Y:S04]  /*6dc00*/  LDL.LU.64 R2, [R1+0x4e10] ;  /* 0x004e100001027983 */ /* 0x000ea80000300a00 */
[----:B------:R-:W2:Y:S04]  /*6dc10*/  LDL.LU.64 R90, [R1+0x4e08] ;  /* 0x004e0800015a7983 */ /* 0x000ea80000300a00 */
[----:B------:R-:W2:Y:S04]  /*6dc20*/  LDL.LU.64 R6, [R1+0x4e00] ;  /* 0x004e000001067983 */ /* 0x000ea80000300a00 */
[----:B------:R-:W2:Y:S04]  /*6dc30*/  LDL.LU R67, [R1+0x39c4] ;  /* 0x0039c40001437983 */ /* 0x000ea80000300800 */
[----:B------:R-:W3:Y:S04]  /*6dc40*/  LDL.LU R66, [R1+0x39f0] ;  /* 0x0039f00001427983 */ /* 0x000ee80000300800 */
[----:B------:R-:W4:Y:S04]  /*6dc50*/  LDL R30, [R1+0x27e8] ;  /* 0x0027e800011e7983 */ /* 0x000f280000100800 */
[----:B------:R-:W4:Y:S04]  /*6dc60*/  LDL.64 R62, [R1+0xd98] ;  /* 0x000d9800013e7983 */ /* 0x000f280000100a00 */
[----:B------:R-:W4:Y:S04]  /*6dc70*/  LDL R31, [R1+0x27ec] ;  /* 0x0027ec00011f7983 */ /* 0x000f280000100800 */
[----:B------:R-:W4:Y:S04]  /*6dc80*/  LDL R34, [R1+0x27f0] ;  /* 0x0027f00001227983 */ /* 0x000f280000100800 */
[----:B------:R-:W4:Y:S04]  /*6dc90*/  LDL R35, [R1+0x27f4] ;  /* 0x0027f40001237983 */ /* 0x000f280000100800 */
[----:B------:R-:W4:Y:S04]  /*6dca0*/  LDL.64 R54, [R1+0xd70] ;  /* 0x000d700001367983 */ /* 0x000f280000100a00 */
[----:B------:R-:W4:Y:S04]  /*6dcb0*/  LDL R23, [R1+0x27d8] ;  /* 0x0027d80001177983 */ /* 0x000f280000100800 */
[----:B------:R-:W4:Y:S04]  /*6dcc0*/  LDL R22, [R1+0x27dc] ;  /* 0x0027dc0001167983 */ /* 0x000f280000100800 */
[----:B------:R-:W4:Y:S04]  /*6dcd0*/  LDL R27, [R1+0x27e0] ;  /* 0x0027e000011b7983 */ /* 0x000f280000100800 */
[----:B------:R-:W4:Y:S04]  /*6dce0*/  LDL.64 R58, [R1+0xd88] ;  /* 0x000d8800013a7983 */ /* 0x000f280000100a00 */
[----:B------:R-:W4:Y:S01]  /*6dcf0*/  LDL R26, [R1+0x27e4] ;  /* 0x0027e400011a7983 */ /* 0x000f220000100800 */
[----:B------:R-:W-:Y:S01]  /*6dd00*/  ISETP.GT.AND P3, PT, R92, 0xaa, PT ;  /* 0x000000aa5c00780c */ /* 0x000fe20003f64270 */
[----:B------:R-:W-:-:S02]  /*6dd10*/  IMAD.MOV.U32 R8, RZ, RZ, R0 ;  /* 0x000000ffff087224 */ /* 0x000fc400078e0000 */
[----:B------:R-:W-:Y:S01]  /*6dd20*/  IMAD.MOV.U32 R9, RZ, RZ, R89 ;  /* 0x000000ffff097224 */ /* 0x000fe200078e0059 */
[----:B------:R-:W4:Y:S04]  /*6dd30*/  LDL R18, [R1+0x27d4] ;  /* 0x0027d40001127983 */ /* 0x000f280000100800 */
[----:B------:R-:W4:Y:S04]  /*6dd40*/  LDL.64 R50, [R1+0xd60] ;  /* 0x000d600001327983 */ /* 0x000f280000100a00 */
[----:B------:R-:W4:Y:S04]  /*6dd50*/  LDL R19, [R1+0x27d0] ;  /* 0x0027d00001137983 */ /* 0x000f280000100800 */
[----:B------:R-:W4:Y:S04]  /*6dd60*/  LDL R46, [R1+0x27cc] ;  /* 0x0027cc00012e7983 */ /* 0x000f280000100800 */
[----:B------:R-:W4:Y:S04]  /*6dd70*/  LDL R47, [R1+0x27c8] ;  /* 0x0027c800012f7983 */ /* 0x000f280000100800 */
[----:B------:R-:W4:Y:S04]  /*6dd80*/  LDL.LU R14, [R1+0x39f8] ;  /* 0x0039f800010e7983 */ /* 0x000f280000300800 */
[----:B------:R1:W-:Y:S04]  /*6dd90*/  STL.64 [R1+0xda0], R8 ;  /* 0x000da00801007387 */ /* 0x0003e80000100a00 */
[----:B0-----:R-:W4:Y:S04]  /*6dda0*/  LDL.LU R15, [R1+0x3a24] ;  /* 0x003a2400010f7983 */ /* 0x001f280000300800 */
[----:B------:R-:W4:Y:S04]  /*6ddb0*/  LDL.LU R42, [R1+0x39fc] ;  /* 0x0039fc00012a7983 */ /* 0x000f280000300800 */
[----:B------:R-:W4:Y:S04]  /*6ddc0*/  LDL.LU R43, [R1+0x3a28] ;  /* 0x003a2800012b7983 */ /* 0x000f280000300800 */
[----:B-1----:R-:W4:Y:S04]  /*6ddd0*/  LDL R4, [R1+0x27c4] ;  /* 0x0027c40001047983 */ /* 0x002f280000100800 */
[----:B------:R-:W4:Y:S04]  /*6dde0*/  LDL R38, [R1+0x27c0] ;  /* 0x0027c00001267983 */ /* 0x000f280000100800 */
[----:B------:R-:W4:Y:S04]  /*6ddf0*/  LDL.64 R10, [R1+0xd38] ;  /* 0x000d3800010a7983 */ /* 0x000f280000100a00 */
[----:B------:R-:W4:Y:S04]  /*6de00*/  LDL R39, [R1+0x27bc] ;  /* 0x0027bc0001277983 */ /* 0x000f280000100800 */
[----:B------:R-:W4:Y:S04]  /*6de10*/  LDL R84, [R1+0x27b8] ;  /* 0x0027b80001547983 */ /* 0x000f280000100800 */
[----:B------:R-:W4:Y:S04]  /*6de20*/  LDL.64 R82, [R1+0xd28] ;  /* 0x000d280001527983 */ /* 0x000f280000100a00 */
[----:B------:R-:W4:Y:S04]  /*6de30*/  LDL R85, [R1+0x27b4] ;  /* 0x0027b40001557983 */ /* 0x000f280000100800 */
[----:B------:R-:W4:Y:S04]  /*6de40*/  LDL.64 R86, [R1+0xd20] ;  /* 0x000d200001567983 */ /* 0x000f280000100a00 */
[----:B------:R-:W4:Y:S04]  /*6de50*/  LDL R88, [R1+0x27b0] ;  /* 0x0027b00001587983 */ /* 0x000f280000100800 */
[----:B------:R-:W4:Y:S04]  /*6de60*/  LDL R89, [R1+0x27ac] ;  /* 0x0027ac0001597983 */ /* 0x000f280000100800 */
[----:B------:R-:W4:Y:S01]  /*6de70*/  LDL R0, [R1+0x27a8] ;  /* 0x0027a80001007983 */ /* 0x000f220000100800 */
[----:B--2---:R-:W-:-:S02]  /*6de80*/  IMAD.MOV.U32 R13, RZ, RZ, R67 ;  /* 0x000000ffff0d7224 */ /* 0x004fc400078e0043 */
[----:B---3--:R-:W-:Y:S01]  /*6de90*/  IMAD.MOV.U32 R12, RZ, RZ, R66 ;  /* 0x000000ffff0c7224 */ /* 0x008fe200078e0042 */
[----:B----4-:R-:W2:Y:S04]  /*6dea0*/  @P6 LDG.E.U16 R30, desc[UR6][R2.64] ;  /* 0x00000006021e6981 */ /* 0x010ea8000c1e1500 */
[----:B------:R-:W3:Y:S04]  /*6deb0*/  @P6 LDG.E.U16 R31, desc[UR6][R62.64] ;  /* 0x000000063e1f6981 */ /* 0x000ee8000c1e1500 */
[----:B------:R0:W4:Y:S04]  /*6dec0*/  @P6 LDG.E.U16 R34, desc[UR6][R8.64] ;  /* 0x0000000608226981 */ /* 0x000128000c1e1500 */
[----:B------:R-:W4:Y:S04]  /*6ded0*/  @P6 LDG.E.U16 R35, desc[UR6][R12.64] ;  /* 0x000000060c236981 */ /* 0x000f28000c1e1500 */
[----:B------:R-:W4:Y:S04]  /*6dee0*/  @P3 LDG.E.U16 R23, desc[UR6][R54.64] ;  /* 0x0000000636173981 */ /* 0x000f28000c1e1500 */
[----:B------:R-:W4:Y:S04]  /*6def0*/  @P3 LDG.E.U16 R22, desc[UR6][R6.64] ;  /* 0x0000000606163981 */ /* 0x000f28000c1e1500 */
[----:B------:R1:W-:Y:S04]  /*6df00*/  STL.64 [R1+0xda8], R12 ;  /* 0x000da80c01007387 */ /* 0x0003e80000100a00 */
[----:B------:R-:W4:Y:S04]  /*6df10*/  @P3 LDG.E.U16 R27, desc[UR6][R90.64] ;  /* 0x000000065a1b3981 */ /* 0x000f28000c1e1500 */
[----:B------:R-:W4:Y:S04]  /*6df20*/  LDL.LU.64 R2, [R1+0x4df8] ;  /* 0x004df80001027983 */ /* 0x000f280000300a00 */
[----:B------:R-:W4:Y:S01]  /*6df30*/  @P3 LDG.E.U16 R26, desc[UR6][R58.64] ;  /* 0x000000063a1a3981 */ /* 0x000f22000c1e1500 */
[----:B------:R-:W-:Y:S01]  /*6df40*/  ISETP.GT.AND P5, PT, R92, 0xab, PT ;  /* 0x000000ab5c00780c */ /* 0x000fe20003fa4270 */
[----:B0-----:R-:W-:Y:S01]  /*6df50*/  IMAD.MOV.U32 R9, RZ, RZ, R14 ;  /* 0x000000ffff097224 */ /* 0x001fe200078e000e */
[----:B------:R-:W-:-:S11]  /*6df60*/  MOV R8, R15 ;  /* 0x0000000f00087202 */ /* 0x000fd60000000f00 */
[----:B------:R-:W4:Y:S04]  /*6df70*/  @P5 LDG.E.U16 R19, desc[UR6][R50.64] ;  /* 0x0000000632135981 */ /* 0x000f28000c1e1500 */
[----:B--2---:R-:W-:Y:S04]  /*6df80*/  @P6 STL [R1+0x27e8], R30 ;  /* 0x0027e81e01006387 */ /* 0x004fe80000100800 */
[----:B---3--:R-:W-:Y:S04]  /*6df90*/  @P6 STL [R1+0x27ec], R31 ;  /* 0x0027ec1f01006387 */ /* 0x008fe80000100800 */
[----:B----4-:R-:W-:Y:S04]  /*6dfa0*/  @P6 STL [R1+0x27f0], R34 ;  /* 0x0027f02201006387 */ /* 0x010fe80000100800 */
[----:B------:R0:W-:Y:S04]  /*6dfb0*/  @P6 STL [R1+0x27f4], R35 ;  /* 0x0027f42301006387 */ /* 0x0001e80000100800 */
[----:B------:R-:W2:Y:S04]  /*6dfc0*/  LDL.LU.64 R90, [R1+0x4df0] ;  /* 0x004df000015a7983 */ /* 0x000ea80000300a00 */
[----:B------:R-:W3:Y:S04]  /*6dfd0*/  LDL.LU.64 R6, [R1+0x4de8] ;  /* 0x004de80001067983 */ /* 0x000ee80000300a00 */
[----:B------:R-:W-:Y:S04]  /*6dfe0*/  @P3 STL [R1+0x27d8], R23 ;  /* 0x0027d81701003387 */ /* 0x000fe80000100800 */
[----:B------:R-:W-:Y:S04]  /*6dff0*/  @P3 STL [R1+0x27dc], R22 ;  /* 0x0027dc1601003387 */ /* 0x000fe80000100800 */
[----:B------:R-:W-:Y:S04]  /*6e000*/  @P3 STL [R1+0x27e0], R27 ;  /* 0x0027e01b01003387 */ /* 0x000fe80000100800 */
[----:B------:R-:W-:Y:S04]  /*6e010*/  @P3 STL [R1+0x27e4], R26 ;  /* 0x0027e41a01003387 */ /* 0x000fe80000100800 */
[----:B------:R-:W4:Y:S04]  /*6e020*/  @P5 LDG.E.U16 R18, desc[UR6][R2.64] ;  /* 0x0000000602125981 */ /* 0x000f28000c1e1500 */
[----:B------:R-:W4:Y:S01]  /*6e030*/  LDL.LU.64 R2, [R1+0x4de0] ;  /* 0x004de00001027983 */ /* 0x000f220000300a00 */
[----:B------:R-:W-:Y:S01]  /*6e040*/  ISETP.GT.AND P6, PT, R92, 0xac, PT ;  /* 0x000000ac5c00780c */ /* 0x000fe20003fc4270 */
[----:B------:R-:W-:-:S02]  /*6e050*/  IMAD.MOV.U32 R14, RZ, RZ, R43 ;  /* 0x000000ffff0e7224 */ /* 0x000fc400078e002b */
[----:B------:R-:W-:Y:S01]  /*6e060*/  IMAD.MOV.U32 R15, RZ, RZ, R42 ;  /* 0x000000ffff0f7224 */ /* 0x000fe200078e002a */
[----:B------:R-:W4:Y:S04]  /*6e070*/  LDL.LU R44, [R1+0x2784] ;  /* 0x00278400012c7983 */ /* 0x000f280000300800 */
[----:B-1----:R-:W4:Y:S04]  /*6e080*/  LDL.LU R13, [R1+0x2780] ;  /* 0x00278000010d7983 */ /* 0x002f280000300800 */
[----:B------:R-:W4:Y:S04]  /*6e090*/  LDL.LU R12, [R1+0x277c] ;  /* 0x00277c00010c7983 */ /* 0x000f280000300800 */
[----:B------:R-:W4:Y:S04]  /*6e0a0*/  LDL.LU R41, [R1+0x2778] ;  /* 0x0027780001297983 */ /* 0x000f280000300800 */
[----:B------:R-:W4:Y:S04]  /*6e0b0*/  @P6 LDG.E.U16 R39, desc[UR6][R10.64] ;  /* 0x000000060a276981 */ /* 0x000f28000c1e1500 */
[----:B------:R-:W4:Y:S04]  /*6e0c0*/  @P6 LDG.E.U16 R38, desc[UR6][R8.64] ;  /* 0x0000000608266981 */ /* 0x000f28000c1e1500 */
[----:B------:R-:W4:Y:S04]  /*6e0d0*/  @P6 LDG.E.U16 R4, desc[UR6][R14.64] ;  /* 0x000000060e046981 */ /* 0x000f28000c1e1500 */
[----:B--2---:R-:W2:Y:S04]  /*6e0e0*/  @P5 LDG.E.U16 R46, desc[UR6][R90.64] ;  /* 0x000000065a2e5981 */ /* 0x004ea8000c1e1500 */
[----:B---3--:R-:W3:Y:S04]  /*6e0f0*/  @P5 LDG.E.U16 R47, desc[UR6][R6.64] ;  /* 0x00000006062f5981 */ /* 0x008ee8000c1e1500 */
[----:B------:R-:W2:Y:S04]  /*6e100*/  LDL.LU.64 R90, [R1+0x4dd8] ;  /* 0x004dd800015a7983 */ /* 0x000ea80000300a00 */
[----:B------:R-:W2:Y:S04]  /*6e110*/  LDL.LU.64 R6, [R1+0x4dd0] ;  /* 0x004dd00001067983 */ /* 0x000ea80000300a00 */
[----:B----4-:R-:W4:Y:S01]  /*6e120*/  @P6 LDG.E.U16 R84, desc[UR6][R2.64] ;  /* 0x0000000602546981 */ /* 0x010f22000c1e1500 */
[----:B------:R-:W-:-:S13]  /*6e130*/  ISETP.GT.AND P3, PT, R92, 0xad, PT ;  /* 0x000000ad5c00780c */ /* 0x000fda0003f64270 */
[----:B------:R-:W4:Y:S04]  /*6e140*/  @P3 LDG.E.U16 R85, desc[UR6][R82.64] ;  /* 0x0000000652553981 */ /* 0x000f28000c1e1500 */
[----:B------:R-:W4:Y:S04]  /*6e150*/  @P3 LDG.E.U16 R88, desc[UR6][R86.64] ;  /* 0x0000000656583981 */ /* 0x000f28000c1e1500 */
[----:B---3--:R-:W-:Y:S04]  /*6e160*/  @P5 STL [R1+0x27c8], R47 ;  /* 0x0027c82f01005387 */ /* 0x008fe80000100800 */
[----:B--2---:R-:W-:Y:S04]  /*6e170*/  @P5 STL [R1+0x27cc], R46 ;  /* 0x0027cc2e01005387 */ /* 0x004fe80000100800 */
[----:B------:R-:W-:Y:S04]  /*6e180*/  @P5 STL [R1+0x27d0], R19 ;  /* 0x0027d01301005387 */ /* 0x000fe80000100800 */
[----:B------:R-:W-:Y:S04]  /*6e190*/  @P5 STL [R1+0x27d4], R18 ;  /* 0x0027d41201005387 */ /* 0x000fe80000100800 */
[----:B------:R-:W-:Y:S04]  /*6e1a0*/  STL.64 [R1+0xd48], R14 ;  /* 0x000d480e01007387 */ /* 0x000fe80000100a00 */
[----:B------:R1:W-:Y:S04]  /*6e1b0*/  STL.64 [R1+0xd40], R8 ;  /* 0x000d400801007387 */ /* 0x0003e80000100a00 */
[----:B------:R-:W2:Y:S04]  /*6e1c0*/  LDL.LU.64 R2, [R1+0x4dc8] ;  /* 0x004dc80001027983 */ /* 0x000ea80000300a00 */
[----:B------:R-:W3:Y:S04]  /*6e1d0*/  @P3 LDG.E.U16 R89, desc[UR6][R90.64] ;  /* 0x000000065a593981 */ /* 0x000ee8000c1e1500 */
[----:B------:R-:W2:Y:S04]  /*6e1e0*/  @P3 LDG.E.U16 R0, desc[UR6][R6.64] ;  /* 0x0000000606003981 */ /* 0x000ea8000c1e1500 */
[----:B----4-:R-:W-:Y:S04]  /*6e1f0*/  @P6 STL [R1+0x27b8], R84 ;  /* 0x0027b85401006387 */ /* 0x010fe80000100800 */
[----:B------:R-:W-:Y:S04]  /*6e200*/  @P6 STL [R1+0x27bc], R39 ;  /* 0x0027bc2701006387 */ /* 0x000fe80000100800 */
[----:B------:R-:W-:Y:S04]  /*6e210*/  @P6 STL [R1+0x27c0], R38 ;  /* 0x0027c02601006387 */ /* 0x000fe80000100800 */
[----:B------:R4:W-:Y:S04]  /*6e220*/  @P6 STL [R1+0x27c4], R4 ;  /* 0x0027c40401006387 */ /* 0x0009e80000100800 */
[----:B------:R-:W2:Y:S04]  /*6e230*/  LDL.LU.64 R90, [R1+0x4dc0] ;  /* 0x004dc000015a7983 */ /* 0x000ea80000300a00 */
[----:B------:R-:W2:Y:S04]  /*6e240*/  LDL.LU.64 R6, [R1+0x4db8] ;  /* 0x004db80001067983 */ /* 0x000ea80000300a00 */
[----:B------:R-:W2:Y:S04]  /*6e250*/  LDL R62, [R1+0x2798] ;  /* 0x00279800013e7983 */ /* 0x000ea80000100800 */
[----:B0-----:R-:W2:Y:S04]  /*6e260*/  LDL.64 R34, [R1+0xcf8] ;  /* 0x000cf80001227983 */ /* 0x001ea80000100a00 */
[----:B------:R-:W2:Y:S04]  /*6e270*/  LDL R63, [R1+0x279c] ;  /* 0x00279c00013f7983 */ /* 0x000ea80000100800 */
[----:B-1----:R-:W2:Y:S04]  /*6e280*/  LDL.64 R8, [R1+0xd00] ;  /* 0x000d000001087983 */ /* 0x002ea80000100a00 */
[----:B------:R-:W2:Y:S04]  /*6e290*/  LDL R66, [R1+0x27a0] ;  /* 0x0027a00001427983 */ /* 0x000ea80000100800 */
[----:B------:R-:W2:Y:S01]  /*6e2a0*/  LDL R67, [R1+0x27a4] ;  /* 0x0027a40001437983 */ /* 0x000ea20000100800 */
[----:B------:R-:W-:-:S03]  /*6e2b0*/  ISETP.GT.AND P5, PT, R92, 0xae, PT ;  /* 0x000000ae5c00780c */ /* 0x000fc60003fa4270 */
[----:B------:R-:W2:Y:S04]  /*6e2c0*/  LDL.LU R31, [R1+0x3a30] ;  /* 0x003a3000011f7983 */ /* 0x000ea80000300800 */
[----:B------:R-:W2:Y:S04]  /*6e2d0*/  LDL.LU R30, [R1+0x3a5c] ;  /* 0x003a5c00011e7983 */ /* 0x000ea80000300800 */
[----:B------:R-:W2:Y:S04]  /*6e2e0*/  LDL.LU R59, [R1+0x3a34] ;  /* 0x003a3400013b7983 */ /* 0x000ea80000300800 */
[----:B------:R-:W2:Y:S04]  /*6e2f0*/  LDL.LU R58, [R1+0x3a60] ;  /* 0x003a6000013a7983 */ /* 0x000ea80000300800 */
[----:B------:R-:W2:Y:S04]  /*6e300*/  LDL R26, [R1+0x2794] ;  /* 0x00279400011a7983 */ /* 0x000ea80000100800 */
[----:B------:R-:W2:Y:S04]  /*6e310*/  LDL R27, [R1+0x2790] ;  /* 0x00279000011b7983 */ /* 0x000ea80000100800 */
[----:B------:R-:W2:Y:S04]  /*6e320*/  LDL R54, [R1+0x278c] ;  /* 0x00278c0001367983 */ /* 0x000ea80000100800 */
[----:B------:R-:W2:Y:S04]  /*6e330*/  LDL R55, [R1+0x2788] ;  /* 0x0027880001377983 */ /* 0x000ea80000100800 */
[----:B------:R-:W2:Y:S04]  /*6e340*/  LDL.64 R22, [R1+0xcc8] ;  /* 0x000cc80001167983 */ /* 0x000ea80000100a00 */
[----:B------:R-:W2:Y:S04]  /*6e350*/  LDL.64 R50, [R1+0xcc0] ;  /* 0x000cc00001327983 */ /* 0x000ea80000100a00 */
[----:B------:R-:W2:Y:S04]  /*6e360*/  LDL.64 R18, [R1+0xcb8] ;  /* 0x000cb80001127983 */ /* 0x000ea80000100a00 */
[----:B------:R-:W2:Y:S04]  /*6e370*/  LDL R14, [R1+0x2774] ;  /* 0x00277400010e7983 */ /* 0x000ea80000100800 */
[----:B------:R-:W2:Y:S04]  /*6e380*/  LDL.64 R46, [R1+0xca0] ;  /* 0x000ca000012e7983 */ /* 0x000ea80000100a00 */
[----:B------:R-:W2:Y:S04]  /*6e390*/  LDL R15, [R1+0x2770] ;  /* 0x00277000010f7983 */ /* 0x000ea80000100800 */
[----:B------:R-:W2:Y:S04]  /*6e3a0*/  LDL R10, [R1+0x276c] ;  /* 0x00276c00010a7983 */ /* 0x000ea80000100800 */
[----:B------:R-:W2:Y:S04]  /*6e3b0*/  LDL.64 R42, [R1+0xc90] ;  /* 0x000c9000012a7983 */ /* 0x000ea80000100a00 */
[----:B------:R-:W2:Y:S04]  /*6e3c0*/  LDL R11, [R1+0x2768] ;  /* 0x00276800010b7983 */ /* 0x000ea80000100800 */
[----:B----4-:R-:W4:Y:S04]  /*6e3d0*/  LDL.LU R4, [R1+0x3a68] ;  /* 0x003a680001047983 */ /* 0x010f280000300800 */
[----:B------:R-:W4:Y:S04]  /*6e3e0*/  LDL.LU R38, [R1+0x3a94] ;  /* 0x003a940001267983 */ /* 0x000f280000300800 */
[----:B------:R-:W4:Y:S04]  /*6e3f0*/  LDL.LU R39, [R1+0x3a6c] ;  /* 0x003a6c0001277983 */ /* 0x000f280000300800 */
[----:B------:R0:W-:Y:S04]  /*6e400*/  @P3 STL [R1+0x27b4], R85 ;  /* 0x0027b45501003387 */ /* 0x0001e80000100800 */
[----:B------:R-:W4:Y:S04]  /*6e410*/  LDL.LU R83, [R1+0x3a98] ;  /* 0x003a980001537983 */ /* 0x000f280000300800 */
[----:B------:R1:W-:Y:S04]  /*6e420*/  @P3 STL [R1+0x27b0], R88 ;  /* 0x0027b05801003387 */ /* 0x0003e80000100800 */
[----:B------:R-:W4:Y:S04]  /*6e430*/  LDL R82, [R1+0x2764] ;  /* 0x0027640001527983 */ /* 0x000f280000100800 */
[----:B------:R-:W4:Y:S04]  /*6e440*/  LDL R84, [R1+0x2760] ;  /* 0x0027600001547983 */ /* 0x000f280000100800 */
[----:B---3--:R3:W-:Y:S04]  /*6e450*/  @P3 STL [R1+0x27ac], R89 ;  /* 0x0027ac5901003387 */ /* 0x0087e80000100800 */
[----:B0-----:R-:W4:Y:S04]  /*6e460*/  LDL R85, [R1+0x275c] ;  /* 0x00275c0001557983 */ /* 0x001f280000100800 */
[----:B-1----:R-:W4:Y:S04]  /*6e470*/  LDL R88, [R1+0x2758] ;  /* 0x0027580001587983 */ /* 0x002f280000100800 */
[----:B--2---:R0:W-:Y:S04]  /*6e480*/  @P3 STL [R1+0x27a8], R0 ;  /* 0x0027a80001003387 */ /* 0x0041e80000100800 */
[----:B------:R-:W2:Y:S04]  /*6e490*/  LDL.64 R86, [R1+0xc68] ;  /* 0x000c680001567983 */ /* 0x000ea80000100a00 */
[----:B---3--:R-:W2:Y:S04]  /*6e4a0*/  LDL R89, [R1+0x2754] ;  /* 0x0027540001597983 */ /* 0x008ea80000100800 */
[----:B------:R-:W3:Y:S04]  /*6e4b0*/  @P5 LDG.E.U16 R62, desc[UR6][R90.64] ;  /* 0x000000065a3e5981 */ /* 0x000ee8000c1e1500 */
[----:B------:R-:W2:Y:S04]  /*6e4c0*/  @P5 LDG.E.U16 R63, desc[UR6][R34.64] ;  /* 0x00000006223f5981 */ /* 0x000ea8000c1e1500 */
[----:B0-----:R-:W4:Y:S04]  /*6e4d0*/  LDL R0, [R1+0x2750] ;  /* 0x0027500001007983 */ /* 0x001f280000100800 */
[----:B------:R0:W4:Y:S04]  /*6e4e0*/  @P5 LDG.E.U16 R66, desc[UR6][R8.64] ;  /* 0x0000000608425981 */ /* 0x000128000c1e1500 */
[----:B------:R-:W4:Y:S04]  /*6e4f0*/  @P5 LDG.E.U16 R67, desc[UR6][R2.64] ;  /* 0x0000000602435981 */ /* 0x000f28000c1e1500 */
[----:B------:R-:W4:Y:S01]  /*6e500*/  LDL.LU.64 R2, [R1+0x4db0] ;  /* 0x004db00001027983 */ /* 0x000f220000300a00 */
[----:B------:R-:W-:Y:S01]  /*6e510*/  ISETP.GT.AND P6, PT, R92, 0xaf, PT ;  /* 0x000000af5c00780c */ /* 0x000fe20003fc4270 */
[----:B0-----:R-:W-:-:S02]  /*6e520*/  IMAD.MOV.U32 R8, RZ, RZ, R30 ;  /* 0x000000ffff087224 */ /* 0x001fc400078e001e */
[----:B------:R-:W-:Y:S01]  /*6e530*/  IMAD.MOV.U32 R9, RZ, RZ, R31 ;  /* 0x000000ffff097224 */ /* 0x000fe200078e001f */
[----:B------:R-:W4:Y:S01]  /*6e540*/  LDL.LU.64 R90, [R1+0x4da8] ;  /* 0x004da800015a7983 */ /* 0x000f220000300a00 */
[----:B------:R-:W-:Y:S02]  /*6e550*/  IMAD.MOV.U32 R30, RZ, RZ, R58 ;  /* 0x000000ffff1e7224 */ /* 0x000fe400078e003a */
[----:B------:R-:W-:-:S06]  /*6e560*/  IMAD.MOV.U32 R31, RZ, RZ, R59 ;  /* 0x000000ffff1f7224 */ /* 0x000fcc00078e003b */
[----:B------:R-:W4:Y:S04]  /*6e570*/  @P6 LDG.E.U16 R54, desc[UR6][R6.64] ;  /* 0x0000000606366981 */ /* 0x000f28000c1e1500 */
[----:B------:R0:W4:Y:S04]  /*6e580*/  @P6 LDG.E.U16 R27, desc[UR6][R8.64] ;  /* 0x00000006081b6981 */ /* 0x000128000c1e1500 */
[----:B------:R-:W4:Y:S04]  /*6e590*/  @P6 LDG.E.U16 R26, desc[UR6][R30.64] ;  /* 0x000000061e1a6981 */ /* 0x000f28000c1e1500 */
[----:B---3--:R-:W-:Y:S04]  /*6e5a0*/  @P5 STL [R1+0x2798], R62 ;  /* 0x0027983e01005387 */ /* 0x008fe80000100800 */
[----:B--2---:R-:W-:Y:S04]  /*6e5b0*/  @P5 STL [R1+0x279c], R63 ;  /* 0x00279c3f01005387 */ /* 0x004fe80000100800 */
[----:B----4-:R-:W-:Y:S04]  /*6e5c0*/  @P5 STL [R1+0x27a0], R66 ;  /* 0x0027a04201005387 */ /* 0x010fe80000100800 */
[----:B------:R-:W-:Y:S04]  /*6e5d0*/  @P5 STL [R1+0x27a4], R67 ;  /* 0x0027a44301005387 */ /* 0x000fe80000100800 */
[----:B------:R-:W-:Y:S04]  /*6e5e0*/  STL.64 [R1+0xce8], R30 ;  /* 0x000ce81e01007387 */ /* 0x000fe80000100a00 */
[----:B------:R0:W-:Y:S04]  /*6e5f0*/  STL.64 [R1+0xce0], R8 ;  /* 0x000ce00801007387 */ /* 0x0001e80000100a00 */
[----:B------:R-:W2:Y:S04]  /*6e600*/  LDL.LU.64 R6, [R1+0x4da0] ;  /* 0x004da00001067983 */ /* 0x000ea80000300a00 */
[----:B------:R-:W3:Y:S04]  /*6e610*/  @P6 LDG.E.U16 R55, desc[UR6][R2.64] ;  /* 0x0000000602376981 */ /* 0x000ee8000c1e1500 */
[----:B------:R-:W4:Y:S01]  /*6e620*/  LDL.LU.64 R2, [R1+0x4d98] ;  /* 0x004d980001027983 */ /* 0x000f220000300a00 */
[----:B------:R-:W-:-:S02]  /*6e630*/  ISETP.GT.AND P5, PT, R92, 0xb1, PT ;  /* 0x000000b15c00780c */ /* 0x000fc40003fa4270 */
[----:B------:R-:W-:-:S11]  /*6e640*/  ISETP.GT.AND P3, PT, R92, 0xb0, PT ;  /* 0x000000b05c00780c */ /* 0x000fd60003f64270 */
[----:B------:R-:W4:Y:S04]  /*6e650*/  @P5 LDG.E.U16 R11, desc[UR6][R42.64] ;  /* 0x000000062a0b5981 */ /* 0x000f28000c1e1500 */
[----:B------:R-:W4:Y:S04]  /*6e660*/  @P3 LDG.E.U16 R41, desc[UR6][R90.64] ;  /* 0x000000065a293981 */ /* 0x000f28000c1e1500 */
[----:B------:R-:W4:Y:S01]  /*6e670*/  @P5 LDG.E.U16 R15, desc[UR6][R46.64] ;  /* 0x000000062e0f5981 */ /* 0x000f22000c1e1500 */
[----:B0-----:R-:W-:Y:S02]  /*6e680*/  IMAD.MOV.U32 R8, RZ, RZ, R38 ;  /* 0x000000ffff087224 */ /* 0x001fe400078e0026 */
[----:B------:R-:W-:Y:S01]  /*6e690*/  IMAD.MOV.U32 R9, RZ, RZ, R4 ;  /* 0x000000ffff097224 */ /* 0x000fe200078e0004 */
[----:B------:R-:W4:Y:S04]  /*6e6a0*/  @P3 LDG.E.U16 R44, desc[UR6][R22.64] ;  /* 0x00000006162c3981 */ /* 0x000f28000c1e1500 */
[----:B------:R-:W4:Y:S04]  /*6e6b0*/  @P3 LDG.E.U16 R13, desc[UR6][R50.64] ;  /* 0x00000006320d3981 */ /* 0x000f28000c1e1500 */
[----:B------:R-:W4:Y:S04]  /*6e6c0*/  @P3 LDG.E.U16 R12, desc[UR6][R18.64] ;  /* 0x00000006120c3981 */ /* 0x000f28000c1e1500 */
[----:B--2---:R-:W2:Y:S04]  /*6e6d0*/  @P5 LDG.E.U16 R14, desc[UR6][R6.64] ;  /* 0x00000006060e5981 */ /* 0x004ea8000c1e1500 */
[----:B---3--:R-:W-:Y:S04]  /*6e6e0*/  @P6 STL [R1+0x2788], R55 ;  /* 0x0027883701006387 */ /* 0x008fe80000100800 */
[----:B------:R-:W-:Y:S04]  /*6e6f0*/  @P6 STL [R1+0x278c], R54 ;  /* 0x00278c3601006387 */ /* 0x000fe80000100800 */
[----:B------:R-:W-:Y:S04]  /*6e700*/  @P6 STL [R1+0x2790], R27 ;  /* 0x0027901b01006387 */ /* 0x000fe80000100800 */
[----:B------:R-:W-:Y:S04]  /*6e710*/  @P6 STL [R1+0x2794], R26 ;  /* 0x0027941a01006387 */ /* 0x000fe80000100800 */
[----:B------:R-:W3:Y:S04]  /*6e720*/  LDL.LU.64 R90, [R1+0x4d90] ;  /* 0x004d9000015a7983 */ /* 0x000ee80000300a00 */
[----:B------:R-:W2:Y:S04]  /*6e730*/  LDL.LU.64 R6, [R1+0x4d88] ;  /* 0x004d880001067983 */ /* 0x000ea80000300a00 */
[----:B----4-:R-:W4:Y:S01]  /*6e740*/  @P5 LDG.E.U16 R10, desc[UR6][R2.64] ;  /* 0x00000006020a5981 */ /* 0x010f22000c1e1500 */
[----:B------:R-:W-:-:S03]  /*6e750*/  ISETP.GT.AND P6, PT, R92, 0xb2, PT ;  /* 0x000000b25c00780c */ /* 0x000fc60003fc4270 */
[----:B------:R-:W4:Y:S04]  /*6e760*/  LDL.LU.64 R2, [R1+0x4d80] ;  /* 0x004d800001027983 */ /* 0x000f280000300a00 */
[----:B------:R0:W-:Y:S06]  /*6e770*/  @P5 STL [R1+0x2768], R11 ;  /* 0x0027680b01005387 */ /* 0x0001ec0000100800 */
[----:B------:R-:W4:Y:S01]  /*6e780*/  @P6 LDG.E.U16 R84, desc[UR6][R8.64] ;  /* 0x0000000608546981 */ /* 0x000f22000c1e1500 */
[----:B0-----:R-:W-:-:S03]  /*6e790*/  IMAD.MOV.U32 R11, RZ, RZ, R39 ;  /* 0x000000ffff0b7224 */ /* 0x001fc600078e0027 */
[----:B---3--:R-:W3:Y:S04]  /*6e7a0*/  @P6 LDG.E.U16 R85, desc[UR6][R90.64] ;  /* 0x000000065a556981 */ /* 0x008ee8000c1e1500 */
[----:B--2---:R-:W2:Y:S04]  /*6e7b0*/  @P6 LDG.E.U16 R88, desc[UR6][R6.64] ;  /* 0x0000000606586981 */ /* 0x004ea8000c1e1500 */
[----:B----4-:R0:W-:Y:S02]  /*6e7c0*/  @P5 STL [R1+0x276c], R10 ;  /* 0x00276c0a01005387 */ /* 0x0101e40000100800 */
[----:B0-----:R-:W-:-:S05]  /*6e7d0*/  IMAD.MOV.U32 R10, RZ, RZ, R83 ;  /* 0x000000ffff0a7224 */ /* 0x001fca00078e0053 */
[----:B------:R-:W4:Y:S01]  /*6e7e0*/  @P6 LDG.E.U16 R82, desc[UR6][R10.64] ;  /* 0x000000060a526981 */ /* 0x000f22000c1e1500 */
[----:B------:R-:W-:-:S03]  /*6e7f0*/  ISETP.GT.AND P3, PT, R92, 0xb3, PT ;  /* 0x000000b35c00780c */ /* 0x000fc60003f64270 */
[----:B------:R-:W-:Y:S04]  /*6e800*/  @P5 STL [R1+0x2770], R15 ;  /* 0x0027700f01005387 */ /* 0x000fe80000100800 */
[----:B------:R0:W-:Y:S04]  /*6e810*/  @P5 STL [R1+0x2774], R14 ;  /* 0x0027740e01005387 */ /* 0x0001e80000100800 */
[----:B------:R1:W-:Y:S04]  /*6e820*/  STL.64 [R1+0xc88], R10 ;  /* 0x000c880a01007387 */ /* 0x0003e80000100a00 */
[----:B------:R-:W-:Y:S04]  /*6e830*/  STL.64 [R1+0xc80], R8 ;  /* 0x000c800801007387 */ /* 0x000fe80000100a00 */
[----:B------:R-:W4:Y:S04]  /*6e840*/  LDL.LU.64 R90, [R1+0x4d78] ;  /* 0x004d7800015a7983 */ /* 0x000f280000300a00 */
[----:B------:R-:W4:Y:S04]  /*6e850*/  LDL.LU.64 R6, [R1+0x4d70] ;  /* 0x004d700001067983 */ /* 0x000f280000300a00 */
[----:B------:R-:W4:Y:S04]  /*6e860*/  @P3 LDG.E.U16 R0, desc[UR6][R2.64] ;  /* 0x0000000602003981 */ /* 0x000f28000c1e1500 */
[----:B------:R-:W4:Y:S04]  /*6e870*/  @P3 LDG.E.U16 R89, desc[UR6][R86.64] ;  /* 0x0000000656593981 */ /* 0x000f28000c1e1500 */
[----:B--2---:R-:W-:Y:S04]  /*6e880*/  @P6 STL [R1+0x2758], R88 ;  /* 0x0027585801006387 */ /* 0x004fe80000100800 */
[----:B---3--:R-:W-:Y:S04]  /*6e890*/  @P6 STL [R1+0x275c], R85 ;  /* 0x00275c5501006387 */ /* 0x008fe80000100800 */
[----:B------:R-:W-:Y:S04]  /*6e8a0*/  @P6 STL [R1+0x2760], R84 ;  /* 0x0027605401006387 */ /* 0x000fe80000100800 */
[----:B----4-:R2:W-:Y:S04]  /*6e8b0*/  @P6 STL [R1+0x2764], R82 ;  /* 0x0027645201006387 */ /* 0x0105e80000100800 */
[----:B------:R-:W3:Y:S04]  /*6e8c0*/  LDL.LU.64 R2, [R1+0x4d68] ;  /* 0x004d680001027983 */ /* 0x000ee80000300a00 */
[----:B------:R-:W4:Y:S04]  /*6e8d0*/  LDL.64 R68, [R1+0xc50] ;  /* 0x000c500001447983 */ /* 0x000f280000100a00 */
[----:B------:R-:W4:Y:S04]  /*6e8e0*/  LDL R34, [R1+0x2748] ;  /* 0x0027480001227983 */ /* 0x000f280000100800 */
[----:B------:R-:W3:Y:S04]  /*6e8f0*/  LDL.64 R36, [R1+0xc58] ;  /* 0x000c580001247983 */ /* 0x000ee80000100a00 */
[----:B------:R-:W3:Y:S04]  /*6e900*/  LDL R35, [R1+0x274c] ;  /* 0x00274c0001237983 */ /* 0x000ee80000100800 */
[----:B------:R-:W3:Y:S04]  /*6e910*/  LDL R63, [R1+0x2744] ;  /* 0x00274400013f7983 */ /* 0x000ee80000100800 */
[----:B------:R-:W3:Y:S04]  /*6e920*/  LDL R62, [R1+0x2740] ;  /* 0x00274000013e7983 */ /* 0x000ee80000100800 */
[----:B------:R-:W3:Y:S04]  /*6e930*/  LDL.64 R30, [R1+0xc38] ;  /* 0x000c3800011e7983 */ /* 0x000ee80000100a00 */
[----:B------:R-:W3:Y:S04]  /*6e940*/  LDL R59, [R1+0x273c] ;  /* 0x00273c00013b7983 */ /* 0x000ee80000100800 */
[----:B------:R-:W3:Y:S04]  /*6e950*/  LDL R58, [R1+0x2738] ;  /* 0x00273800013a7983 */ /* 0x000ee80000100800 */
[----:B------:R-:W3:Y:S04]  /*6e960*/  LDL.LU R26, [R1+0x3aa0] ;  /* 0x003aa000011a7983 */ /* 0x000ee80000300800 */
[----:B------:R-:W3:Y:S04]  /*6e970*/  LDL.LU R27, [R1+0x3acc] ;  /* 0x003acc00011b7983 */ /* 0x000ee80000300800 */
[----:B------:R-:W3:Y:S04]  /*6e980*/  LDL.LU R54, [R1+0x3aa4] ;  /* 0x003aa40001367983 */ /* 0x000ee80000300800 */
[----:B------:R-:W3:Y:S01]  /*6e990*/  LDL.LU R55, [R1+0x3ad0] ;  /* 0x003ad00001377983 */ /* 0x000ee20000300800 */
[----:B------:R-:W-:-:S03]  /*6e9a0*/  ISETP.GT.AND P5, PT, R92, 0xb4, PT ;  /* 0x000000b45c00780c */ /* 0x000fc60003fa4270 */
[----:B------:R-:W3:Y:S04]  /*6e9b0*/  LDL R22, [R1+0x2734] ;  /* 0x0027340001167983 */ /* 0x000ee80000100800 */
[----:B------:R-:W3:Y:S04]  /*6e9c0*/  LDL R23, [R1+0x2730] ;  /* 0x0027300001177983 */ /* 0x000ee80000100800 */
[----:B------:R-:W3:Y:S04]  /*6e9d0*/  LDL.64 R50, [R1+0xc18] ;  /* 0x000c180001327983 */ /* 0x000ee80000100a00 */
[----:B------:R-:W3:Y:S04]  /*6e9e0*/  LDL R18, [R1+0x272c] ;  /* 0x00272c0001127983 */ /* 0x000ee80000100800 */
[----:B------:R-:W3:Y:S04]  /*6e9f0*/  LDL R19, [R1+0x2728] ;  /* 0x0027280001137983 */ /* 0x000ee80000100800 */
[----:B0-----:R-:W3:Y:S04]  /*6ea00*/  LDL R14, [R1+0x2724] ;  /* 0x00272400010e7983 */ /* 0x001ee80000100800 */
[----:B------:R-:W3:Y:S04]  /*6ea10*/  LDL.64 R46, [R1+0xc00] ;  /* 0x000c0000012e7983 */ /* 0x000ee80000100a00 */
[----:B------:R-:W3:Y:S04]  /*6ea20*/  LDL R15, [R1+0x2720] ;  /* 0x00272000010f7983 */ /* 0x000ee80000100800 */
[----:B------:R-:W3:Y:S04]  /*6ea30*/  LDL.64 R42, [R1+0xbf8] ;  /* 0x000bf800012a7983 */ /* 0x000ee80000100a00 */
[----:B-1----:R-:W3:Y:S04]  /*6ea40*/  LDL R10, [R1+0x271c] ;  /* 0x00271c00010a7983 */ /* 0x002ee80000100800 */
[----:B------:R-:W3:Y:S04]  /*6ea50*/  LDL R11, [R1+0x2718] ;  /* 0x00271800010b7983 */ /* 0x000ee80000100800 */
[----:B------:R-:W3:Y:S04]  /*6ea60*/  LDL R4, [R1+0x2714] ;  /* 0x0027140001047983 */ /* 0x000ee80000100800 */
[----:B------:R-:W3:Y:S04]  /*6ea70*/  LDL R83, [R1+0x2710] ;  /* 0x0027100001537983 */ /* 0x000ee80000100800 */
[----:B------:R-:W3:Y:S04]  /*6ea80*/  LDL.64 R38, [R1+0xbd8] ;  /* 0x000bd80001267983 */ /* 0x000ee80000100a00 */
[----:B--2---:R-:W2:Y:S04]  /*6ea90*/  LDL R82, [R1+0x270c] ;  /* 0x00270c0001527983 */ /* 0x004ea80000100800 */
[----:B------:R-:W2:Y:S04]  /*6eaa0*/  LDL.64 R84, [R1+0xbd0] ;  /* 0x000bd00001547983 */ /* 0x000ea80000100a00 */
[----:B----4-:R-:W4:Y:S04]  /*6eab0*/  @P3 LDG.E.U16 R34, desc[UR6][R68.64] ;  /* 0x0000000644223981 */ /* 0x010f28000c1e1500 */
[----:B---3--:R-:W3:Y:S04]  /*6eac0*/  @P3 LDG.E.U16 R35, desc[UR6][R36.64] ;  /* 0x0000000624233981 */ /* 0x008ee8000c1e1500 */
[----:B------:R0:W-:Y:S04]  /*6ead0*/  @P3 STL [R1+0x2754], R89 ;  /* 0x0027545901003387 */ /* 0x0001e80000100800 */
[----:B------:R-:W2:Y:S04]  /*6eae0*/  LDL R86, [R1+0x2708] ;  /* 0x0027080001567983 */ /* 0x000ea80000100800 */
[----:B------:R-:W2:Y:S04]  /*6eaf0*/  LDL.LU R87, [R1+0x3ad8] ;  /* 0x003ad80001577983 */ /* 0x000ea80000300800 */
[----:B------:R1:W-:Y:S04]  /*6eb00*/  @P3 STL [R1+0x2750], R0 ;  /* 0x0027500001003387 */ /* 0x0003e80000100800 */
[----:B------:R-:W2:Y:S04]  /*6eb10*/  LDL.LU R88, [R1+0x3b04] ;  /* 0x003b040001587983 */ /* 0x000ea80000300800 */
[----:B------:R-:W2:Y:S01]  /*6eb20*/  @P5 LDG.E.U16 R63, desc[UR6][R90.64] ;  /* 0x000000065a3f5981 */ /* 0x000ea2000c1e1500 */
[----:B------:R-:W-:-:S02]  /*6eb30*/  ISETP.GT.AND P6, PT, R92, 0xb5, PT ;  /* 0x000000b55c00780c */ /* 0x000fc40003fc4270 */
[-C--:B------:R-:W-:Y:S01]  /*6eb40*/  LOP3.LUT R27, R27, R26.reuse, RZ, 0x3c, !PT ;  /* 0x0000001a1b1b7212 */ /* 0x080fe200078e3cff */
[----:B------:R-:W2:Y:S04]  /*6eb50*/  @P5 LDG.E.U16 R58, desc[UR6][R2.64] ;  /* 0x00000006023a5981 */ /* 0x000ea8000c1e1500 */
[----:B0-----:R-:W2:Y:S04]  /*6eb60*/  LDL.LU R89, [R1+0x3adc] ;  /* 0x003adc0001597983 */ /* 0x001ea80000300800 */
[----:B------:R0:W2:Y:S04]  /*6eb70*/  @P5 LDG.E.U16 R59, desc[UR6][R30.64] ;  /* 0x000000061e3b5981 */ /* 0x0000a8000c1e1500 */
[----:B-1----:R-:W2:Y:S04]  /*6eb80*/  LDL.LU R0, [R1+0x3b08] ;  /* 0x003b080001007983 */ /* 0x002ea80000300800 */
[----:B------:R-:W2:Y:S04]  /*6eb90*/  LDL.LU R40, [R1+0x2704] ;  /* 0x0027040001287983 */ /* 0x000ea80000300800 */
[----:B------:R-:W2:Y:S04]  /*6eba0*/  LDL.LU R9, [R1+0x2700] ;  /* 0x0027000001097983 */ /* 0x000ea80000300800 */
[----:B------:R-:W2:Y:S04]  /*6ebb0*/  LDL.LU R8, [R1+0x26fc] ;  /* 0x0026fc0001087983 */ /* 0x000ea80000300800 */
[----:B------:R-:W2:Y:S04]  /*6ebc0*/  LDL.LU R67, [R1+0x26f8] ;  /* 0x0026f80001437983 */ /* 0x000ea80000300800 */
[----:B------:R-:W2:Y:S04]  /*6ebd0*/  @P5 LDG.E.U16 R62, desc[UR6][R6.64] ;  /* 0x00000006063e5981 */ /* 0x000ea8000c1e1500 */
[----:B------:R-:W2:Y:S04]  /*6ebe0*/  @P6 LDG.E.U16 R18, desc[UR6][R50.64] ;  /* 0x0000000632126981 */ /* 0x000ea8000c1e1500 */
[----:B----4-:R-:W-:Y:S04]  /*6ebf0*/  @P3 STL [R1+0x2748], R34 ;  /* 0x0027482201003387 */ /* 0x010fe80000100800 */
[----:B---3--:R-:W-:Y:S04]  /*6ec00*/  @P3 STL [R1+0x274c], R35 ;  /* 0x00274c2301003387 */ /* 0x008fe80000100800 */
[----:B------:R-:W3:Y:S01]  /*6ec10*/  LDL.LU.64 R90, [R1+0x4d60] ;  /* 0x004d6000015a7983 */ /* 0x000ee20000300a00 */
[----:B------:R-:W-:Y:S01]  /*6ec20*/  LOP3.LUT R26, R27, R26, RZ, 0x3c, !PT ;  /* 0x0000001a1b1a7212 */ /* 0x000fe200078e3cff */
[----:B0-----:R-:W-:-:S02]  /*6ec30*/  IMAD.MOV.U32 R30, RZ, RZ, R55 ;  /* 0x000000ffff1e7224 */ /* 0x001fc400078e0037 */
[----:B------:R-:W-:Y:S01]  /*6ec40*/  IMAD.MOV.U32 R31, RZ, RZ, R54 ;  /* 0x000000ffff1f7224 */ /* 0x000fe200078e0036 */
[----:B------:R-:W4:Y:S01]  /*6ec50*/  LDL.LU.64 R6, [R1+0x4d58] ;  /* 0x004d580001067983 */ /* 0x000f220000300a00 */
[----:B------:R-:W-:-:S03]  /*6ec60*/  LOP3.LUT R27, R27, R26, RZ, 0x3c, !PT ;  /* 0x0000001a1b1b7212 */ /* 0x000fc600078e3cff */
[----:B------:R-:W4:Y:S04]  /*6ec70*/  LDL.LU.64 R2, [R1+0x4d50] ;  /* 0x004d500001027983 */ /* 0x000f280000300a00 */
[----:B------:R-:W4:Y:S04]  /*6ec80*/  @P6 LDG.E.U16 R22, desc[UR6][R30.64] ;  /* 0x000000061e166981 */ /* 0x000f28000c1e1500 */
[----:B------:R-:W4:Y:S01]  /*6ec90*/  @P6 LDG.E.U16 R23, desc[UR6][R26.64] ;  /* 0x000000061a176981 */ /* 0x000f22000c1e1500 */
[----:B------:R-:W-:-:S03]  /*6eca0*/  ISETP.GT.AND P3, PT, R92, 0xb6, PT ;  /* 0x000000b65c00780c */ /* 0x000fc60003f64270 */
[----:B---3--:R-:W3:Y:S04]  /*6ecb0*/  @P6 LDG.E.U16 R19, desc[UR6][R90.64] ;  /* 0x000000065a136981 */ /* 0x008ee8000c1e1500 */
[----:B--2---:R-:W-:Y:S04]  /*6ecc0*/  @P5 STL [R1+0x2738], R58 ;  /* 0x0027383a01005387 */ /* 0x004fe80000100800 */
[----:B------:R-:W-:Y:S04]  /*6ecd0*/  @P5 STL [R1+0x273c], R59 ;  /* 0x00273c3b01005387 */ /* 0x000fe80000100800 */
[----:B------:R-:W-:Y:S04]  /*6ece0*/  @P5 STL [R1+0x2740], R62 ;  /* 0x0027403e01005387 */ /* 0x000fe80000100800 */
[----:B------:R-:W-:Y:S04]  /*6ecf0*/  @P5 STL [R1+0x2744], R63 ;  /* 0x0027443f01005387 */ /* 0x000fe80000100800 */
[----:B------:R-:W-:Y:S04]  /*6ed00*/  STL.64 [R1+0xc28], R30 ;  /* 0x000c281e01007387 */ /* 0x000fe80000100a00 */
[----:B------:R-:W-:Y:S04]  /*6ed10*/  STL.64 [R1+0xc20], R26 ;  /* 0x000c201a01007387 */ /* 0x000fe80000100a00 */
[----:B----4-:R-:W2:Y:S04]  /*6ed20*/  @P3 LDG.E.U16 R14, desc[UR6][R6.64] ;  /* 0x00000006060e3981 */ /* 0x010ea8000c1e1500 */
[----:B------:R-:W4:Y:S04]  /*6ed30*/  LDL.LU.64 R90, [R1+0x4d48] ;  /* 0x004d4800015a7983 */ /* 0x000f280000300a00 */
[----:B------:R-:W2:Y:S04]  /*6ed40*/  @P3 LDG.E.U16 R11, desc[UR6][R2.64] ;  /* 0x00000006020b3981 */ /* 0x000ea8000c1e1500 */
[----:B------:R-:W4:Y:S04]  /*6ed50*/  @P3 LDG.E.U16 R10, desc[UR6][R42.64] ;  /* 0x000000062a0a3981 */ /* 0x000f28000c1e1500 */
[----:B------:R-:W4:Y:S04]  /*6ed60*/  @P3 LDG.E.U16 R15, desc[UR6][R46.64] ;  /* 0x000000062e0f3981 */ /* 0x000f28000c1e1500 */
[----:B---3--:R-:W-:Y:S04]  /*6ed70*/  @P6 STL [R1+0x2728], R19 ;  /* 0x0027281301006387 */ /* 0x008fe80000100800 */
[----:B------:R-:W-:Y:S04]  /*6ed80*/  @P6 STL [R1+0x272c], R18 ;  /* 0x00272c1201006387 */ /* 0x000fe80000100800 */
[----:B------:R-:W-:Y:S04]  /*6ed90*/  @P6 STL [R1+0x2730], R23 ;  /* 0x0027301701006387 */ /* 0x000fe80000100800 */
[----:B------:R-:W-:Y:S04]  /*6eda0*/  @P6 STL [R1+0x2734], R22 ;  /* 0x0027341601006387 */ /* 0x000fe80000100800 */
[----:B------:R-:W3:Y:S01]  /*6edb0*/  LDL.LU.64 R6, [R1+0x4d40] ;  /* 0x004d400001067983 */ /* 0x000ee20000300a00 */
[----:B------:R-:W-:-:S03]  /*6edc0*/  ISETP.GT.AND P5, PT, R92, 0xb7, PT ;  /* 0x000000b75c00780c */ /* 0x000fc60003fa4270 */
[----:B------:R-:W3:Y:S04]  /*6edd0*/  LDL.LU.64 R2, [R1+0x4d38] ;  /* 0x004d380001027983 */ /* 0x000ee80000300a00 */
[----:B--2---:R-:W-:Y:S04]  /*6ede0*/  @P3 STL [R1+0x2718], R11 ;  /* 0x0027180b01003387 */ /* 0x004fe80000100800 */
[----:B----4-:R-:W-:Y:S04]  /*6edf0*/  @P3 STL [R1+0x271c], R10 ;  /* 0x00271c0a01003387 */ /* 0x010fe80000100800 */
[----:B------:R-:W-:Y:S04]  /*6ee00*/  @P3 STL [R1+0x2720], R15 ;  /* 0x0027200f01003387 */ /* 0x000fe80000100800 */
[----:B------:R0:W-:Y:S04]  /*6ee10*/  @P3 STL [R1+0x2724], R14 ;  /* 0x0027240e01003387 */ /* 0x0001e80000100800 */
[----:B------:R-:W2:Y:S04]  /*6ee20*/  @P5 LDG.E.U16 R86, desc[UR6][R84.64] ;  /* 0x0000000654565981 */ /* 0x000ea8000c1e1500 */
[----:B------:R-:W4:Y:S04]  /*6ee30*/  @P5 LDG.E.U16 R82, desc[UR6][R38.64] ;  /* 0x0000000626525981 */ /* 0x000f28000c1e1500 */
[----:B------:R-:W4:Y:S04]  /*6ee40*/  @P5 LDG.E.U16 R4, desc[UR6][R90.64] ;  /* 0x000000065a045981 */ /* 0x000f28000c1e1500 */
[----:B------:R-:W4:Y:S04]  /*6ee50*/  LDL.LU.64 R90, [R1+0x4d30] ;  /* 0x004d3000015a7983 */ /* 0x000f280000300a00 */
[----:B---3--:R-:W3:Y:S01]  /*6ee60*/  @P5 LDG.E.U16 R83, desc[UR6][R6.64] ;  /* 0x0000000606535981 */ /* 0x008ee2000c1e1500 */
[----:B------:R-:W-:Y:S01]  /*6ee70*/  ISETP.GT.AND P6, PT, R92, 0xb8, PT ;  /* 0x000000b85c00780c */ /* 0x000fe20003fc4270 */
[----:B0-----:R-:W-:-:S02]  /*6ee80*/  IMAD.MOV.U32 R14, RZ, RZ, R0 ;  /* 0x000000ffff0e7224 */ /* 0x001fc400078e0000 */
[----:B------:R-:W-:Y:S01]  /*6ee90*/  IMAD.MOV.U32 R15, RZ, RZ, R89 ;  /* 0x000000ffff0f7224 */ /* 0x000fe200078e0059 */
[----:B------:R-:W-:Y:S01]  /*6eea0*/  MOV R10, R88 ;  /* 0x00000058000a7202 */ /* 0x000fe20000000f00 */
[----:B------:R-:W-:Y:S01]  /*6eeb0*/  IMAD.MOV.U32 R11, RZ, RZ, R87 ;  /* 0x000000ffff0b7224 */ /* 0x000fe200078e0057 */
[----:B------:R-:W3:Y:S04]  /*6eec0*/  LDL.LU.64 R6, [R1+0x4d28] ;  /* 0x004d280001067983 */ /* 0x000ee80000300a00 */
[----:B--2---:R-:W-:Y:S04]  /*6eed0*/  @P5 STL [R1+0x2708], R86 ;  /* 0x0027085601005387 */ /* 0x004fe80000100800 */
[----:B----4-:R-:W-:Y:S04]  /*6eee0*/  @P5 STL [R1+0x270c], R82 ;  /* 0x00270c5201005387 */ /* 0x010fe80000100800 */
[----:B------:R-:W2:Y:S01]  /*6eef0*/  @P6 LDG.E.U16 R8, desc[UR6][R2.64] ;  /* 0x0000000602086981 */ /* 0x000ea2000c1e1500 */
[----:B------:R-:W-:-:S03]  /*6ef00*/  ISETP.GT.AND P3, PT, R92, 0xb9, PT ;  /* 0x000000b95c00780c */ /* 0x000fc60003f64270 */
[----:B------:R-:W4:Y:S04]  /*6ef10*/  @P6 LDG.E.U16 R40, desc[UR6][R14.64] ;  /* 0x000000060e286981 */ /* 0x000f28000c1e1500 */
[----:B------:R-:W2:Y:S04]  /*6ef20*/  @P6 LDG.E.U16 R9, desc[UR6][R10.64] ;  /* 0x000000060a096981 */ /* 0x000ea8000c1e1500 */
[----:B------:R-:W2:Y:S04]  /*6ef30*/  @P6 LDG.E.U16 R67, desc[UR6][R90.64] ;  /* 0x000000065a436981 */ /* 0x000ea8000c1e1500 */
[----:B---3--:R-:W-:Y:S04]  /*6ef40*/  @P5 STL [R1+0x2710], R83 ;  /* 0x0027105301005387 */ /* 0x008fe80000100800 */
[----:B------:R-:W-:Y:S04]  /*6ef50*/  @P5 STL [R1+0x2714], R4 ;  /* 0x0027140401005387 */ /* 0x000fe80000100800 */
[----:B------:R0:W-:Y:S04]  /*6ef60*/  STL.64 [R1+0xbc8], R14 ;  /* 0x000bc80e01007387 */ /* 0x0001e80000100a00 */
[----:B------:R1:W-:Y:S04]  /*6ef70*/  STL.64 [R1+0xbc0], R10 ;  /* 0x000bc00a01007387 */ /* 0x0003e80000100a00 */
[----:B------:R-:W3:Y:S04]  /*6ef80*/  LDL.LU.64 R2, [R1+0x4d20] ;  /* 0x004d200001027983 */ /* 0x000ee80000300a00 */
[----:B------:R-:W2:Y:S04]  /*6ef90*/  LDL.LU R90, [R1+0x4d18] ;  /* 0x004d1800015a7983 */ /* 0x000ea80000300800 */
[----:B------:R-:W2:Y:S04]  /*6efa0*/  LDL R36, [R1+0x26f4] ;  /* 0x0026f40001247983 */ /* 0x000ea80000100800 */
[----:B------:R-:W3:Y:S04]  /*6efb0*/  LDL.64 R34, [R1+0xb90] ;  /* 0x000b900001227983 */ /* 0x000ee80000100a00 */
[----:B------:R-:W3:Y:S04]  /*6efc0*/  LDL R31, [R1+0x26e8] ;  /* 0x0026e800011f7983 */ /* 0x000ee80000100800 */
[----:B------:R-:W4:Y:S04]  /*6efd0*/  LDL.64 R68, [R1+0xb98] ;  /* 0x000b980001447983 */ /* 0x000f280000100a00 */
[----:B------:R-:W4:Y:S04]  /*6efe0*/  LDL R66, [R1+0x26ec] ;  /* 0x0026ec0001427983 */ /* 0x000f280000100800 */
[----:B------:R-:W4:Y:S04]  /*6eff0*/  LDL.64 R70, [R1+0xba0] ;  /* 0x000ba00001467983 */ /* 0x000f280000100a00 */
[----:B------:R-:W4:Y:S04]  /*6f000*/  LDL R37, [R1+0x26f0] ;  /* 0x0026f00001257983 */ /* 0x000f280000100800 */
        /* <DEDUP_REMOVED lines=14> */
[----:B0-----:R-:W4:Y:S04]  /*6f0f0*/  LDL.64 R14, [R1+0xb50] ;  /* 0x000b5000010e7983 */ /* 0x001f280000100a00 */
[----:B------:R-:W4:Y:S04]  /*6f100*/  LDL R42, [R1+0x26c8] ;  /* 0x0026c800012a7983 */ /* 0x000f280000100800 */
[----:B------:R-:W4:Y:S04]  /*6f110*/  LDL R43, [R1+0x26c4] ;  /* 0x0026c400012b7983 */ /* 0x000f280000100800 */
[----:B------:R-:W4:Y:S04]  /*6f120*/  LDL R4, [R1+0x26c0] ;  /* 0x0026c00001047983 */ /* 0x000f280000100800 */
[----:B-1----:R-:W4:Y:S04]  /*6f130*/  LDL.64 R10, [R1+0xb38] ;  /* 0x000b3800010a7983 */ /* 0x002f280000100a00 */
[----:B------:R-:W4:Y:S04]  /*6f140*/  LDL R83, [R1+0x26bc] ;  /* 0x0026bc0001537983 */ /* 0x000f280000100800 */
[----:B------:R-:W4:Y:S04]  /*6f150*/  LDL.64 R38, [R1+0xb30] ;  /* 0x000b300001267983 */ /* 0x000f280000100a00 */
[----:B------:R-:W4:Y:S04]  /*6f160*/  LDL R82, [R1+0x26b8] ;  /* 0x0026b80001527983 */ /* 0x000f280000100800 */
[----:B------:R-:W4:Y:S04]  /*6f170*/  LDL.64 R84, [R1+0xb28] ;  /* 0x000b280001547983 */ /* 0x000f280000100a00 */
[----:B------:R-:W4:Y:S04]  /*6f180*/  LDL R86, [R1+0x26b4] ;  /* 0x0026b40001567983 */ /* 0x000f280000100800 */
[----:B------:R-:W4:Y:S04]  /*6f190*/  LDL R87, [R1+0x26b0] ;  /* 0x0026b00001577983 */ /* 0x000f280000100800 */
[----:B------:R-:W4:Y:S04]  /*6f1a0*/  LDL.64 R88, [R1+0xb18] ;  /* 0x000b180001587983 */ /* 0x000f280000100a00 */
[----:B------:R-:W4:Y:S04]  /*6f1b0*/  LDL R0, [R1+0x26ac] ;  /* 0x0026ac0001007983 */ /* 0x000f280000100800 */
[----:B------:R-:W4:Y:S04]  /*6f1c0*/  LDL R91, [R1+0x26a8] ;  /* 0x0026a800015b7983 */ /* 0x000f280000100800 */
[----:B--2---:R-:W2:Y:S04]  /*6f1d0*/  @P3 LDG.E.U16 R36, desc[UR6][R6.64] ;  /* 0x0000000606243981 */ /* 0x004ea8000c1e1500 */
[----:B---3--:R-:W3:Y:S04]  /*6f1e0*/  @P3 LDG.E.U16 R31, desc[UR6][R34.64] ;  /* 0x00000006221f3981 */ /* 0x008ee8000c1e1500 */
[----:B----4-:R-:W4:Y:S04]  /*6f1f0*/  @P3 LDG.E.U16 R66, desc[UR6][R68.64] ;  /* 0x0000000644423981 */ /* 0x010f28000c1e1500 */
[----:B------:R-:W2:Y:S04]  /*6f200*/  @P3 LDG.E.U16 R37, desc[UR6][R70.64] ;  /* 0x0000000646253981 */ /* 0x000ea8000c1e1500 */
[----:B------:R-:W2:Y:S01]  /*6f210*/  LDL.LU.64 R6, [R1+0x4d10] ;  /* 0x004d100001067983 */ /* 0x000ea20000300a00 */
[----:B------:R-:W-:-:S02]  /*6f220*/  ISETP.GT.AND P5, PT, R92, 0xba, PT ;  /* 0x000000ba5c00780c */ /* 0x000fc40003fa4270 */
[----:B------:R-:W-:Y:S02]  /*6f230*/  ISETP.GT.AND P6, PT, R92, 0xbb, PT ;  /* 0x000000bb5c00780c */ /* 0x000fe40003fc4270 */
[----:B------:R-:W-:-:S04]  /*6f240*/  LOP3.LUT R23, R23, R22, RZ, 0x3c, !PT ;  /* 0x0000001617177212 */ /* 0x000fc800078e3cff */
[----:B------:R-:W-:-:S05]  /*6f250*/  LOP3.LUT R22, R23, R22, RZ, 0x3c, !PT ;  /* 0x0000001617167212 */ /* 0x000fca00078e3cff */
[----:B------:R0:W2:Y:S04]  /*6f260*/  @P5 LDG.E.U16 R54, desc[UR6][R26.64] ;  /* 0x000000061a365981 */ /* 0x0000a8000c1e1500 */
[----:B------:R-:W2:Y:S04]  /*6f270*/  @P5 LDG.E.U16 R59, desc[UR6][R2.64] ;  /* 0x00000006023b5981 */ /* 0x000ea8000c1e1500 */
[----:B------:R-:W2:Y:S01]  /*6f280*/  @P5 LDG.E.U16 R30, desc[UR6][R62.64] ;  /* 0x000000063e1e5981 */ /* 0x000ea2000c1e1500 */
[----:B------:R-:W-:-:S03]  /*6f290*/  LOP3.LUT R23, R23, R22, RZ, 0x3c, !PT ;  /* 0x0000001617177212 */ /* 0x000fc600078e3cff */
[----:B------:R-:W2:Y:S04]  /*6f2a0*/  @P6 LDG.E.U16 R42, desc[UR6][R14.64] ;  /* 0x000000060e2a6981 */ /* 0x000ea8000c1e1500 */
[----:B------:R-:W2:Y:S04]  /*6f2b0*/  @P6 LDG.E.U16 R47, desc[UR6][R18.64] ;  /* 0x00000006122f6981 */ /* 0x000ea8000c1e1500 */
[----:B------:R-:W2:Y:S01]  /*6f2c0*/  @P6 LDG.E.U16 R46, desc[UR6][R22.64] ;  /* 0x00000006162e6981 */ /* 0x000ea2000c1e1500 */
[----:B0-----:R-:W-:Y:S02]  /*6f2d0*/  IMAD.MOV.U32 R26, RZ, RZ, R50 ;  /* 0x000000ffff1a7224 */ /* 0x001fe400078e0032 */
[----:B------:R-:W-:-:S05]  /*6f2e0*/  IMAD.MOV.U32 R27, RZ, RZ, R55 ;  /* 0x000000ffff1b7224 */ /* 0x000fca00078e0037 */
[----:B------:R-:W2:Y:S04]  /*6f2f0*/  @P6 LDG.E.U16 R51, desc[UR6][R26.64] ;  /* 0x000000061a336981 */ /* 0x000ea8000c1e1500 */
[----:B---3--:R-:W-:Y:S04]  /*6f300*/  @P3 STL [R1+0x26e8], R31 ;  /* 0x0026e81f01003387 */ /* 0x008fe80000100800 */
[----:B----4-:R0:W-:Y:S04]  /*6f310*/  @P3 STL [R1+0x26ec], R66 ;  /* 0x0026ec4201003387 */ /* 0x0101e80000100800 */
[----:B--2---:R-:W2:Y:S04]  /*6f320*/  @P5 LDG.E.U16 R58, desc[UR6][R6.64] ;  /* 0x00000006063a5981 */ /* 0x004ea8000c1e1500 */
[----:B------:R-:W-:Y:S04]  /*6f330*/  @P3 STL [R1+0x26f0], R37 ;  /* 0x0026f02501003387 */ /* 0x000fe80000100800 */
[----:B------:R1:W-:Y:S04]  /*6f340*/  @P3 STL [R1+0x26f4], R36 ;  /* 0x0026f42401003387 */ /* 0x0003e80000100800 */
[----:B------:R-:W3:Y:S04]  /*6f350*/  LDL.LU.64 R2, [R1+0x4d08] ;  /* 0x004d080001027983 */ /* 0x000ee80000300a00 */
[----:B------:R-:W4:Y:S01]  /*6f360*/  LDL.LU.64 R6, [R1+0x4d00] ;  /* 0x004d000001067983 */ /* 0x000f220000300a00 */
[----:B------:R-:W-:-:S03]  /*6f370*/  ISETP.GT.AND P3, PT, R92, 0xbc, PT ;  /* 0x000000bc5c00780c */ /* 0x000fc60003f64270 */
[----:B------:R-:W-:Y:S10]  /*6f380*/  @P5 STL [R1+0x26d8], R54 ;  /* 0x0026d83601005387 */ /* 0x000ff40000100800 */
[----:B------:R-:W3:Y:S04]  /*6f390*/  @P3 LDG.E.U16 R82, desc[UR6][R38.64] ;  /* 0x0000000626523981 */ /* 0x000ee8000c1e1500 */
[----:B------:R-:W3:Y:S04]  /*6f3a0*/  @P3 LDG.E.U16 R83, desc[UR6][R10.64] ;  /* 0x000000060a533981 */ /* 0x000ee8000c1e1500 */
[----:B--2---:R-:W-:Y:S04]  /*6f3b0*/  @P5 STL [R1+0x26dc], R58 ;  /* 0x0026dc3a01005387 */ /* 0x004fe80000100800 */
[----:B------:R-:W-:Y:S04]  /*6f3c0*/  @P5 STL [R1+0x26e0], R59 ;  /* 0x0026e03b01005387 */ /* 0x000fe80000100800 */
[----:B------:R2:W-:Y:S04]  /*6f3d0*/  @P5 STL [R1+0x26e4], R30 ;  /* 0x0026e41e01005387 */ /* 0x0005e80000100800 */
[----:B------:R-:W-:Y:S04]  /*6f3e0*/  STL.64 [R1+0xb68], R26 ;  /* 0x000b681a01007387 */ /* 0x000fe80000100a00 */
[----:B0-----:R-:W2:Y:S04]  /*6f3f0*/  LDL.LU R66, [R1+0x2684] ;  /* 0x0026840001427983 */ /* 0x001ea80000300800 */
[----:B------:R0:W-:Y:S04]  /*6f400*/  STL.64 [R1+0xb60], R22 ;  /* 0x000b601601007387 */ /* 0x0001e80000100a00 */
[----:B------:R-:W2:Y:S04]  /*6f410*/  LDL.LU R35, [R1+0x2680] ;  /* 0x0026800001237983 */ /* 0x000ea80000300800 */
[----:B------:R-:W2:Y:S04]  /*6f420*/  LDL.LU R34, [R1+0x267c] ;  /* 0x00267c0001227983 */ /* 0x000ea80000300800 */
[----:B------:R-:W2:Y:S04]  /*6f430*/  LDL.LU R63, [R1+0x2678] ;  /* 0x00267800013f7983 */ /* 0x000ea80000300800 */
[----:B------:R-:W-:Y:S04]  /*6f440*/  @P6 STL [R1+0x26c8], R42 ;  /* 0x0026c82a01006387 */ /* 0x000fe80000100800 */
[----:B------:R-:W-:Y:S04]  /*6f450*/  @P6 STL [R1+0x26cc], R47 ;  /* 0x0026cc2f01006387 */ /* 0x000fe80000100800 */
[----:B------:R0:W-:Y:S04]  /*6f460*/  @P6 STL [R1+0x26d0], R46 ;  /* 0x0026d02e01006387 */ /* 0x0001e80000100800 */
[----:B------:R0:W-:Y:S04]  /*6f470*/  @P6 STL [R1+0x26d4], R51 ;  /* 0x0026d43301006387 */ /* 0x0001e80000100800 */
[----:B---3--:R-:W3:Y:S04]  /*6f480*/  @P3 LDG.E.U16 R43, desc[UR6][R2.64] ;  /* 0x00000006022b3981 */ /* 0x008ee8000c1e1500 */
[----:B----4-:R-:W4:Y:S04]  /*6f490*/  @P3 LDG.E.U16 R4, desc[UR6][R6.64] ;  /* 0x0000000606043981 */ /* 0x010f28000c1e1500 */
[----:B------:R-:W2:Y:S04]  /*6f4a0*/  LDL.LU.64 R2, [R1+0x4cf8] ;  /* 0x004cf80001027983 */ /* 0x000ea80000300a00 */
[----:B------:R-:W2:Y:S01]  /*6f4b0*/  LDL.LU.64 R6, [R1+0x4cf0] ;  /* 0x004cf00001067983 */ /* 0x000ea20000300a00 */
[----:B------:R-:W-:-:S03]  /*6f4c0*/  ISETP.GT.AND P5, PT, R92, 0xbd, PT ;  /* 0x000000bd5c00780c */ /* 0x000fc60003fa4270 */
[----:B------:R-:W-:Y:S04]  /*6f4d0*/  @P3 STL [R1+0x26b8], R82 ;  /* 0x0026b85201003387 */ /* 0x000fe80000100800 */
[----:B------:R-:W-:Y:S06]  /*6f4e0*/  @P3 STL [R1+0x26bc], R83 ;  /* 0x0026bc5301003387 */ /* 0x000fec0000100800 */
[----:B------:R-:W2:Y:S04]  /*6f4f0*/  @P5 LDG.E.U16 R86, desc[UR6][R84.64] ;  /* 0x0000000654565981 */ /* 0x000ea8000c1e1500 */
[----:B------:R-:W2:Y:S04]  /*6f500*/  @P5 LDG.E.U16 R0, desc[UR6][R88.64] ;  /* 0x0000000658005981 */ /* 0x000ea8000c1e1500 */
[----:B----4-:R-:W-:Y:S04]  /*6f510*/  @P3 STL [R1+0x26c0], R4 ;  /* 0x0026c00401003387 */ /* 0x010fe80000100800 */
[----:B---3--:R3:W-:Y:S04]  /*6f520*/  @P3 STL [R1+0x26c4], R43 ;  /* 0x0026c42b01003387 */ /* 0x0087e80000100800 */
[----:B--2---:R-:W2:Y:S04]  /*6f530*/  @P5 LDG.E.U16 R87, desc[UR6][R2.64] ;  /* 0x0000000602575981 */ /* 0x004ea8000c1e1500 */
[----:B------:R-:W4:Y:S04]  /*6f540*/  @P5 LDG.E.U16 R91, desc[UR6][R6.64] ;  /* 0x00000006065b5981 */ /* 0x000f28000c1e1500 */
[----:B------:R-:W4:Y:S04]  /*6f550*/  LDL.LU.64 R2, [R1+0x4ce8] ;  /* 0x004ce80001027983 */ /* 0x000f280000300a00 */
[----:B------:R-:W4:Y:S04]  /*6f560*/  LDL.LU.64 R6, [R1+0x4ce0] ;  /* 0x004ce00001067983 */ /* 0x000f280000300a00 */
[----:B------:R-:W4:Y:S04]  /*6f570*/  LDL.LU R73, [R1+0x3b48] ;  /* 0x003b480001497983 */ /* 0x000f280000300800 */
[----:B------:R-:W4:Y:S04]  /*6f580*/  LDL.LU R70, [R1+0x3b74] ;  /* 0x003b740001467983 */ /* 0x000f280000300800 */
[----:B------:R-:W4:Y:S04]  /*6f590*/  LDL.LU R71, [R1+0x3b4c] ;  /* 0x003b4c0001477983 */ /* 0x000f280000300800 */
[----:B-1----:R-:W4:Y:S04]  /*6f5a0*/  LDL.LU R36, [R1+0x3b78] ;  /* 0x003b780001247983 */ /* 0x002f280000300800 */
        /* <DEDUP_REMOVED lines=10> */
[----:B------:R-:W4:Y:S01]  /*6f650*/  LDL R54, [R1+0x2694] ;  /* 0x0026940001367983 */ /* 0x000f220000100800 */
[----:B------:R-:W-:-:S02]  /*6f660*/  ISETP.GT.AND P6, PT, R92, 0xbe, PT ;  /* 0x000000be5c00780c */ /* 0x000fc40003fc4270 */
[----:B------:R-:W-:Y:S01]  /*6f670*/  ISETP.GT.AND P3, PT, R92, 0xbf, PT ;  /* 0x000000bf5c00780c */ /* 0x000fe20003f64270 */
[----:B------:R-:W4:Y:S04]  /*6f680*/  LDL.64 R50, [R1+0xac0] ;  /* 0x000ac00001327983 */ /* 0x000f280000100a00 */
[----:B------:R-:W4:Y:S04]  /*6f690*/  LDL.64 R18, [R1+0xab8] ;  /* 0x000ab80001127983 */ /* 0x000f280000100a00 */
[----:B------:R-:W4:Y:S04]  /*6f6a0*/  LDL.LU R14, [R1+0x3b80] ;  /* 0x003b8000010e7983 */ /* 0x000f280000300800 */
[----:B------:R-:W4:Y:S04]  /*6f6b0*/  LDL.LU R15, [R1+0x3bac] ;  /* 0x003bac00010f7983 */ /* 0x000f280000300800 */
[----:B------:R-:W4:Y:S04]  /*6f6c0*/  LDL.LU R47, [R1+0x3b84] ;  /* 0x003b8400012f7983 */ /* 0x000f280000300800 */
[----:B------:R-:W4:Y:S04]  /*6f6d0*/  LDL.LU R42, [R1+0x3bb0] ;  /* 0x003bb000012a7983 */ /* 0x000f280000300800 */
[----:B---3--:R-:W3:Y:S04]  /*6f6e0*/  LDL R43, [R1+0x2674] ;  /* 0x00267400012b7983 */ /* 0x008ee80000100800 */
[----:B------:R-:W3:Y:S04]  /*6f6f0*/  LDL R4, [R1+0x2670] ;  /* 0x0026700001047983 */ /* 0x000ee80000100800 */
[----:B------:R-:W3:Y:S04]  /*6f700*/  LDL.64 R10, [R1+0xa98] ;  /* 0x000a9800010a7983 */ /* 0x000ee80000100a00 */
[----:B------:R-:W3:Y:S04]  /*6f710*/  LDL R38, [R1+0x266c] ;  /* 0x00266c0001267983 */ /* 0x000ee80000100800 */
[----:B------:R-:W3:Y:S04]  /*6f720*/  LDL R39, [R1+0x2668] ;  /* 0x0026680001277983 */ /* 0x000ee80000100800 */
[----:B------:R0:W-:Y:S04]  /*6f730*/  @P5 STL [R1+0x26b4], R86 ;  /* 0x0026b45601005387 */ /* 0x0001e80000100800 */
[----:B------:R-:W3:Y:S04]  /*6f740*/  LDL.64 R82, [R1+0xa88] ;  /* 0x000a880001527983 */ /* 0x000ee80000100a00 */
[----:B0-----:R-:W3:Y:S04]  /*6f750*/  LDL R86, [R1+0x2664] ;  /* 0x0026640001567983 */ /* 0x001ee80000100800 */
[----:B--2---:R0:W-:Y:S04]  /*6f760*/  @P5 STL [R1+0x26b0], R87 ;  /* 0x0026b05701005387 */ /* 0x0041e80000100800 */
[----:B------:R-:W2:Y:S04]  /*6f770*/  LDL.64 R84, [R1+0xa80] ;  /* 0x000a800001547983 */ /* 0x000ea80000100a00 */
[----:B------:R1:W-:Y:S04]  /*6f780*/  @P5 STL [R1+0x26ac], R0 ;  /* 0x0026ac0001005387 */ /* 0x0003e80000100800 */
[----:B0-----:R-:W2:Y:S04]  /*6f790*/  LDL R87, [R1+0x2660] ;  /* 0x0026600001577983 */ /* 0x001ea80000100800 */
[----:B-1----:R-:W2:Y:S01]  /*6f7a0*/  LDL R0, [R1+0x265c] ;  /* 0x00265c0001007983 */ /* 0x002ea20000100800 */
[----:B----4-:R-:W-:-:S02]  /*6f7b0*/  IMAD.MOV.U32 R33, RZ, RZ, R73 ;  /* 0x000000ffff217224 */ /* 0x010fc400078e0049 */
[----:B------:R-:W-:Y:S02]  /*6f7c0*/  IMAD.MOV.U32 R32, RZ, RZ, R70 ;  /* 0x000000ffff207224 */ /* 0x000fe400078e0046 */
[----:B------:R-:W-:Y:S02]  /*6f7d0*/  IMAD.MOV.U32 R65, RZ, RZ, R71 ;  /* 0x000000ffff417224 */ /* 0x000fe400078e0047 */
[----:B------:R-:W-:Y:S01]  /*6f7e0*/  IMAD.MOV.U32 R64, RZ, RZ, R36 ;  /* 0x000000ffff407224 */ /* 0x000fe200078e0024 */
[----:B------:R-:W4:Y:S04]  /*6f7f0*/  @P6 LDG.E.U16 R30, desc[UR6][R2.64] ;  /* 0x00000006021e6981 */ /* 0x000f28000c1e1500 */
[----:B------:R-:W2:Y:S04]  /*6f800*/  @P6 LDG.E.U16 R31, desc[UR6][R68.64] ;  /* 0x00000006441f6981 */ /* 0x000ea8000c1e1500 */
[----:B------:R-:W3:Y:S04]  /*6f810*/  @P6 LDG.E.U16 R62, desc[UR6][R32.64] ;  /* 0x00000006203e6981 */ /* 0x000ee8000c1e1500 */
[----:B------:R-:W3:Y:S04]  /*6f820*/  @P6 LDG.E.U16 R37, desc[UR6][R64.64] ;  /* 0x0000000640256981 */ /* 0x000ee8000c1e1500 */
[----:B------:R0:W-:Y:S04]  /*6f830*/  @P5 STL [R1+0x26a8], R91 ;  /* 0x0026a85b01005387 */ /* 0x0001e80000100800 */
[----:B------:R-:W3:Y:S04]  /*6f840*/  LDL.64 R88, [R1+0xa70] ;  /* 0x000a700001587983 */ /* 0x000ee80000100a00 */
[----:B------:R-:W3:Y:S04]  /*6f850*/  @P3 LDG.E.U16 R90, desc[UR6][R6.64] ;  /* 0x00000006065a3981 */ /* 0x000ee8000c1e1500 */
[----:B------:R-:W3:Y:S04]  /*6f860*/  @P3 LDG.E.U16 R46, desc[UR6][R22.64] ;  /* 0x00000006162e3981 */ /* 0x000ee8000c1e1500 */
[----:B------:R-:W3:Y:S04]  /*6f870*/  @P3 LDG.E.U16 R55, desc[UR6][R26.64] ;  /* 0x000000061a373981 */ /* 0x000ee8000c1e1500 */
[----:B------:R-:W3:Y:S04]  /*6f880*/  @P3 LDG.E.U16 R54, desc[UR6][R58.64] ;  /* 0x000000063a363981 */ /* 0x000ee8000c1e1500 */
[----:B0-----:R-:W3:Y:S04]  /*6f890*/  LDL R91, [R1+0x2658] ;  /* 0x00265800015b7983 */ /* 0x001ee80000100800 */
[----:B------:R0:W-:Y:S04]  /*6f8a0*/  STL.64 [R1+0xb08], R64 ;  /* 0x000b084001007387 */ /* 0x0001e80000100a00 */
[----:B------:R-:W-:Y:S04]  /*6f8b0*/  STL.64 [R1+0xb00], R32 ;  /* 0x000b002001007387 */ /* 0x000fe80000100a00 */
[----:B------:R-:W3:Y:S01]  /*6f8c0*/  LDL.LU.64 R2, [R1+0x4cd8] ;  /* 0x004cd80001027983 */ /* 0x000ee20000300a00 */
[----:B------:R-:W-:-:S02]  /*6f8d0*/  ISETP.GT.AND P5, PT, R92, 0xc0, PT ;  /* 0x000000c05c00780c */ /* 0x000fc40003fa4270 */
[----:B------:R-:W-:Y:S01]  /*6f8e0*/  LOP3.LUT R15, R15, R14, RZ, 0x3c, !PT ;  /* 0x0000000e0f0f7212 */ /* 0x000fe200078e3cff */
[----:B----4-:R-:W-:Y:S04]  /*6f8f0*/  @P6 STL [R1+0x2698], R30 ;  /* 0x0026981e01006387 */ /* 0x010fe80000100800 */
[----:B--2---:R1:W-:Y:S04]  /*6f900*/  @P6 STL [R1+0x269c], R31 ;  /* 0x00269c1f01006387 */ /* 0x0043e80000100800 */
[----:B---3--:R-:W-:Y:S04]  /*6f910*/  @P6 STL [R1+0x26a0], R62 ;  /* 0x0026a03e01006387 */ /* 0x008fe80000100800 */
[----:B------:R-:W-:Y:S04]  /*6f920*/  @P6 STL [R1+0x26a4], R37 ;  /* 0x0026a42501006387 */ /* 0x000fe80000100800 */
[----:B------:R-:W2:Y:S04]  /*6f930*/  LDL.LU.64 R6, [R1+0x4cd0] ;  /* 0x004cd00001067983 */ /* 0x000ea80000300a00 */
[----:B------:R-:W-:Y:S04]  /*6f940*/  STL [R1+0x44e8], R90 ;  /* 0x0044e85a01007387 */ /* 0x000fe80000100800 */
[----:B------:R-:W-:Y:S04]  /*6f950*/  @P3 STL [R1+0x2688], R46 ;  /* 0x0026882e01003387 */ /* 0x000fe80000100800 */
[----:B------:R3:W4:Y:S04]  /*6f960*/  @P5 LDG.E.U16 R34, desc[UR6][R18.64] ;  /* 0x0000000612225981 */ /* 0x000728000c1e1500 */
[----:B------:R-:W-:Y:S04]  /*6f970*/  @P3 STL [R1+0x268c], R55 ;  /* 0x00268c3701003387 */ /* 0x000fe80000100800 */
[----:B------:R-:W-:Y:S04]  /*6f980*/  @P3 STL [R1+0x2694], R54 ;  /* 0x0026943601003387 */ /* 0x000fe80000100800 */
[----:B------:R-:W4:Y:S04]  /*6f990*/  @P5 LDG.E.U16 R35, desc[UR6][R50.64] ;  /* 0x0000000632235981 */ /* 0x000f28000c1e1500 */
[----:B------:R0:W4:Y:S04]  /*6f9a0*/  @P5 LDG.E.U16 R66, desc[UR6][R2.64] ;  /* 0x0000000602425981 */ /* 0x000128000c1e1500 */
[----:B------:R-:W4:Y:S01]  /*6f9b0*/  LDL.LU.64 R2, [R1+0x4cc8] ;  /* 0x004cc80001027983 */ /* 0x000f220000300a00 */
[----:B------:R-:W-:-:S02]  /*6f9c0*/  ISETP.GT.AND P6, PT, R92, 0xc1, PT ;  /* 0x000000c15c00780c */ /* 0x000fc40003fc4270 */
[----:B------:R-:W-:Y:S02]  /*6f9d0*/  ISETP.GT.AND P3, PT, R92, 0xc2, PT ;  /* 0x000000c25c00780c */ /* 0x000fe40003f64270 */
[C---:B------:R-:W-:Y:S01]  /*6f9e0*/  LOP3.LUT R14, R15.reuse, R14, RZ, 0x3c, !PT ;  /* 0x0000000e0f0e7212 */ /* 0x040fe200078e3cff */
[----:B---3--:R-:W-:Y:S02]  /*6f9f0*/  IMAD.MOV.U32 R18, RZ, RZ, R42 ;  /* 0x000000ffff127224 */ /* 0x008fe400078e002a */
[----:B------:R-:W-:Y:S01]  /*6fa00*/  IMAD.MOV.U32 R19, RZ, RZ, R47 ;  /* 0x000000ffff137224 */ /* 0x000fe200078e002f */
[----:B------:R-:W-:-:S05]  /*6fa10*/  LOP3.LUT R15, R15, R14, RZ, 0x3c, !PT ;  /* 0x0000000e0f0f7212 */ /* 0x000fca00078e3cff */
[----:B------:R-:W3:Y:S04]  /*6fa20*/  @P6 LDG.E.U16 R38, desc[UR6][R10.64] ;  /* 0x000000060a266981 */ /* 0x000ee8000c1e1500 */
[----:B------:R-:W3:Y:S04]  /*6fa30*/  @P6 LDG.E.U16 R4, desc[UR6][R14.64] ;  /* 0x000000060e046981 */ /* 0x000ee8000c1e1500 */
[----:B------:R-:W3:Y:S04]  /*6fa40*/  @P6 LDG.E.U16 R43, desc[UR6][R18.64] ;  /* 0x00000006122b6981 */ /* 0x000ee8000c1e1500 */
[----:B------:R-:W3:Y:S04]  /*6fa50*/  @P3 LDG.E.U16 R91, desc[UR6][R88.64] ;  /* 0x00000006585b3981 */ /* 0x000ee8000c1e1500 */
[----:B------:R-:W3:Y:S04]  /*6fa60*/  @P3 LDG.E.U16 R86, desc[UR6][R82.64] ;  /* 0x0000000652563981 */ /* 0x000ee8000c1e1500 */
[----:B------:R-:W3:Y:S04]  /*6fa70*/  @P3 LDG.E.U16 R87, desc[UR6][R84.64] ;  /* 0x0000000654573981 */ /* 0x000ee8000c1e1500 */
[----:B--2---:R-:W2:Y:S04]  /*6fa80*/  @P5 LDG.E.U16 R63, desc[UR6][R6.64] ;  /* 0x00000006063f5981 */ /* 0x004ea8000c1e1500 */
[----:B------:R-:W2:Y:S04]  /*6fa90*/  LDL.LU.64 R6, [R1+0x4cc0] ;  /* 0x004cc00001067983 */ /* 0x000ea80000300a00 */
[----:B----4-:R-:W4:Y:S04]  /*6faa0*/  @P6 LDG.E.U16 R39, desc[UR6][R2.64] ;  /* 0x0000000602276981 */ /* 0x010f28000c1e1500 */
[----:B------:R-:W-:Y:S04]  /*6fab0*/  STL.64 [R1+0xaa8], R18 ;  /* 0x000aa81201007387 */ /* 0x000fe80000100a00 */
[----:B------:R-:W-:Y:S04]  /*6fac0*/  STL.64 [R1+0xaa0], R14 ;  /* 0x000aa00e01007387 */ /* 0x000fe80000100a00 */
[----:B------:R-:W3:Y:S04]  /*6fad0*/  LDL.LU.64 R2, [R1+0x4cb8] ;  /* 0x004cb80001027983 */ /* 0x000ee80000300a00 */
[----:B--2---:R-:W2:Y:S04]  /*6fae0*/  @P3 LDG.E.U16 R0, desc[UR6][R6.64] ;  /* 0x0000000606003981 */ /* 0x004ea8000c1e1500 */
[----:B----4-:R-:W-:Y:S04]  /*6faf0*/  @P6 STL [R1+0x2668], R39 ;  /* 0x0026682701006387 */ /* 0x010fe80000100800 */
[----:B---3--:R-:W-:Y:S04]  /*6fb00*/  @P6 STL [R1+0x266c], R38 ;  /* 0x00266c2601006387 */ /* 0x008fe80000100800 */
[----:B------:R-:W-:Y:S04]  /*6fb10*/  @P6 STL [R1+0x2670], R4 ;  /* 0x0026700401006387 */ /* 0x000fe80000100800 */
[----:B------:R-:W-:Y:S04]  /*6fb20*/  @P6 STL [R1+0x2674], R43 ;  /* 0x0026742b01006387 */ /* 0x000fe80000100800 */
[----:B------:R-:W3:Y:S04]  /*6fb30*/  LDL.LU R83, [R1+0x2608] ;  /* 0x0026080001537983 */ /* 0x000ee80000300800 */
[----:B------:R-:W4:Y:S04]  /*6fb40*/  LDL.LU.64 R6, [R1+0x4cb0] ;  /* 0x004cb00001067983 */ /* 0x000f280000300a00 */
[----:B------:R1:W-:Y:S01]  /*6fb50*/  @P3 STL [R1+0x2658], R91 ;  /* 0x0026585b01003387 */ /* 0x0003e20000100800 */
[----:B------:R-:W-:-:S03]  /*6fb60*/  ISETP.GT.AND P5, PT, R92, 0xc3, PT ;  /* 0x000000c35c00780c */ /* 0x000fc60003fa4270 */
[----:B0-----:R-:W2:Y:S04]  /*6fb70*/  LDL.64 R64, [R1+0xa60] ;  /* 0x000a600001407983 */ /* 0x001ea80000100a00 */
[----:B-1----:R-:W2:Y:S04]  /*6fb80*/  LDL R31, [R1+0x2650] ;  /* 0x00265000011f7983 */ /* 0x002ea80000100800 */
[----:B------:R-:W3:Y:S04]  /*6fb90*/  LDL.64 R72, [R1+0xa58] ;  /* 0x000a580001487983 */ /* 0x000ee80000100a00 */
[----:B------:R-:W3:Y:S04]  /*6fba0*/  LDL R30, [R1+0x264c] ;  /* 0x00264c00011e7983 */ /* 0x000ee80000100800 */
[----:B------:R-:W4:Y:S04]  /*6fbb0*/  LDL R59, [R1+0x2648] ;  /* 0x00264800013b7983 */ /* 0x000f280000100800 */
        /* <DEDUP_REMOVED lines=20> */
[----:B--2---:R-:W2:Y:S04]  /*6fd00*/  @P5 LDG.E.U16 R31, desc[UR6][R64.64] ;  /* 0x00000006401f5981 */ /* 0x004ea8000c1e1500 */
[----:B---3--:R-:W3:Y:S04]  /*6fd10*/  @P5 LDG.E.U16 R30, desc[UR6][R72.64] ;  /* 0x00000006481e5981 */ /* 0x008ee8000c1e1500 */
[----:B----4-:R-:W4:Y:S04]  /*6fd20*/  @P5 LDG.E.U16 R59, desc[UR6][R6.64] ;  /* 0x00000006063b5981 */ /* 0x010f28000c1e1500 */
[----:B------:R-:W2:Y:S04]  /*6fd30*/  @P5 LDG.E.U16 R91, desc[UR6][R2.64] ;  /* 0x00000006025b5981 */ /* 0x000ea8000c1e1500 */
[----:B------:R0:W-:Y:S04]  /*6fd40*/  @P3 STL [R1+0x2664], R86 ;  /* 0x0026645601003387 */ /* 0x0001e80000100800 */
[----:B------:R-:W3:Y:S04]  /*6fd50*/  LDL.64 R10, [R1+0x9f8] ;  /* 0x0009f800010a7983 */ /* 0x000ee80000100a00 */
[----:B------:R1:W-:Y:S04]  /*6fd60*/  @P3 STL [R1+0x2660], R87 ;  /* 0x0026605701003387 */ /* 0x0003e80000100800 */
[----:B------:R-:W3:Y:S04]  /*6fd70*/  LDL R84, [R1+0x261c] ;  /* 0x00261c0001547983 */ /* 0x000ee80000100800 */
[----:B------:R-:W3:Y:S04]  /*6fd80*/  LDL.64 R38, [R1+0x9f0] ;  /* 0x0009f00001267983 */ /* 0x000ee80000100a00 */
[----:B------:R-:W3:Y:S04]  /*6fd90*/  LDL R85, [R1+0x2618] ;  /* 0x0026180001557983 */ /* 0x000ee80000100800 */
[----:B------:R1:W-:Y:S04]  /*6fda0*/  @P3 STL [R1+0x265c], R0 ;  /* 0x00265c0001003387 */ /* 0x0003e80000100800 */
[----:B0-----:R-:W3:Y:S04]  /*6fdb0*/  LDL.LU R86, [R1+0x3bf0] ;  /* 0x003bf00001567983 */ /* 0x001ee80000300800 */
[----:B-1----:R-:W3:Y:S04]  /*6fdc0*/  LDL.LU R87, [R1+0x3c1c] ;  /* 0x003c1c0001577983 */ /* 0x002ee80000300800 */
[----:B------:R-:W3:Y:S04]  /*6fdd0*/  LDL.LU R88, [R1+0x3bf4] ;  /* 0x003bf40001587983 */ /* 0x000ee80000300800 */
[----:B------:R-:W3:Y:S04]  /*6fde0*/  LDL.LU R89, [R1+0x3c20] ;  /* 0x003c200001597983 */ /* 0x000ee80000300800 */
[----:B------:R-:W3:Y:S04]  /*6fdf0*/  LDL.LU.64 R2, [R1+0x4ca8] ;  /* 0x004ca80001027983 */ /* 0x000ee80000300a00 */
[----:B------:R-:W4:Y:S01]  /*6fe00*/  LDL R0, [R1+0x2610] ;  /* 0x0026100001007983 */ /* 0x000f220000100800 */
[----:B------:R-:W-:-:S02]  /*6fe10*/  ISETP.GT.AND P6, PT, R92, 0xc4, PT ;  /* 0x000000c45c00780c */ /* 0x000fc40003fc4270 */
[----:B------:R-:W-:Y:S01]  /*6fe20*/  ISETP.GT.AND P3, PT, R92, 0xc5, PT ;  /* 0x000000c55c00780c */ /* 0x000fe20003f64270 */
[----:B------:R-:W-:Y:S01]  /*6fe30*/  IMAD.MOV.U32 R32, RZ, RZ, R36 ;  /* 0x000000ffff207224 */ /* 0x000fe200078e0024 */
[----:B--2---:R0:W-:Y:S01]  /*6fe40*/  @P5 STL [R1+0x2654], R91 ;  /* 0x0026545b01005387 */ /* 0x0041e20000100800 */
[----:B------:R-:W-:Y:S01]  /*6fe50*/  IMAD.MOV.U32 R33, RZ, RZ, R71 ;  /* 0x000000ffff217224 */ /* 0x000fe200078e0047 */
[----:B------:R-:W-:-:S07]  /*6fe60*/  MOV R36, R68 ;  /* 0x0000004400247202 */ /* 0x000fce0000000f00 */
[----:B------:R-:W2:Y:S04]  /*6fe70*/  @P6 LDG.E.U16 R54, desc[UR6][R26.64] ;  /* 0x000000061a366981 */ /* 0x000ea8000c1e1500 */
[----:B------:R-:W2:Y:S04]  /*6fe80*/  @P6 LDG.E.U16 R58, desc[UR6][R32.64] ;  /* 0x00000006203a6981 */ /* 0x000ea8000c1e1500 */
[----:B------:R-:W2:Y:S04]  /*6fe90*/  @P6 LDG.E.U16 R69, desc[UR6][R36.64] ;  /* 0x0000000624456981 */ /* 0x000ea8000c1e1500 */
[----:B------:R-:W2:Y:S04]  /*6fea0*/  @P3 LDG.E.U16 R14, desc[UR6][R46.64] ;  /* 0x000000062e0e3981 */ /* 0x000ea8000c1e1500 */
[----:B------:R-:W2:Y:S04]  /*6feb0*/  @P3 LDG.E.U16 R19, desc[UR6][R50.64] ;  /* 0x0000000632133981 */ /* 0x000ea8000c1e1500 */
[----:B0-----:R-:W2:Y:S04]  /*6fec0*/  LDL R91, [R1+0x260c] ;  /* 0x00260c00015b7983 */ /* 0x001ea80000100800 */
[----:B------:R-:W2:Y:S04]  /*6fed0*/  LDL.LU.64 R6, [R1+0x4ca0] ;  /* 0x004ca00001067983 */ /* 0x000ea80000300a00 */
[----:B------:R-:W2:Y:S04]  /*6fee0*/  LDL.LU R62, [R1+0x2604] ;  /* 0x00260400013e7983 */ /* 0x000ea80000300800 */
[----:B---3--:R-:W3:Y:S04]  /*6fef0*/  @P6 LDG.E.U16 R55, desc[UR6][R2.64] ;  /* 0x0000000602376981 */ /* 0x008ee8000c1e1500 */
[----:B------:R0:W-:Y:S04]  /*6ff00*/  @P5 STL [R1+0x2650], R31 ;  /* 0x0026501f01005387 */ /* 0x0001e80000100800 */
[----:B------:R-:W3:Y:S04]  /*6ff10*/  @P3 LDG.E.U16 R18, desc[UR6][R22.64] ;  /* 0x0000000616123981 */ /* 0x000ee8000c1e1500 */
[----:B0-----:R-:W3:Y:S04]  /*6ff20*/  LDL.LU R31, [R1+0x2600] ;  /* 0x00260000011f7983 */ /* 0x001ee80000300800 */
[----:B------:R0:W-:Y:S04]  /*6ff30*/  @P5 STL [R1+0x264c], R30 ;  /* 0x00264c1e01005387 */ /* 0x0001e80000100800 */
[----:B0-----:R-:W3:Y:S04]  /*6ff40*/  LDL.LU R30, [R1+0x25fc] ;  /* 0x0025fc00011e7983 */ /* 0x001ee80000300800 */
[----:B----4-:R0:W-:Y:S04]  /*6ff50*/  @P5 STL [R1+0x2648], R59 ;  /* 0x0026483b01005387 */ /* 0x0101e80000100800 */
[----:B0-----:R-:W4:Y:S04]  /*6ff60*/  LDL.LU R59, [R1+0x25f8] ;  /* 0x0025f800013b7983 */ /* 0x001f280000300800 */
[----:B------:R-:W-:Y:S04]  /*6ff70*/  STL.64 [R1+0xa48], R36 ;  /* 0x000a482401007387 */ /* 0x000fe80000100a00 */
[----:B------:R-:W-:Y:S04]  /*6ff80*/  STL.64 [R1+0xa40], R32 ;  /* 0x000a402001007387 */ /* 0x000fe80000100a00 */
[----:B------:R-:W4:Y:S04]  /*6ff90*/  LDL.LU.64 R2, [R1+0x4c98] ;  /* 0x004c980001027983 */ /* 0x000f280000300a00 */
[----:B--2---:R-:W2:Y:S01]  /*6ffa0*/  @P3 LDG.E.U16 R15, desc[UR6][R6.64] ;  /* 0x00000006060f3981 */ /* 0x004ea2000c1e1500 */
[----:B------:R-:W-:-:S03]  /*6ffb0*/  ISETP.GT.AND P5, PT, R92, 0xc6, PT ;  /* 0x000000c65c00780c */ /* 0x000fc60003fa4270 */
[----:B---3--:R-:W-:Y:S04]  /*6ffc0*/  @P6 STL [R1+0x2638], R55 ;  /* 0x0026383701006387 */ /* 0x008fe80000100800 */
[----:B------:R-:W-:Y:S04]  /*6ffd0*/  @P6 STL [R1+0x263c], R54 ;  /* 0x00263c3601006387 */ /* 0x000fe80000100800 */
[----:B------:R-:W-:Y:S04]  /*6ffe0*/  @P6 STL [R1+0x2640], R58 ;  /* 0x0026403a01006387 */ /* 0x000fe80000100800 */
[----:B------:R-:W-:Y:S01]  /*6fff0*/  @P6 STL [R1+0x2644], R69 ;  /* 0x0026444501006387 */ /* 0x000fe20000100800 */
[----:B------:R-:W-:-:S03]  /*70000*/  ISETP.GT.AND P6, PT, R92, 0xc7, PT ;  /* 0x000000c75c00780c */ /* 0x000fc60003fc4270 */
[----:B------:R-:W3:Y:S04]  /*70010*/  LDL.LU.64 R6, [R1+0x4c90] ;  /* 0x004c900001067983 */ /* 0x000ee80000300a00 */
[----:B------:R-:W3:Y:S04]  /*70020*/  @P5 LDG.E.U16 R85, desc[UR6][R38.64] ;  /* 0x0000000626555981 */ /* 0x000ee8000c1e1500 */
[----:B------:R-:W3:Y:S04]  /*70030*/  @P5 LDG.E.U16 R84, desc[UR6][R10.64] ;  /* 0x000000060a545981 */ /* 0x000ee8000c1e1500 */
[----:B------:R-:W3:Y:S04]  /*70040*/  @P5 LDG.E.U16 R82, desc[UR6][R42.64] ;  /* 0x000000062a525981 */ /* 0x000ee8000c1e1500 */
[----:B----4-:R-:W4:Y:S04]  /*70050*/  @P5 LDG.E.U16 R4, desc[UR6][R2.64] ;  /* 0x0000000602045981 */ /* 0x010f28000c1e1500 */
[----:B--2---:R0:W-:Y:S04]  /*70060*/  @P3 STL [R1+0x2628], R15 ;  /* 0x0026280f01003387 */ /* 0x0041e80000100800 */
[----:B------:R1:W-:Y:S01]  /*70070*/  @P3 STL [R1+0x262c], R14 ;  /* 0x00262c0e01003387 */ /* 0x0003e20000100800 */
[----:B0-----:R-:W-:-:S02]  /*70080*/  IMAD.MOV.U32 R15, RZ, RZ, R88 ;  /* 0x000000ffff0f7224 */ /* 0x001fc400078e0058 */
[----:B-1----:R-:W-:Y:S01]  /*70090*/  IMAD.MOV.U32 R14, RZ, RZ, R89 ;  /* 0x000000ffff0e7224 */ /* 0x002fe200078e0059 */
[----:B---3--:R-:W2:Y:S04]  /*700a0*/  @P6 LDG.E.U16 R91, desc[UR6][R6.64] ;  /* 0x00000006065b6981 */ /* 0x008ea8000c1e1500 */
[----:B------:R-:W3:Y:S04]  /*700b0*/  @P6 LDG.E.U16 R93, desc[UR6][R14.64] ;  /* 0x000000060e5d6981 */ /* 0x000ee8000c1e1500 */
[----:B------:R-:W-:Y:S04]  /*700c0*/  @P3 STL [R1+0x2630], R19 ;  /* 0x0026301301003387 */ /* 0x000fe80000100800 */
[----:B------:R-:W-:Y:S04]  /*700d0*/  @P3 STL [R1+0x2634], R18 ;  /* 0x0026341201003387 */ /* 0x000fe80000100800 */
[----:B------:R-:W2:Y:S04]  /*700e0*/  LDL.LU.64 R2, [R1+0x4c88] ;  /* 0x004c880001027983 */ /* 0x000ea80000300a00 */
[----:B------:R-:W-:Y:S04]  /*700f0*/  @P5 STL [R1+0x2618], R85 ;  /* 0x0026185501005387 */ /* 0x000fe80000100800 */
[----:B------:R-:W-:Y:S01]  /*70100*/  @P5 STL [R1+0x261c], R84 ;  /* 0x00261c5401005387 */ /* 0x000fe20000100800 */
[----:B------:R-:W-:-:S02]  /*70110*/  IMAD.MOV.U32 R10, RZ, RZ, R87 ;  /* 0x000000ffff0a7224 */ /* 0x000fc400078e0057 */
[----:B------:R-:W-:Y:S01]  /*70120*/  IMAD.MOV.U32 R11, RZ, RZ, R86 ;  /* 0x000000ffff0b7224 */ /* 0x000fe200078e0056 */
[----:B------:R-:W-:Y:S04]  /*70130*/  @P5 STL [R1+0x2620], R82 ;  /* 0x0026205201005387 */ /* 0x000fe80000100800 */
[----:B------:R-:W2:Y:S04]  /*70140*/  @P6 LDG.E.U16 R0, desc[UR6][R10.64] ;  /* 0x000000060a006981 */ /* 0x000ea8000c1e1500 */
[----:B----4-:R0:W-:Y:S04]  /*70150*/  @P5 STL [R1+0x2624], R4 ;  /* 0x0026240401005387 */ /* 0x0101e80000100800 */
[----:B------:R1:W-:Y:S04]  /*70160*/  STL.64 [R1+0x9e8], R14 ;  /* 0x0009e80e01007387 */ /* 0x0003e80000100a00 */
[----:B---3--:R-:W-:Y:S04]  /*70170*/  STL [R1+0x44e0], R93 ;  /* 0x0044e05d01007387 */ /* 0x008fe80000100800 */
[----:B------:R3:W-:Y:S04]  /*70180*/  STL.64 [R1+0x9e0], R10 ;  /* 0x0009e00a01007387 */ /* 0x0007e80000100a00 */
[----:B------:R-:W4:Y:S04]  /*70190*/  LDL.64 R76, [R1+0x9b8] ;  /* 0x0009b800014c7983 */ /* 0x000f280000100a00 */
[----:B------:R-:W4:Y:S04]  /*701a0*/  LDL.64 R32, [R1+0x9a0] ;  /* 0x0009a00001207983 */ /* 0x000f280000100a00 */
[----:B------:R-:W4:Y:S04]  /*701b0*/  LDL.64 R64, [R1+0x988] ;  /* 0x0009880001407983 */ /* 0x000f280000100a00 */
[----:B------:R-:W4:Y:S04]  /*701c0*/  LDL.64 R72, [R1+0x970] ;  /* 0x0009700001487983 */ /* 0x000f280000100a00 */
[----:B------:R-:W4:Y:S04]  /*701d0*/  LDL.64 R70, [R1+0x968] ;  /* 0x0009680001467983 */ /* 0x000f280000100a00 */
[----:B------:R-:W4:Y:S04]  /*701e0*/  LDL R58, [R1+0x25f4] ;  /* 0x0025f400013a7983 */ /* 0x000f280000100800 */
[----:B------:R-:W4:Y:S04]  /*701f0*/  LDL.64 R36, [R1+0x950] ;  /* 0x0009500001247983 */ /* 0x000f280000100a00 */
[----:B------:R-:W4:Y:S04]  /*70200*/  LDL R46, [R1+0x25f0] ;  /* 0x0025f000012e7983 */ /* 0x000f280000100800 */
[----:B------:R-:W4:Y:S04]  /*70210*/  LDL.64 R22, [R1+0x938] ;  /* 0x0009380001167983 */ /* 0x000f280000100a00 */
[----:B------:R-:W4:Y:S04]  /*70220*/  LDL R47, [R1+0x25ec] ;  /* 0x0025ec00012f7983 */ /* 0x000f280000100800 */
[----:B------:R-:W4:Y:S04]  /*70230*/  LDL.64 R68, [R1+0x920] ;  /* 0x0009200001447983 */ /* 0x000f280000100a00 */
[----:B0-----:R-:W4:Y:S04]  /*70240*/  LDL R4, [R1+0x25e8] ;  /* 0x0025e80001047983 */ /* 0x001f280000100800 */
        /* <DEDUP_REMOVED lines=8> */
[----:B-1----:R-:W4:Y:S04]  /*702d0*/  LDL.64 R14, [R1+0x8d0] ;  /* 0x0008d000010e7983 */ /* 0x002f280000100a00 */
[----:B------:R-:W4:Y:S04]  /*702e0*/  LDL R6, [R1+0x25d8] ;  /* 0x0025d80001067983 */ /* 0x000f280000100800 */
[----:B------:R-:W4:Y:S04]  /*702f0*/  LDL.64 R84, [R1+0x8b0] ;  /* 0x0008b00001547983 */ /* 0x000f280000100a00 */
[----:B------:R-:W4:Y:S04]  /*70300*/  LDL R89, [R1+0x25d0] ;  /* 0x0025d00001597983 */ /* 0x000f280000100800 */
[----:B---3--:R-:W3:Y:S04]  /*70310*/  LDL.64 R10, [R1+0x8c8] ;  /* 0x0008c800010a7983 */ /* 0x008ee80000100a00 */
[----:B------:R-:W3:Y:S04]  /*70320*/  LDL R88, [R1+0x25d4] ;  /* 0x0025d40001587983 */ /* 0x000ee80000100800 */
[----:B------:R-:W3:Y:S04]  /*70330*/  LDL.64 R86, [R1+0x898] ;  /* 0x0008980001567983 */ /* 0x000ee80000100a00 */
[----:B------:R-:W3:Y:S01]  /*70340*/  LDL R7, [R1+0x25cc] ;  /* 0x0025cc0001077983 */ /* 0x000ee20000100800 */
[----:B------:R-:W-:-:S03]  /*70350*/  ISETP.GT.AND P5, PT, R92, 0xc9, PT ;  /* 0x000000c95c00780c */ /* 0x000fc60003fa4270 */
[----:B--2---:R-:W2:Y:S01]  /*70360*/  @P6 LDG.E.U16 R83, desc[UR6][R2.64] ;  /* 0x0000000602536981 */ /* 0x004ea2000c1e1500 */
[----:B------:R-:W-:-:S03]  /*70370*/  ISETP.GT.AND P3, PT, R92, 0xc8, PT ;  /* 0x000000c85c00780c */ /* 0x000fc60003f64270 */
[----:B------:R-:W2:Y:S04]  /*70380*/  LDL.64 R2, [R1+0x880] ;  /* 0x0008800001027983 */ /* 0x000ea80000100a00 */
[----:B------:R0:W-:Y:S04]  /*70390*/  @P6 STL [R1+0x2610], R0 ;  /* 0x0026100001006387 */ /* 0x0001e80000100800 */
[----:B0-----:R-:W2:Y:S04]  /*703a0*/  LDL R0, [R1+0x25c8] ;  /* 0x0025c80001007983 */ /* 0x001ea80000100800 */
[----:B------:R0:W-:Y:S01]  /*703b0*/  @P6 STL [R1+0x260c], R91 ;  /* 0x00260c5b01006387 */ /* 0x0001e20000100800 */
[----:B------:R-:W-:-:S03]  /*703c0*/  ISETP.GT.AND P6, PT, R92, 0xca, PT ;  /* 0x000000ca5c00780c */ /* 0x000fc60003fc4270 */
[----:B------:R-:W2:Y:S04]  /*703d0*/  LDL R75, [R1+0x25c0] ;  /* 0x0025c000014b7983 */ /* 0x000ea80000100800 */
[----:B------:R-:W2:Y:S04]  /*703e0*/  LDL.64 R50, [R1+0x848] ;  /* 0x0008480001327983 */ /* 0x000ea80000100a00 */
[----:B------:R-:W2:Y:S04]  /*703f0*/  LDL.64 R42, [R1+0x830] ;  /* 0x00083000012a7983 */ /* 0x000ea80000100a00 */
[----:B0-----:R-:W2:Y:S04]  /*70400*/  LDL R91, [R1+0x25c4] ;  /* 0x0025c400015b7983 */ /* 0x001ea80000100800 */
[----:B----4-:R-:W4:Y:S04]  /*70410*/  @P3 LDG.E.U16 R62, desc[UR6][R76.64] ;  /* 0x000000064c3e3981 */ /* 0x010f28000c1e1500 */
[----:B------:R-:W4:Y:S04]  /*70420*/  @P3 LDG.E.U16 R31, desc[UR6][R32.64] ;  /* 0x00000006201f3981 */ /* 0x000f28000c1e1500 */
[----:B------:R-:W4:Y:S04]  /*70430*/  @P3 LDG.E.U16 R30, desc[UR6][R64.64] ;  /* 0x00000006401e3981 */ /* 0x000f28000c1e1500 */
[----:B------:R-:W4:Y:S04]  /*70440*/  @P5 LDG.E.U16 R58, desc[UR6][R70.64] ;  /* 0x00000006463a5981 */ /* 0x000f28000c1e1500 */
[----:B------:R-:W4:Y:S04]  /*70450*/  @P3 LDG.E.U16 R59, desc[UR6][R72.64] ;  /* 0x00000006483b3981 */ /* 0x000f28000c1e1500 */
[----:B------:R-:W4:Y:S04]  /*70460*/  @P5 LDG.E.U16 R46, desc[UR6][R36.64] ;  /* 0x00000006242e5981 */ /* 0x000f28000c1e1500 */
[----:B------:R-:W4:Y:S04]  /*70470*/  @P5 LDG.E.U16 R47, desc[UR6][R22.64] ;  /* 0x00000006162f5981 */ /* 0x000f28000c1e1500 */
[----:B------:R-:W4:Y:S01]  /*70480*/  @P5 LDG.E.U16 R4, desc[UR6][R68.64] ;  /* 0x0000000644045981 */ /* 0x000f22000c1e1500 */
[----:B------:R-:W-:-:S02]  /*70490*/  LOP3.LUT R55, R55, R54, RZ, 0x3c, !PT ;  /* 0x0000003637377212 */ /* 0x000fc400078e3cff */
[----:B------:R-:W-:Y:S02]  /*704a0*/  LOP3.LUT R27, R27, R26, RZ, 0x3c, !PT ;  /* 0x0000001a1b1b7212 */ /* 0x000fe400078e3cff */
[----:B------:R-:W-:Y:S02]  /*704b0*/  LOP3.LUT R54, R55, R54, RZ, 0x3c, !PT ;  /* 0x0000003637367212 */ /* 0x000fe400078e3cff */
[----:B------:R-:W-:Y:S01]  /*704c0*/  LOP3.LUT R26, R27, R26, RZ, 0x3c, !PT ;  /* 0x0000001a1b1a7212 */ /* 0x000fe200078e3cff */
[----:B------:R-:W4:Y:S01]  /*704d0*/  @P6 LDG.E.U16 R82, desc[UR6][R18.64] ;  /* 0x0000000612526981 */ /* 0x000f22000c1e1500 */
[----:B------:R-:W-:-:S03]  /*704e0*/  LOP3.LUT R55, R55, R54, RZ, 0x3c, !PT ;  /* 0x0000003637377212 */ /* 0x000fc600078e3cff */
[----:B------:R-:W4:Y:S01]  /*704f0*/  @P6 LDG.E.U16 R6, desc[UR6][R14.64] ;  /* 0x000000060e066981 */ /* 0x000f22000c1e1500 */
[----:B------:R-:W-:Y:S02]  /*70500*/  LOP3.LUT R27, R27, R26, RZ, 0x3c, !PT ;  /* 0x0000001a1b1b7212 */ /* 0x000fe400078e3cff */
[C---:B------:R-:W-:Y:S01]  /*70510*/  ISETP.GT.AND P3, PT, R92.reuse, 0xcb, PT ;  /* 0x000000cb5c00780c */ /* 0x040fe20003f64270 */
[----:B------:R-:W4:Y:S04]  /*70520*/  @P6 LDG.E.U16 R39, desc[UR6][R54.64] ;  /* 0x0000000636276981 */ /* 0x000f28000c1e1500 */
[----:B------:R-:W4:Y:S08]  /*70530*/  @P6 LDG.E.U16 R38, desc[UR6][R26.64] ;  /* 0x000000061a266981 */ /* 0x000f30000c1e1500 */
[----:B------:R-:W4:Y:S04]  /*70540*/  @P3 LDG.E.U16 R89, desc[UR6][R84.64] ;  /* 0x0000000654593981 */ /* 0x000f28000c1e1500 */
[----:B---3--:R-:W3:Y:S04]  /*70550*/  @P3 LDG.E.U16 R88, desc[UR6][R10.64] ;  /* 0x000000060a583981 */ /* 0x008ee8000c1e1500 */
[----:B------:R-:W3:Y:S04]  /*70560*/  @P3 LDG.E.U16 R7, desc[UR6][R86.64] ;  /* 0x0000000656073981 */ /* 0x000ee8000c1e1500 */
[----:B--2---:R-:W-:Y:S04]  /*70570*/  STL [R1+0x44d8], R83 ;  /* 0x0044d85301007387 */ /* 0x004fe80000100800 */
[----:B------:R-:W2:Y:S04]  /*70580*/  LDL.LU.64 R76, [R1+0x4c80] ;  /* 0x004c8000014c7983 */ /* 0x000ea80000300a00 */
[----:B------:R-:W2:Y:S04]  /*70590*/  LDL.LU.64 R32, [R1+0x4c78] ;  /* 0x004c780001207983 */ /* 0x000ea80000300a00 */
[----:B------:R-:W2:Y:S04]  /*705a0*/  LDL.LU.64 R64, [R1+0x4c70] ;  /* 0x004c700001407983 */ /* 0x000ea80000300a00 */
[----:B------:R-:W2:Y:S04]  /*705b0*/  LDL.LU.64 R72, [R1+0x4c68] ;  /* 0x004c680001487983 */ /* 0x000ea80000300a00 */
[----:B------:R-:W2:Y:S04]  /*705c0*/  LDL.LU.64 R70, [R1+0x4c60] ;  /* 0x004c600001467983 */ /* 0x000ea80000300a00 */
[----:B------:R-:W2:Y:S04]  /*705d0*/  @P3 LDG.E.U16 R0, desc[UR6][R2.64] ;  /* 0x0000000602003981 */ /* 0x000ea8000c1e1500 */
[----:B----4-:R0:W-:Y:S04]  /*705e0*/  @P5 STL [R1+0x25f4], R58 ;  /* 0x0025f43a01005387 */ /* 0x0101e80000100800 */
[----:B0-----:R-:W4:Y:S04]  /*705f0*/  LDL.LU R58, [R1+0x4c58] ;  /* 0x004c5800013a7983 */ /* 0x001f280000300800 */
[----:B------:R-:W4:Y:S04]  /*70600*/  LDL.LU.64 R36, [R1+0x4c50] ;  /* 0x004c500001247983 */ /* 0x000f280000300a00 */
[----:B------:R-:W4:Y:S04]  /*70610*/  LDL.64 R22, [R1+0x7f8] ;  /* 0x0007f80001167983 */ /* 0x000f280000100a00 */
[----:B------:R-:W-:Y:S04]  /*70620*/  @P5 STL [R1+0x25ec], R47 ;  /* 0x0025ec2f01005387 */ /* 0x000fe80000100800 */
[----:B------:R0:W-:Y:S04]  /*70630*/  @P5 STL [R1+0x25f0], R46 ;  /* 0x0025f02e01005387 */ /* 0x0001e80000100800 */
[----:B0-----:R-:W4:Y:S04]  /*70640*/  LDL.64 R46, [R1+0x7e0] ;  /* 0x0007e000012e7983 */ /* 0x001f280000100a00 */
[----:B------:R-:W4:Y:S04]  /*70650*/  LDL.LU.64 R68, [R1+0x4c48] ;  /* 0x004c480001447983 */ /* 0x000f280000300a00 */
[----:B------:R0:W-:Y:S04]  /*70660*/  @P5 STL [R1+0x25e8], R4 ;  /* 0x0025e80401005387 */ /* 0x0001e80000100800 */
[----:B0-----:R-:W4:Y:S04]  /*70670*/  LDL.LU R4, [R1+0x4c40] ;  /* 0x004c400001047983 */ /* 0x001f280000300800 */
[----:B------:R0:W-:Y:S04]  /*70680*/  STL.64 [R1+0x918], R26 ;  /* 0x0009181a01007387 */ /* 0x0001e80000100a00 */
[----:B0-----:R-:W4:Y:S04]  /*70690*/  LDL.LU.64 R26, [R1+0x4c38] ;  /* 0x004c3800011a7983 */ /* 0x001f280000300a00 */
[----:B------:R0:W-:Y:S04]  /*706a0*/  STL.64 [R1+0x900], R54 ;  /* 0x0009003601007387 */ /* 0x0001e80000100a00 */
[----:B0-----:R-:W4:Y:S04]  /*706b0*/  LDL.LU.64 R54, [R1+0x4c30] ;  /* 0x004c300001367983 */ /* 0x001f280000300a00 */
[----:B------:R-:W-:Y:S04]  /*706c0*/  @P6 STL [R1+0x25e0], R39 ;  /* 0x0025e02701006387 */ /* 0x000fe80000100800 */
[----:B------:R0:W-:Y:S04]  /*706d0*/  @P6 STL [R1+0x25e4], R38 ;  /* 0x0025e42601006387 */ /* 0x0001e80000100800 */
[----:B0-----:R-:W4:Y:S04]  /*706e0*/  LDL.64 R38, [R1+0x7c0] ;  /* 0x0007c00001267983 */ /* 0x001f280000100a00 */
[----:B------:R-:W4:Y:S04]  /*706f0*/  LDL.LU.64 R18, [R1+0x4c28] ;  /* 0x004c280001127983 */ /* 0x000f280000300a00 */
[----:B------:R0:W-:Y:S04]  /*70700*/  @P6 STL [R1+0x25dc], R82 ;  /* 0x0025dc5201006387 */ /* 0x0001e80000100800 */
[----:B0-----:R-:W4:Y:S04]  /*70710*/  LDL.LU R82, [R1+0x4c20] ;  /* 0x004c200001527983 */ /* 0x001f280000300800 */
[----:B------:R-:W4:Y:S04]  /*70720*/  LDL.LU.64 R14, [R1+0x4c18] ;  /* 0x004c1800010e7983 */ /* 0x000f280000300a00 */
[----:B------:R0:W-:Y:S04]  /*70730*/  @P6 STL [R1+0x25d8], R6 ;  /* 0x0025d80601006387 */ /* 0x0001e80000100800 */
[----:B0-----:R-:W4:Y:S04]  /*70740*/  LDL.LU R6, [R1+0x4c10] ;  /* 0x004c100001067983 */ /* 0x001f280000300800 */
[----:B------:R-:W4:Y:S04]  /*70750*/  LDL.LU.64 R10, [R1+0x4c08] ;  /* 0x004c0800010a7983 */ /* 0x000f280000300a00 */
[----:B------:R-:W4:Y:S04]  /*70760*/  LDL.LU.64 R84, [R1+0x4c00] ;  /* 0x004c000001547983 */ /* 0x000f280000300a00 */
[----:B------:R-:W-:Y:S04]  /*70770*/  @P3 STL [R1+0x25d0], R89 ;  /* 0x0025d05901003387 */ /* 0x000fe80000100800 */
[----:B---3--:R0:W-:Y:S04]  /*70780*/  @P3 STL [R1+0x25d4], R88 ;  /* 0x0025d45801003387 */ /* 0x0081e80000100800 */
[----:B0-----:R-:W3:Y:S04]  /*70790*/  LDL.64 R88, [R1+0x790] ;  /* 0x0007900001587983 */ /* 0x001ee80000100a00 */
[----:B------:R-:W3:Y:S04]  /*707a0*/  LDL.LU.64 R86, [R1+0x4bf8] ;  /* 0x004bf80001567983 */ /* 0x000ee80000300a00 */
[----:B------:R0:W-:Y:S04]  /*707b0*/  @P3 STL [R1+0x25cc], R7 ;  /* 0x0025cc0701003387 */ /* 0x0001e80000100800 */
[----:B0-----:R-:W4:Y:S01]  /*707c0*/  LDL.LU R7, [R1+0x4bf0] ;  /* 0x004bf00001077983 */ /* 0x001f220000300800 */
[----:B------:R-:W-:-:S03]  /*707d0*/  ISETP.GT.AND P5, PT, R92, 0xcc, PT ;  /* 0x000000cc5c00780c */ /* 0x000fc60003fa4270 */
[----:B------:R-:W3:Y:S04]  /*707e0*/  LDL.LU.64 R2, [R1+0x4be8] ;  /* 0x004be80001027983 */ /* 0x000ee80000300a00 */
[----:B--2---:R0:W-:Y:S04]  /*707f0*/  @P3 STL [R1+0x25c8], R0 ;  /* 0x0025c80001003387 */ /* 0x0041e80000100800 */
[----:B0-----:R-:W2:Y:S04]  /*70800*/  LDL.LU R0, [R1+0x4be0] ;  /* 0x004be00001007983 */ /* 0x001ea80000300800 */
[----:B----4-:R-:W4:Y:S04]  /*70810*/  @P5 LDG.E.U16 R91, desc[UR6][R6.64] ;  /* 0x00000006065b5981 */ /* 0x010f28000c1e1500 */
[----:B---3--:R-:W3:Y:S04]  /*70820*/  @P5 LDG.E.U16 R75, desc[UR6][R2.64] ;  /* 0x00000006024b5981 */ /* 0x008ee8000c1e1500 */
[----:B------:R-:W3:Y:S04]  /*70830*/  LDL.LU.64 R6, [R1+0x4bd8] ;  /* 0x004bd80001067983 */ /* 0x000ee80000300a00 */
[----:B--2---:R-:W2:Y:S04]  /*70840*/  @P5 LDG.E.U16 R0, desc[UR6][R42.64] ;  /* 0x000000062a005981 */ /* 0x004ea8000c1e1500 */
[----:B----4-:R0:W-:Y:S04]  /*70850*/  @P5 STL [R1+0x25c4], R91 ;  /* 0x0025c45b01005387 */ /* 0x0101e80000100800 */
[----:B0-----:R-:W4:Y:S01]  /*70860*/  LDL.LU R91, [R1+0x4bd0] ;  /* 0x004bd000015b7983 */ /* 0x001f220000300800 */
[----:B------:R-:W-:-:S03]  /*70870*/  ISETP.GT.AND P6, PT, R92, 0xcd, PT ;  /* 0x000000cd5c00780c */ /* 0x000fc60003fc4270 */
[----:B------:R-:W2:Y:S04]  /*70880*/  LDL.LU.64 R2, [R1+0x4bc8] ;  /* 0x004bc80001027983 */ /* 0x000ea80000300a00 */
[----:B----4-:R-:W4:Y:S01]  /*70890*/  @P5 LDG.E.U16 R91, desc[UR6][R50.64] ;  /* 0x00000006325b5981 */ /* 0x010f22000c1e1500 */
[----:B------:R-:W-:-:S06]  /*708a0*/  PRMT R74, RZ, 0x7610, R74 ;  /* 0x00007610ff4a7816 */ /* 0x000fcc000000004a */
[----:B---3--:R-:W3:Y:S04]  /*708b0*/  @P6 LDG.E.U16 R74, desc[UR6][R6.64] ;  /* 0x00000006064a6981 */ /* 0x008ee8000c1e1500 */
[----:B----4-:R0:W-:Y:S04]  /*708c0*/  STL [R1+0x25bc], R91 ;  /* 0x0025bc5b01007387 */ /* 0x0101e80000100800 */
[----:B0-----:R-:W4:Y:S04]  /*708d0*/  LDL.LU R91, [R1+0x4bc4] ;  /* 0x004bc400015b7983 */ /* 0x001f280000300800 */
[----:B--2---:R0:W-:Y:S04]  /*708e0*/  STL [R1+0x25b8], R0 ;  /* 0x0025b80001007387 */ /* 0x0041e80000100800 */
[----:B0-----:R-:W2:Y:S04]  /*708f0*/  LDL.LU R0, [R1+0x4bc0] ;  /* 0x004bc00001007983 */ /* 0x001ea80000300800 */
[----:B------:R-:W2:Y:S04]  /*70900*/  LDL.64 R50, [R1+0x770] ;  /* 0x0007700001327983 */ /* 0x000ea80000100a00 */
[----:B------:R-:W2:Y:S04]  /*70910*/  LDL.64 R42, [R1+0x750] ;  /* 0x00075000012a7983 */ /* 0x000ea80000100a00 */
[----:B------:R-:W-:Y:S04]  /*70920*/  @P5 STL [R1+0x25c0], R75 ;  /* 0x0025c04b01005387 */ /* 0x000fe80000100800 */
[----:B------:R-:W2:Y:S01]  /*70930*/  LDL.LU.64 R6, [R1+0x4bb8] ;  /* 0x004bb80001067983 */ /* 0x000ea20000300a00 */
[----:B------:R-:W-:-:S02]  /*70940*/  ISETP.GT.AND P3, PT, R92, 0xce, PT ;  /* 0x000000ce5c00780c */ /* 0x000fc40003f64270 */
[----:B------:R-:W-:Y:S02]  /*70950*/  PRMT R19, RZ, 0x7610, R19 ;  /* 0x00007610ff137816 */ /* 0x000fe40000000013 */
[----:B------:R-:W-:-:S04]  /*70960*/  PRMT R14, RZ, 0x7610, R14 ;  /* 0x00007610ff0e7816 */ /* 0x000fc8000000000e */
[----:B------:R-:W3:Y:S04]  /*70970*/  @P6 LDG.E.U16 R19, desc[UR6][R2.64] ;  /* 0x0000000602136981 */ /* 0x000ee8000c1e1500 */
[----:B------:R-:W3:Y:S04]  /*70980*/  LDL.LU.64 R2, [R1+0x4bb0] ;  /* 0x004bb00001027983 */ /* 0x000ee80000300a00 */
[----:B--2---:R-:W2:Y:S04]  /*70990*/  @P3 LDG.E.U16 R14, desc[UR6][R6.64] ;  /* 0x00000006060e3981 */ /* 0x004ea8000c1e1500 */
[----:B------:R-:W2:Y:S01]  /*709a0*/  LDL.LU.64 R6, [R1+0x4ba8] ;  /* 0x004ba80001067983 */ /* 0x000ea20000300a00 */
[----:B------:R-:W-:-:S02]  /*709b0*/  PRMT R18, RZ, 0x7610, R18 ;  /* 0x00007610ff127816 */ /* 0x000fc40000000012 */
[----:B------:R-:W-:Y:S02]  /*709c0*/  ISETP.GT.AND P5, PT, R92, 0xcf, PT ;  /* 0x000000cf5c00780c */ /* 0x000fe40003fa4270 */
[----:B------:R-:W-:Y:S02]  /*709d0*/  PRMT R15, RZ, 0x7610, R15 ;  /* 0x00007610ff0f7816 */ /* 0x000fe4000000000f */
[----:B------:R-:W-:Y:S02]  /*709e0*/  PRMT R93, RZ, 0x7610, R93 ;  /* 0x00007610ff5d7816 */ /* 0x000fe4000000005d */
[----:B------:R-:W-:Y:S01]  /*709f0*/  PRMT R10, RZ, 0x7610, R10 ;  /* 0x00007610ff0a7816 */ /* 0x000fe2000000000a */
[----:B------:R-:W4:Y:S01]  /*70a00*/  @P6 LDG.E.U16 R18, desc[UR6][R22.64] ;  /* 0x0000000616126981 */ /* 0x000f22000c1e1500 */
[----:B------:R-:W-:-:S03]  /*70a10*/  PRMT R11, RZ, 0x7610, R11 ;  /* 0x00007610ff0b7816 */ /* 0x000fc6000000000b */
[----:B------:R-:W4:Y:S01]  /*70a20*/  @P6 LDG.E.U16 R15, desc[UR6][R46.64] ;  /* 0x000000062e0f6981 */ /* 0x000f22000c1e1500 */
[----:B------:R-:W-:-:S03]  /*70a30*/  PRMT R82, RZ, 0x7610, R82 ;  /* 0x00007610ff527816 */ /* 0x000fc60000000052 */
[----:B------:R-:W4:Y:S01]  /*70a40*/  @P3 LDG.E.U16 R93, desc[UR6][R88.64] ;  /* 0x00000006585d3981 */ /* 0x000f22000c1e1500 */
[----:B------:R-:W-:-:S03]  /*70a50*/  PRMT R85, RZ, 0x7610, R85 ;  /* 0x00007610ff557816 */ /* 0x000fc60000000055 */
[----:B---3--:R-:W3:Y:S01]  /*70a60*/  @P3 LDG.E.U16 R10, desc[UR6][R2.64] ;  /* 0x00000006020a3981 */ /* 0x008ee2000c1e1500 */
[----:B------:R-:W-:-:S03]  /*70a70*/  PRMT R84, RZ, 0x7610, R84 ;  /* 0x00007610ff547816 */ /* 0x000fc60000000054 */
[----:B------:R-:W3:Y:S04]  /*70a80*/  @P3 LDG.E.U16 R11, desc[UR6][R38.64] ;  /* 0x00000006260b3981 */ /* 0x000ee8000c1e1500 */
[----:B------:R-:W3:Y:S04]  /*70a90*/  @P5 LDG.E.U16 R85, desc[UR6][R50.64] ;  /* 0x0000000632555981 */ /* 0x000ee8000c1e1500 */
[----:B------:R-:W3:Y:S04]  /*70aa0*/  @P5 LDG.E.U16 R84, desc[UR6][R42.64] ;  /* 0x000000062a545981 */ /* 0x000ee8000c1e1500 */
[----:B------:R-:W3:Y:S04]  /*70ab0*/  LDL.LU.64 R2, [R1+0x4ba0] ;  /* 0x004ba00001027983 */ /* 0x000ee80000300a00 */
[----:B--2---:R-:W2:Y:S04]  /*70ac0*/  @P5 LDG.E.U16 R82, desc[UR6][R6.64] ;  /* 0x0000000606525981 */ /* 0x004ea8000c1e1500 */
[----:B----4-:R-:W-:Y:S04]  /*70ad0*/  STL [R1+0x25ac], R18 ;  /* 0x0025ac1201007387 */ /* 0x010fe80000100800 */
[----:B------:R0:W-:Y:S04]  /*70ae0*/  STL [R1+0x25b0], R19 ;  /* 0x0025b01301007387 */ /* 0x0001e80000100800 */
[----:B------:R-:W4:Y:S01]  /*70af0*/  LDL.64 R46, [R1+0x740] ;  /* 0x00074000012e7983 */ /* 0x000f220000100a00 */
[----:B------:R-:W-:-:S03]  /*70b00*/  PRMT R87, RZ, 0x7610, R87 ;  /* 0x00007610ff577816 */ /* 0x000fc60000000057 */
[----:B0-----:R-:W4:Y:S04]  /*70b10*/  LDL.64 R18, [R1+0x748] ;  /* 0x0007480001127983 */ /* 0x001f280000100a00 */
[----:B------:R-:W-:Y:S04]  /*70b20*/  STL [R1+0x25a4], R14 ;  /* 0x0025a40e01007387 */ /* 0x000fe80000100800 */
[----:B------:R0:W-:Y:S04]  /*70b30*/  STL [R1+0x25a8], R15 ;  /* 0x0025a80f01007387 */ /* 0x0001e80000100800 */
[----:B------:R-:W4:Y:S04]  /*70b40*/  LDL.64 R38, [R1+0x730] ;  /* 0x0007300001267983 */ /* 0x000f280000100a00 */
[----:B---3--:R-:W3:Y:S04]  /*70b50*/  @P5 LDG.E.U16 R87, desc[UR6][R2.64] ;  /* 0x0000000602575981 */ /* 0x008ee8000c1e1500 */
[----:B0-----:R-:W3:Y:S04]  /*70b60*/  LDL.64 R14, [R1+0x738] ;  /* 0x00073800010e7983 */ /* 0x001ee80000100a00 */
[----:B------:R-:W-:Y:S04]  /*70b70*/  STL [R1+0x4548], R93 ;  /* 0x0045485d01007387 */ /* 0x000fe80000100800 */
[----:B------:R-:W-:Y:S04]  /*70b80*/  STL [R1+0x259c], R10 ;  /* 0x00259c0a01007387 */ /* 0x000fe80000100800 */
[----:B------:R-:W-:Y:S04]  /*70b90*/  STL [R1+0x25b4], R74 ;  /* 0x0025b44a01007387 */ /* 0x000fe80000100800 */
[----:B------:R0:W-:Y:S04]  /*70ba0*/  STL [R1+0x25a0], R11 ;  /* 0x0025a00b01007387 */ /* 0x0001e80000100800 */
[----:B------:R-:W3:Y:S04]  /*70bb0*/  LDL.64 R6, [R1+0x720] ;  /* 0x0007200001067983 */ /* 0x000ee80000100a00 */
[----:B------:R-:W3:Y:S04]  /*70bc0*/  LDL.64 R88, [R1+0x760] ;  /* 0x0007600001587983 */ /* 0x000ee80000100a00 */
[----:B0-----:R-:W3:Y:S04]  /*70bd0*/  LDL.64 R10, [R1+0x728] ;  /* 0x00072800010a7983 */ /* 0x001ee80000100a00 */
[----:B--2---:R-:W-:Y:S04]  /*70be0*/  STL [R1+0x44dc], R82 ;  /* 0x0044dc5201007387 */ /* 0x004fe80000100800 */
[----:B------:R-:W-:Y:S04]  /*70bf0*/  STL [R1+0x44e4], R85 ;  /* 0x0044e45501007387 */ /* 0x000fe80000100800 */
[----:B------:R-:W-:Y:S04]  /*70c00*/  STL [R1+0x44ec], R84 ;  /* 0x0044ec5401007387 */ /* 0x000fe80000100800 */
[----:B------:R-:W2:Y:S01]  /*70c10*/  LDL.LU.64 R2, [R1+0x4b98] ;  /* 0x004b980001027983 */ /* 0x000ea20000300a00 */
[----:B------:R-:W-:-:S02]  /*70c20*/  ISETP.GT.AND P6, PT, R92, 0xd0, PT ;  /* 0x000000d05c00780c */ /* 0x000fc40003fc4270 */
[----:B------:R-:W-:Y:S02]  /*70c30*/  ISETP.GT.AND P3, PT, R92, 0xd1, PT ;  /* 0x000000d15c00780c */ /* 0x000fe40003f64270 */
[----:B------:R-:W-:Y:S02]  /*70c40*/  PRMT R58, RZ, 0x7610, R58 ;  /* 0x00007610ff3a7816 */ /* 0x000fe4000000003a */
[----:B------:R-:W-:Y:S02]  /*70c50*/  PRMT R27, RZ, 0x7610, R27 ;  /* 0x00007610ff1b7816 */ /* 0x000fe4000000001b */
[----:B------:R-:W-:Y:S02]  /*70c60*/  PRMT R26, RZ, 0x7610, R26 ;  /* 0x00007610ff1a7816 */ /* 0x000fe4000000001a */
[----:B------:R-:W-:Y:S02]  /*70c70*/  PRMT R55, RZ, 0x7610, R55 ;  /* 0x00007610ff377816 */ /* 0x000fe40000000037 */
[----:B------:R-:W-:Y:S01]  /*70c80*/  PRMT R69, RZ, 0x7610, R69 ;  /* 0x00007610ff457816 */ /* 0x000fe20000000045 */
[----:B------:R-:W2:Y:S04]  /*70c90*/  LDL.64 R22, [R1+0x718] ;  /* 0x0007180001167983 */ /* 0x000ea80000100a00 */
[----:B------:R-:W2:Y:S04]  /*70ca0*/  LDL.64 R50, [R1+0x710] ;  /* 0x0007100001327983 */ /* 0x000ea80000100a00 */
[----:B------:R-:W2:Y:S04]  /*70cb0*/  LDL.64 R42, [R1+0x708] ;  /* 0x00070800012a7983 */ /* 0x000ea80000100a00 */
[----:B------:R-:W2:Y:S04]  /*70cc0*/  LDL.64 R74, [R1+0x700] ;  /* 0x00070000014a7983 */ /* 0x000ea80000100a00 */
[----:B----4-:R-:W4:Y:S04]  /*70cd0*/  @P6 LDG.E.U16 R27, desc[UR6][R46.64] ;  /* 0x000000062e1b6981 */ /* 0x010f28000c1e1500 */
[----:B------:R-:W4:Y:S04]  /*70ce0*/  @P6 LDG.E.U16 R58, desc[UR6][R18.64] ;  /* 0x00000006123a6981 */ /* 0x000f28000c1e1500 */
[----:B------:R-:W4:Y:S04]  /*70cf0*/  @P6 LDG.E.U16 R55, desc[UR6][R38.64] ;  /* 0x0000000626376981 */ /* 0x000f28000c1e1500 */
[----:B---3--:R-:W-:Y:S04]  /*70d00*/  STL [R1+0x44f0], R87 ;  /* 0x0044f05701007387 */ /* 0x008fe80000100800 */
[----:B------:R-:W3:Y:S04]  /*70d10*/  LDL.64 R46, [R1+0x6f0] ;  /* 0x0006f000012e7983 */ /* 0x000ee80000100a00 */
[----:B------:R-:W3:Y:S04]  /*70d20*/  LDL.64 R18, [R1+0x6f8] ;  /* 0x0006f80001127983 */ /* 0x000ee80000100a00 */
[----:B------:R-:W3:Y:S04]  /*70d30*/  @P6 LDG.E.U16 R26, desc[UR6][R14.64] ;  /* 0x000000060e1a6981 */ /* 0x000ee8000c1e1500 */
[----:B------:R-:W3:Y:S04]  /*70d40*/  LDL.64 R38, [R1+0x780] ;  /* 0x0007800001267983 */ /* 0x000ee80000100a00 */
[----:B------:R-:W3:Y:S04]  /*70d50*/  LDL.64 R14, [R1+0x778] ;  /* 0x00077800010e7983 */ /* 0x000ee80000100a00 */
[----:B------:R-:W3:Y:S04]  /*70d60*/  @P3 LDG.E.U16 R69, desc[UR6][R10.64] ;  /* 0x000000060a453981 */ /* 0x000ee8000c1e1500 */
[----:B------:R-:W3:Y:S01]  /*70d70*/  LDL.LU.64 R10, [R1+0x4b90] ;  /* 0x004b9000010a7983 */ /* 0x000ee20000300a00 */
[----:B--2---:R-:W-:-:S02]  /*70d80*/  PRMT R2, RZ, 0x7610, R2 ;  /* 0x00007610ff027816 */ /* 0x004fc40000000002 */
[----:B------:R-:W-:-:S04]  /*70d90*/  PRMT R3, RZ, 0x7610, R3 ;  /* 0x00007610ff037816 */ /* 0x000fc80000000003 */
[----:B------:R-:W2:Y:S04]  /*70da0*/  @P3 LDG.E.U16 R2, desc[UR6][R88.64] ;  /* 0x0000000658023981 */ /* 0x000ea8000c1e1500 */
[----:B------:R-:W3:Y:S04]  /*70db0*/  @P3 LDG.E.U16 R3, desc[UR6][R6.64] ;  /* 0x0000000606033981 */ /* 0x000ee8000c1e1500 */
[----:B------:R-:W4:Y:S01]  /*70dc0*/  LDL.LU.64 R6, [R1+0x4b88] ;  /* 0x004b880001067983 */ /* 0x000f220000300a00 */
[----:B------:R-:W-:-:S03]  /*70dd0*/  PRMT R68, RZ, 0x7610, R68 ;  /* 0x00007610ff447816 */ /* 0x000fc60000000044 */
[----:B------:R-:W4:Y:S04]  /*70de0*/  LDL.64 R88, [R1+0x6e8] ;  /* 0x0006e80001587983 */ /* 0x000f280000100a00 */
[----:B--2---:R-:W-:Y:S04]  /*70df0*/  STL [R1+0x256c], R2 ;  /* 0x00256c0201007387 */ /* 0x004fe80000100800 */
[----:B---3--:R0:W-:Y:S04]  /*70e00*/  STL [R1+0x2570], R3 ;  /* 0x0025700301007387 */ /* 0x0081e80000100800 */
[----:B0-----:R-:W2:Y:S04]  /*70e10*/  LDL.64 R2, [R1+0x6e0] ;  /* 0x0006e00001027983 */ /* 0x001ea80000100a00 */
[----:B----4-:R0:W3:Y:S04]  /*70e20*/  @P3 LDG.E.U16 R68, desc[UR6][R6.64] ;  /* 0x0000000606443981 */ /* 0x0100e8000c1e1500 */
[----:B------:R-:W0:Y:S01]  /*70e30*/  LDL.LU.64 R6, [R1+0x4b80] ;  /* 0x004b800001067983 */ /* 0x000e220000300a00 */
[----:B------:R-:W-:-:S02]  /*70e40*/  ISETP.GT.AND P5, PT, R92, 0xd2, PT ;  /* 0x000000d25c00780c */ /* 0x000fc40003fa4270 */
[----:B------:R-:W-:-:S11]  /*70e50*/  PRMT R0, RZ, 0x7610, R0 ;  /* 0x00007610ff007816 */ /* 0x000fd60000000000 */
[----:B------:R-:W4:Y:S01]  /*70e60*/  @P5 LDG.E.U16 R0, desc[UR6][R42.64] ;  /* 0x000000062a005981 */ /* 0x000f22000c1e1500 */
[----:B0-----:R-:W-:Y:S02]  /*70e70*/  PRMT R6, RZ, 0x7610, R6 ;  /* 0x00007610ff067816 */ /* 0x001fe40000000006 */
[----:B------:R-:W-:-:S04]  /*70e80*/  PRMT R7, RZ, 0x7610, R7 ;  /* 0x00007610ff077816 */ /* 0x000fc80000000007 */
[----:B------:R-:W2:Y:S04]  /*70e90*/  @P5 LDG.E.U16 R6, desc[UR6][R50.64] ;  /* 0x0000000632065981 */ /* 0x000ea8000c1e1500 */
[----:B------:R-:W4:Y:S04]  /*70ea0*/  @P5 LDG.E.U16 R7, desc[UR6][R22.64] ;  /* 0x0000000616075981 */ /* 0x000f28000c1e1500 */
[----:B---3--:R-:W-:Y:S04]  /*70eb0*/  STL [R1+0x2568], R68 ;  /* 0x0025684401007387 */ /* 0x008fe80000100800 */
[----:B------:R0:W-:Y:S04]  /*70ec0*/  STL [R1+0x2574], R69 ;  /* 0x0025744501007387 */ /* 0x0001e80000100800 */
[----:B0-----:R-:W3:Y:S04]  /*70ed0*/  LDL.64 R68, [R1+0x6d0] ;  /* 0x0006d00001447983 */ /* 0x001ee80000100a00 */
[----:B------:R-:W3:Y:S04]  /*70ee0*/  LDL.LU.64 R22, [R1+0x4b78] ;  /* 0x004b780001167983 */ /* 0x000ee80000300a00 */
[----:B------:R-:W3:Y:S04]  /*70ef0*/  LDL.LU.64 R50, [R1+0x4b70] ;  /* 0x004b700001327983 */ /* 0x000ee80000300a00 */
[----:B--2---:R-:W-:Y:S04]  /*70f00*/  STL [R1+0x2560], R6 ;  /* 0x0025600601007387 */ /* 0x004fe80000100800 */
[----:B----4-:R0:W-:Y:S04]  /*70f10*/  STL [R1+0x2564], R7 ;  /* 0x0025640701007387 */ /* 0x0101e80000100800 */
[----:B0-----:R-:W2:Y:S04]  /*70f20*/  LDL.64 R6, [R1+0x6c8] ;  /* 0x0006c80001067983 */ /* 0x001ea80000100a00 */
[----:B------:R-:W4:Y:S04]  /*70f30*/  LDL.LU.64 R42, [R1+0x4b68] ;  /* 0x004b6800012a7983 */ /* 0x000f280000300a00 */
[----:B------:R0:W-:Y:S04]  /*70f40*/  STL [R1+0x255c], R0 ;  /* 0x00255c0001007387 */ /* 0x0001e80000100800 */
[----:B0-----:R-:W2:Y:S01]  /*70f50*/  LDL.LU R0, [R1+0x4b60] ;  /* 0x004b600001007983 */ /* 0x001ea20000300800 */
[----:B------:R-:W-:-:S02]  /*70f60*/  ISETP.GT.AND P6, PT, R92, 0xd3, PT ;  /* 0x000000d35c00780c */ /* 0x000fc40003fc4270 */
[----:B------:R-:W-:Y:S02]  /*70f70*/  PRMT R10, RZ, 0x7610, R10 ;  /* 0x00007610ff0a7816 */ /* 0x000fe4000000000a */
[----:B------:R-:W-:-:S06]  /*70f80*/  PRMT R11, RZ, 0x7610, R11 ;  /* 0x00007610ff0b7816 */ /* 0x000fcc000000000b */
[----:B------:R-:W3:Y:S04]  /*70f90*/  @P5 LDG.E.U16 R11, desc[UR6][R74.64] ;  /* 0x000000064a0b5981 */ /* 0x000ee8000c1e1500 */
[----:B------:R-:W3:Y:S04]  /*70fa0*/  @P6 LDG.E.U16 R10, desc[UR6][R18.64] ;  /* 0x00000006120a6981 */ /* 0x000ee8000c1e1500 */
[----:B------:R-:W4:Y:S04]  /*70fb0*/  LDL.64 R74, [R1+0x7a0] ;  /* 0x0007a000014a7983 */ /* 0x000f280000100a00 */
[----:B------:R-:W4:Y:S01]  /*70fc0*/  LDL.LU.64 R18, [R1+0x4b58] ;  /* 0x004b580001127983 */ /* 0x000f220000300a00 */
[----:B--2---:R-:W-:-:S06]  /*70fd0*/  PRMT R0, RZ, 0x7610, R0 ;  /* 0x00007610ff007816 */ /* 0x004fcc0000000000 */
[----:B------:R-:W2:Y:S04]  /*70fe0*/  @P6 LDG.E.U16 R0, desc[UR6][R46.64] ;  /* 0x000000062e006981 */ /* 0x000ea8000c1e1500 */
[----:B---3--:R-:W-:Y:S04]  /*70ff0*/  STL [R1+0x2554], R10 ;  /* 0x0025540a01007387 */ /* 0x008fe80000100800 */
[----:B------:R0:W-:Y:S04]  /*71000*/  STL [R1+0x2558], R11 ;  /* 0x0025580b01007387 */ /* 0x0001e80000100800 */
[----:B0-----:R-:W3:Y:S04]  /*71010*/  LDL.64 R10, [R1+0x6b8] ;  /* 0x0006b800010a7983 */ /* 0x001ee80000100a00 */
[----:B------:R-:W3:Y:S04]  /*71020*/  LDL.LU.64 R46, [R1+0x4b50] ;  /* 0x004b5000012e7983 */ /* 0x000ee80000300a00 */
[----:B--2---:R0:W-:Y:S04]  /*71030*/  STL [R1+0x2550], R0 ;  /* 0x0025500001007387 */ /* 0x0041e80000100800 */
[----:B0-----:R-:W2:Y:S01]  /*71040*/  LDL.LU R0, [R1+0x4b48] ;  /* 0x004b480001007983 */ /* 0x001ea20000300800 */
[----:B------:R-:W-:-:S02]  /*71050*/  ISETP.GT.AND P3, PT, R92, 0xd4, PT ;  /* 0x000000d45c00780c */ /* 0x000fc40003f64270 */
[----:B----4-:R-:W-:Y:S02]  /*71060*/  PRMT R42, RZ, 0x7610, R42 ;  /* 0x00007610ff2a7816 */ /* 0x010fe4000000002a */
[----:B------:R-:W-:-:S04]  /*71070*/  PRMT R43, RZ, 0x7610, R43 ;  /* 0x00007610ff2b7816 */ /* 0x000fc8000000002b */
[----:B------:R-:W4:Y:S04]  /*71080*/  @P6 LDG.E.U16 R42, desc[UR6][R38.64] ;  /* 0x00000006262a6981 */ /* 0x000f28000c1e1500 */
[----:B------:R-:W4:Y:S01]  /*71090*/  @P6 LDG.E.U16 R43, desc[UR6][R14.64] ;  /* 0x000000060e2b6981 */ /* 0x000f22000c1e1500 */
[----:B---3--:R-:W-:-:S06]  /*710a0*/  PRMT R47, RZ, 0x7610, R47 ;  /* 0x00007610ff2f7816 */ /* 0x008fcc000000002f */
[----:B------:R-:W3:Y:S04]  /*710b0*/  @P3 LDG.E.U16 R47, desc[UR6][R2.64] ;  /* 0x00000006022f3981 */ /* 0x000ee8000c1e1500 */
[----:B------:R-:W3:Y:S04]  /*710c0*/  LDL.LU.64 R14, [R1+0x4b40] ;  /* 0x004b4000010e7983 */ /* 0x000ee80000300a00 */
[----:B------:R-:W3:Y:S01]  /*710d0*/  LDL.LU.64 R38, [R1+0x4b38] ;  /* 0x004b380001267983 */ /* 0x000ee20000300a00 */
[----:B--2---:R-:W-:-:S06]  /*710e0*/  PRMT R0, RZ, 0x7610, R0 ;  /* 0x00007610ff007816 */ /* 0x004fcc0000000000 */
[----:B------:R-:W2:Y:S04]  /*710f0*/  @P3 LDG.E.U16 R0, desc[UR6][R88.64] ;  /* 0x0000000658003981 */ /* 0x000ea8000c1e1500 */
[----:B----4-:R-:W-:Y:S04]  /*71100*/  STL [R1+0x2548], R42 ;  /* 0x0025482a01007387 */ /* 0x010fe80000100800 */
[----:B------:R0:W-:Y:S04]  /*71110*/  STL [R1+0x254c], R43 ;  /* 0x00254c2b01007387 */ /* 0x0001e80000100800 */
[----:B0-----:R-:W4:Y:S04]  /*71120*/  LDL.64 R42, [R1+0x6a0] ;  /* 0x0006a000012a7983 */ /* 0x001f280000100a00 */
[----:B------:R-:W4:Y:S04]  /*71130*/  LDL.LU.64 R88, [R1+0x4b30] ;  /* 0x004b300001587983 */ /* 0x000f280000300a00 */
[----:B--2---:R0:W-:Y:S04]  /*71140*/  STL [R1+0x2544], R0 ;  /* 0x0025440001007387 */ /* 0x0041e80000100800 */
[----:B0-----:R-:W2:Y:S04]  /*71150*/  LDL.LU R0, [R1+0x4b28] ;  /* 0x004b280001007983 */ /* 0x001ea80000300800 */
[----:B------:R-:W2:Y:S01]  /*71160*/  LDL.LU.64 R2, [R1+0x4b20] ;  /* 0x004b200001027983 */ /* 0x000ea20000300a00 */
[----:B------:R-:W-:-:S02]  /*71170*/  ISETP.GT.AND P5, PT, R92, 0xd5, PT ;  /* 0x000000d55c00780c */ /* 0x000fc40003fa4270 */
[----:B---3--:R-:W-:Y:S02]  /*71180*/  PRMT R38, RZ, 0x7610, R38 ;  /* 0x00007610ff267816 */ /* 0x008fe40000000026 */
[----:B------:R-:W-:Y:S02]  /*71190*/  PRMT R39, RZ, 0x7610, R39 ;  /* 0x00007610ff277816 */ /* 0x000fe40000000027 */
[----:B------:R-:W-:Y:S02]  /*711a0*/  PRMT R46, RZ, 0x7610, R46 ;  /* 0x00007610ff2e7816 */ /* 0x000fe4000000002e */
[----:B------:R-:W3:Y:S05]  /*711b0*/  @P3 LDG.E.U16 R38, desc[UR6][R68.64] ;  /* 0x0000000644263981 */ /* 0x000eea000c1e1500 */
[----:B------:R-:W3:Y:S04]  /*711c0*/  @P5 LDG.E.U16 R46, desc[UR6][R6.64] ;  /* 0x00000006062e5981 */ /* 0x000ee8000c1e1500 */
[----:B--2---:R-:W2:Y:S04]  /*711d0*/  @P3 LDG.E.U16 R39, desc[UR6][R2.64] ;  /* 0x0000000602273981 */ /* 0x004ea8000c1e1500 */
[----:B------:R-:W4:Y:S01]  /*711e0*/  LDL.LU.64 R2, [R1+0x4b18] ;  /* 0x004b180001027983 */ /* 0x000f220000300a00 */
[----:B------:R-:W-:-:S03]  /*711f0*/  PRMT R0, RZ, 0x7610, R0 ;  /* 0x00007610ff007816 */ /* 0x000fc60000000000 */
[----:B---3--:R-:W-:Y:S04]  /*71200*/  STL [R1+0x2538], R38 ;  /* 0x0025382601007387 */ /* 0x008fe80000100800 */
[----:B--2---:R0:W-:Y:S04]  /*71210*/  STL [R1+0x253c], R39 ;  /* 0x00253c2701007387 */ /* 0x0041e80000100800 */
[----:B------:R-:W2:Y:S04]  /*71220*/  LDL.64 R68, [R1+0x690] ;  /* 0x0006900001447983 */ /* 0x000ea80000100a00 */
[----:B0-----:R-:W3:Y:S04]  /*71230*/  LDL.64 R38, [R1+0x698] ;  /* 0x0006980001267983 */ /* 0x001ee80000100a00 */
[----:B------:R-:W2:Y:S04]  /*71240*/  LDL.LU.64 R6, [R1+0x4b10] ;  /* 0x004b100001067983 */ /* 0x000ea80000300a00 */
[----:B------:R-:W-:Y:S04]  /*71250*/  STL [R1+0x2534], R46 ;  /* 0x0025342e01007387 */ /* 0x000fe80000100800 */
[----:B------:R0:W-:Y:S04]  /*71260*/  STL [R1+0x2540], R47 ;  /* 0x0025402f01007387 */ /* 0x0001e80000100800 */
[----:B----4-:R-:W4:Y:S04]  /*71270*/  @P5 LDG.E.U16 R0, desc[UR6][R2.64] ;  /* 0x0000000602005981 */ /* 0x010f28000c1e1500 */
[----:B0-----:R-:W3:Y:S04]  /*71280*/  LDL.64 R46, [R1+0x7b0] ;  /* 0x0007b000012e7983 */ /* 0x001ee80000100a00 */
[----:B------:R-:W3:Y:S01]  /*71290*/  LDL.LU.64 R2, [R1+0x4b08] ;  /* 0x004b080001027983 */ /* 0x000ee20000300a00 */
[----:B------:R-:W-:-:S02]  /*712a0*/  ISETP.GT.AND P6, PT, R92, 0xd6, PT ;  /* 0x000000d65c00780c */ /* 0x000fc40003fc4270 */
[----:B------:R-:W-:Y:S02]  /*712b0*/  PRMT R83, RZ, 0x7610, R83 ;  /* 0x00007610ff537816 */ /* 0x000fe40000000053 */
[----:B------:R-:W-:Y:S02]  /*712c0*/  PRMT R19, RZ, 0x7610, R19 ;  /* 0x00007610ff137816 */ /* 0x000fe40000000013 */
[----:B------:R-:W-:-:S07]  /*712d0*/  PRMT R82, RZ, 0x7610, R82 ;  /* 0x00007610ff527816 */ /* 0x000fce0000000052 */
[----:B------:R-:W3:Y:S04]  /*712e0*/  @P6 LDG.E.U16 R83, desc[UR6][R10.64] ;  /* 0x000000060a536981 */ /* 0x000ee8000c1e1500 */
[----:B--2---:R-:W2:Y:S04]  /*712f0*/  @P5 LDG.E.U16 R19, desc[UR6][R6.64] ;  /* 0x0000000606135981 */ /* 0x004ea8000c1e1500 */
[----:B----4-:R0:W-:Y:S04]  /*71300*/  STL [R1+0x2530], R0 ;  /* 0x0025300001007387 */ /* 0x0101e80000100800 */
[----:B0-----:R-:W4:Y:S04]  /*71310*/  LDL.LU R0, [R1+0x4b00] ;  /* 0x004b000001007983 */ /* 0x001f280000300800 */
[----:B------:R-:W2:Y:S04]  /*71320*/  LDL.LU.64 R6, [R1+0x4af8] ;  /* 0x004af80001067983 */ /* 0x000ea80000300a00 */
[----:B---3--:R-:W3:Y:S01]  /*71330*/  @P6 LDG.E.U16 R82, desc[UR6][R2.64] ;  /* 0x0000000602526981 */ /* 0x008ee2000c1e1500 */
[----:B------:R-:W-:-:S02]  /*71340*/  PRMT R18, RZ, 0x7610, R18 ;  /* 0x00007610ff127816 */ /* 0x000fc40000000012 */
[----:B------:R-:W-:-:S04]  /*71350*/  PRMT R15, RZ, 0x7610, R15 ;  /* 0x00007610ff0f7816 */ /* 0x000fc8000000000f */
[----:B------:R-:W4:Y:S04]  /*71360*/  @P5 LDG.E.U16 R18, desc[UR6][R74.64] ;  /* 0x000000064a125981 */ /* 0x000f28000c1e1500 */
[----:B------:R-:W-:Y:S04]  /*71370*/  STL [R1+0x454c], R83 ;  /* 0x00454c5301007387 */ /* 0x000fe80000100800 */
[----:B------:R-:W4:Y:S04]  /*71380*/  LDL.64 R2, [R1+0x688] ;  /* 0x0006880001027983 */ /* 0x000f280000100a00 */
[----:B------:R-:W4:Y:S04]  /*71390*/  LDL.64 R74, [R1+0x680] ;  /* 0x00068000014a7983 */ /* 0x000f280000100a00 */
[----:B------:R-:W4:Y:S04]  /*713a0*/  LDL.64 R10, [R1+0x678] ;  /* 0x00067800010a7983 */ /* 0x000f280000100a00 */
[----:B--2---:R-:W2:Y:S04]  /*713b0*/  @P6 LDG.E.U16 R15, desc[UR6][R6.64] ;  /* 0x00000006060f6981 */ /* 0x004ea8000c1e1500 */
[----:B---3--:R-:W-:Y:S04]  /*713c0*/  STL [R1+0x4550], R82 ;  /* 0x0045505201007387 */ /* 0x008fe80000100800 */
[----:B------:R-:W3:Y:S01]  /*713d0*/  LDL.LU.64 R6, [R1+0x4af0] ;  /* 0x004af00001067983 */ /* 0x000ee20000300a00 */
[----:B------:R-:W-:-:S02]  /*713e0*/  ISETP.GT.AND P3, PT, R92, 0xd7, PT ;  /* 0x000000d75c00780c */ /* 0x000fc40003f64270 */
[----:B------:R-:W-:Y:S02]  /*713f0*/  PRMT R14, RZ, 0x7610, R14 ;  /* 0x00007610ff0e7816 */ /* 0x000fe4000000000e */
[----:B------:R-:W-:Y:S02]  /*71400*/  PRMT R86, RZ, 0x7610, R86 ;  /* 0x00007610ff567816 */ /* 0x000fe40000000056 */
[----:B------:R-:W-:Y:S02]  /*71410*/  PRMT R91, RZ, 0x7610, R91 ;  /* 0x00007610ff5b7816 */ /* 0x000fe4000000005b */
[----:B------:R-:W-:Y:S02]  /*71420*/  PRMT R89, RZ, 0x7610, R89 ;  /* 0x00007610ff597816 */ /* 0x000fe40000000059 */
[----:B------:R-:W-:Y:S01]  /*71430*/  PRMT R88, RZ, 0x7610, R88 ;  /* 0x00007610ff587816 */ /* 0x000fe20000000058 */
[----:B------:R-:W2:Y:S04]  /*71440*/  @P6 LDG.E.U16 R14, desc[UR6][R42.64] ;  /* 0x000000062a0e6981 */ /* 0x000ea8000c1e1500 */
[----:B------:R-:W2:Y:S04]  /*71450*/  @P3 LDG.E.U16 R86, desc[UR6][R38.64] ;  /* 0x0000000626563981 */ /* 0x000ea8000c1e1500 */
[----:B------:R-:W2:Y:S04]  /*71460*/  @P3 LDG.E.U16 R91, desc[UR6][R68.64] ;  /* 0x00000006445b3981 */ /* 0x000ea8000c1e1500 */
[----:B------:R-:W2:Y:S04]  /*71470*/  @P3 LDG.E.U16 R89, desc[UR6][R46.64] ;  /* 0x000000062e593981 */ /* 0x000ea8000c1e1500 */
[----:B---3--:R-:W3:Y:S01]  /*71480*/  @P3 LDG.E.U16 R88, desc[UR6][R6.64] ;  /* 0x0000000606583981 */ /* 0x008ee2000c1e1500 */
[----:B------:R-:W-:-:S03]  /*71490*/  ISETP.GT.AND P5, PT, R92, 0xd8, PT ;  /* 0x000000d85c00780c */ /* 0x000fc60003fa4270 */
[----:B----4-:R-:W-:Y:S04]  /*714a0*/  STL [R1+0x2528], R18 ;  /* 0x0025281201007387 */ /* 0x010fe80000100800 */
[----:B------:R0:W-:Y:S01]  /*714b0*/  STL [R1+0x252c], R19 ;  /* 0x00252c1301007387 */ /* 0x0001e20000100800 */
[----:B------:R-:W-:-:S03]  /*714c0*/  PRMT R54, RZ, 0x7610, R54 ;  /* 0x00007610ff367816 */ /* 0x000fc60000000036 */
[----:B0-----:R-:W4:Y:S04]  /*714d0*/  LDL.64 R18, [R1+0x668] ;  /* 0x0006680001127983 */ /* 0x001f280000100a00 */
[----:B--2---:R-:W-:Y:S04]  /*714e0*/  STL [R1+0x2518], R14 ;  /* 0x0025180e01007387 */ /* 0x004fe80000100800 */
[----:B------:R0:W-:Y:S04]  /*714f0*/  STL [R1+0x251c], R15 ;  /* 0x00251c0f01007387 */ /* 0x0001e80000100800 */
[----:B------:R-:W2:Y:S04]  /*71500*/  LDL.64 R42, [R1+0x7c8] ;  /* 0x0007c800012a7983 */ /* 0x000ea80000100a00 */
[----:B------:R-:W2:Y:S04]  /*71510*/  LDL.64 R38, [R1+0x7d0] ;  /* 0x0007d00001267983 */ /* 0x000ea80000100a00 */
[----:B------:R-:W2:Y:S04]  /*71520*/  @P5 LDG.E.U16 R54, desc[UR6][R2.64] ;  /* 0x0000000602365981 */ /* 0x000ea8000c1e1500 */
[----:B0-----:R-:W2:Y:S04]  /*71530*/  LDL.64 R14, [R1+0x660] ;  /* 0x00066000010e7983 */ /* 0x001ea80000100a00 */
[----:B------:R-:W-:Y:S04]  /*71540*/  STL [R1+0x44f4], R86 ;  /* 0x0044f45601007387 */ /* 0x000fe80000100800 */
[----:B------:R-:W-:Y:S04]  /*71550*/  STL [R1+0x44f8], R91 ;  /* 0x0044f85b01007387 */ /* 0x000fe80000100800 */
[----:B------:R-:W-:Y:S04]  /*71560*/  STL [R1+0x44fc], R89 ;  /* 0x0044fc5901007387 */ /* 0x000fe80000100800 */
[----:B------:R-:W2:Y:S04]  /*71570*/  LDL.64 R6, [R1+0x658] ;  /* 0x0006580001067983 */ /* 0x000ea80000100a00 */
[----:B------:R-:W2:Y:S04]  /*71580*/  LDL.64 R68, [R1+0x650] ;  /* 0x0006500001447983 */ /* 0x000ea80000100a00 */
[----:B------:R-:W2:Y:S04]  /*71590*/  LDL.64 R46, [R1+0x640] ;  /* 0x00064000012e7983 */ /* 0x000ea80000100a00 */
[----:B---3--:R-:W-:Y:S04]  /*715a0*/  STL [R1+0x4500], R88 ;  /* 0x0045005801007387 */ /* 0x008fe80000100800 */
[----:B------:R-:W3:Y:S01]  /*715b0*/  LDL.LU.64 R2, [R1+0x4ae8] ;  /* 0x004ae80001027983 */ /* 0x000ee20000300a00 */
[----:B------:R-:W-:-:S02]  /*715c0*/  ISETP.GT.AND P6, PT, R92, 0xd9, PT ;  /* 0x000000d95c00780c */ /* 0x000fc40003fc4270 */
[----:B------:R-:W-:Y:S02]  /*715d0*/  PRMT R23, RZ, 0x7610, R23 ;  /* 0x00007610ff177816 */ /* 0x000fe40000000017 */
        /* <DEDUP_REMOVED lines=8> */
[----:B----4-:R-:W4:Y:S04]  /*71660*/  @P6 LDG.E.U16 R73, desc[UR6][R18.64] ;  /* 0x0000000612496981 */ /* 0x010f28000c1e1500 */
[----:B--2---:R-:W2:Y:S04]  /*71670*/  @P6 LDG.E.U16 R36, desc[UR6][R38.64] ;  /* 0x0000000626246981 */ /* 0x004ea8000c1e1500 */
[----:B------:R-:W2:Y:S04]  /*71680*/  LDL.64 R74, [R1+0x630] ;  /* 0x00063000014a7983 */ /* 0x000ea80000100a00 */
[----:B------:R-:W2:Y:S04]  /*71690*/  LDL.64 R10, [R1+0x7f0] ;  /* 0x0007f000010a7983 */ /* 0x000ea80000100a00 */
[----:B------:R-:W2:Y:S04]  /*716a0*/  @P6 LDG.E.U16 R37, desc[UR6][R42.64] ;  /* 0x000000062a256981 */ /* 0x000ea8000c1e1500 */
[----:B------:R-:W2:Y:S04]  /*716b0*/  @P6 LDG.E.U16 R72, desc[UR6][R14.64] ;  /* 0x000000060e486981 */ /* 0x000ea8000c1e1500 */
[----:B---3--:R0:W3:Y:S04]  /*716c0*/  @P5 LDG.E.U16 R51, desc[UR6][R2.64] ;  /* 0x0000000602335981 */ /* 0x0080e8000c1e1500 */
[----:B------:R-:W3:Y:S04]  /*716d0*/  LDL.64 R2, [R1+0x638] ;  /* 0x0006380001027983 */ /* 0x000ee80000100a00 */
[----:B------:R-:W3:Y:S01]  /*716e0*/  LDL.LU.64 R18, [R1+0x4ae0] ;  /* 0x004ae00001127983 */ /* 0x000ee20000300a00 */
[----:B------:R-:W-:-:S03]  /*716f0*/  ISETP.GT.AND P3, PT, R92, 0xda, PT ;  /* 0x000000da5c00780c */ /* 0x000fc60003f64270 */
[----:B------:R-:W3:Y:S04]  /*71700*/  LDL.LU.64 R14, [R1+0x4ad8] ;  /* 0x004ad800010e7983 */ /* 0x000ee80000300a00 */
[----:B--2---:R-:W-:Y:S04]  /*71710*/  STL [R1+0x24f4], R72 ;  /* 0x0024f44801007387 */ /* 0x004fe80000100800 */
[----:B----4-:R1:W-:Y:S04]  /*71720*/  STL [R1+0x24f8], R73 ;  /* 0x0024f84901007387 */ /* 0x0103e80000100800 */
[----:B-1----:R-:W2:Y:S04]  /*71730*/  LDL.64 R72, [R1+0x628] ;  /* 0x0006280001487983 */ /* 0x002ea80000100a00 */
[----:B------:R-:W-:Y:S04]  /*71740*/  STL [R1+0x24ec], R36 ;  /* 0x0024ec2401007387 */ /* 0x000fe80000100800 */
[----:B------:R1:W-:Y:S04]  /*71750*/  STL [R1+0x24f0], R37 ;  /* 0x0024f02501007387 */ /* 0x0003e80000100800 */
[----:B------:R-:W4:Y:S04]  /*71760*/  LDL.64 R42, [R1+0x618] ;  /* 0x00061800012a7983 */ /* 0x000f280000100a00 */
[----:B------:R-:W2:Y:S04]  /*71770*/  LDL.64 R38, [R1+0x610] ;  /* 0x0006100001267983 */ /* 0x000ea80000100a00 */
[----:B-1----:R-:W2:Y:S01]  /*71780*/  LDL.64 R36, [R1+0x620] ;  /* 0x0006200001247983 */ /* 0x002ea20000100a00 */
[----:B---3--:R-:W-:-:S06]  /*71790*/  PRMT R19, RZ, 0x7610, R19 ;  /* 0x00007610ff137816 */ /* 0x008fcc0000000013 */
[----:B------:R-:W3:Y:S04]  /*717a0*/  @P3 LDG.E.U16 R19, desc[UR6][R6.64] ;  /* 0x0000000606133981 */ /* 0x000ee8000c1e1500 */
[----:B------:R-:W2:Y:S01]  /*717b0*/  LDL.LU.64 R6, [R1+0x4ad0] ;  /* 0x004ad00001067983 */ /* 0x000ea20000300a00 */
[----:B------:R-:W-:Y:S02]  /*717c0*/  PRMT R18, RZ, 0x7610, R18 ;  /* 0x00007610ff127816 */ /* 0x000fe40000000012 */
[----:B------:R-:W-:Y:S02]  /*717d0*/  PRMT R14, RZ, 0x7610, R14 ;  /* 0x00007610ff0e7816 */ /* 0x000fe4000000000e */
[----:B------:R-:W-:Y:S02]  /*717e0*/  PRMT R15, RZ, 0x7610, R15 ;  /* 0x00007610ff0f7816 */ /* 0x000fe4000000000f */
[----:B------:R-:W3:Y:S04]  /*717f0*/  @P3 LDG.E.U16 R18, desc[UR6][R68.64] ;  /* 0x0000000644123981 */ /* 0x000ee8000c1e1500 */
[----:B------:R-:W3:Y:S01]  /*71800*/  @P3 LDG.E.U16 R14, desc[UR6][R46.64] ;  /* 0x000000062e0e3981 */ /* 0x000ee2000c1e1500 */
[----:B------:R-:W-:-:S03]  /*71810*/  ISETP.GT.AND P5, PT, R92, 0xdb, PT ;  /* 0x000000db5c00780c */ /* 0x000fc60003fa4270 */
[----:B--2---:R-:W2:Y:S01]  /*71820*/  @P3 LDG.E.U16 R15, desc[UR6][R6.64] ;  /* 0x00000006060f3981 */ /* 0x004ea2000c1e1500 */
[----:B------:R-:W-:-:S09]  /*71830*/  PRMT R71, RZ, 0x7610, R71 ;  /* 0x00007610ff477816 */ /* 0x000fd20000000047 */
[----:B------:R-:W4:Y:S04]  /*71840*/  @P5 LDG.E.U16 R71, desc[UR6][R2.64] ;  /* 0x0000000602475981 */ /* 0x000f28000c1e1500 */
[----:B------:R-:W4:Y:S04]  /*71850*/  LDL.LU.64 R6, [R1+0x4ac8] ;  /* 0x004ac80001067983 */ /* 0x000f280000300a00 */
[----:B---3--:R-:W-:Y:S04]  /*71860*/  STL [R1+0x24e4], R18 ;  /* 0x0024e41201007387 */ /* 0x008fe80000100800 */
[----:B------:R1:W-:Y:S04]  /*71870*/  STL [R1+0x24e8], R19 ;  /* 0x0024e81301007387 */ /* 0x0003e80000100800 */
[----:B------:R-:W3:Y:S04]  /*71880*/  LDL.64 R46, [R1+0x600] ;  /* 0x00060000012e7983 */ /* 0x000ee80000100a00 */
[----:B-1----:R-:W3:Y:S04]  /*71890*/  LDL.64 R18, [R1+0x608] ;  /* 0x0006080001127983 */ /* 0x002ee80000100a00 */
[----:B------:R-:W-:Y:S04]  /*718a0*/  STL [R1+0x24dc], R14 ;  /* 0x0024dc0e01007387 */ /* 0x000fe80000100800 */
[----:B--2---:R1:W-:Y:S04]  /*718b0*/  STL [R1+0x24e0], R15 ;  /* 0x0024e00f01007387 */ /* 0x0043e80000100800 */
[----:B------:R-:W2:Y:S04]  /*718c0*/  LDL.64 R68, [R1+0x808] ;  /* 0x0008080001447983 */ /* 0x000ea80000100a00 */
[----:B-1----:R-:W2:Y:S04]  /*718d0*/  LDL.64 R14, [R1+0x800] ;  /* 0x00080000010e7983 */ /* 0x002ea80000100a00 */
[----:B------:R-:W2:Y:S01]  /*718e0*/  LDL.LU.64 R2, [R1+0x4ac0] ;  /* 0x004ac00001027983 */ /* 0x000ea20000300a00 */
[----:B------:R-:W-:-:S02]  /*718f0*/  ISETP.GT.AND P6, PT, R92, 0xdc, PT ;  /* 0x000000dc5c00780c */ /* 0x000fc40003fc4270 */
[----:B----4-:R-:W-:Y:S02]  /*71900*/  PRMT R6, RZ, 0x7610, R6 ;  /* 0x00007610ff067816 */ /* 0x010fe40000000006 */
[----:B------:R-:W-:Y:S02]  /*71910*/  PRMT R7, RZ, 0x7610, R7 ;  /* 0x00007610ff077816 */ /* 0x000fe40000000007 */
[----:B------:R-:W-:Y:S02]  /*71920*/  PRMT R70, RZ, 0x7610, R70 ;  /* 0x00007610ff467816 */ /* 0x000fe40000000046 */
[----:B------:R-:W-:Y:S01]  /*71930*/  PRMT R4, RZ, 0x7610, R4 ;  /* 0x00007610ff047816 */ /* 0x000fe20000000004 */
[----:B------:R-:W4:Y:S04]  /*71940*/  @P5 LDG.E.U16 R6, desc[UR6][R10.64] ;  /* 0x000000060a065981 */ /* 0x000f28000c1e1500 */
[----:B------:R-:W3:Y:S04]  /*71950*/  @P5 LDG.E.U16 R70, desc[UR6][R74.64] ;  /* 0x000000064a465981 */ /* 0x000ee8000c1e1500 */
[----:B------:R-:W3:Y:S04]  /*71960*/  @P6 LDG.E.U16 R4, desc[UR6][R72.64] ;  /* 0x0000000648046981 */ /* 0x000ee8000c1e1500 */
[----:B--2---:R-:W2:Y:S01]  /*71970*/  @P5 LDG.E.U16 R7, desc[UR6][R2.64] ;  /* 0x0000000602075981 */ /* 0x004ea2000c1e1500 */
[----:B------:R-:W-:-:S06]  /*71980*/  PRMT R0, RZ, 0x7610, R0 ;  /* 0x00007610ff007816 */ /* 0x000fcc0000000000 */
[----:B------:R-:W3:Y:S04]  /*71990*/  @P6 LDG.E.U16 R0, desc[UR6][R36.64] ;  /* 0x0000000624006981 */ /* 0x000ee8000c1e1500 */
[----:B------:R-:W0:Y:S04]  /*719a0*/  LDL.LU.64 R2, [R1+0x4ab8] ;  /* 0x004ab80001027983 */ /* 0x000e280000300a00 */
[----:B------:R-:W3:Y:S04]  /*719b0*/  LDL.64 R10, [R1+0x5f8] ;  /* 0x0005f800010a7983 */ /* 0x000ee80000100a00 */
[----:B----4-:R-:W-:Y:S04]  /*719c0*/  STL [R1+0x24cc], R6 ;  /* 0x0024cc0601007387 */ /* 0x010fe80000100800 */
[----:B--2---:R1:W-:Y:S04]  /*719d0*/  STL [R1+0x24d0], R7 ;  /* 0x0024d00701007387 */ /* 0x0043e80000100800 */
[----:B------:R-:W2:Y:S04]  /*719e0*/  LDL.64 R74, [R1+0x5e8] ;  /* 0x0005e800014a7983 */ /* 0x000ea80000100a00 */
[----:B-1----:R-:W4:Y:S04]  /*719f0*/  LDL.64 R6, [R1+0x5f0] ;  /* 0x0005f00001067983 */ /* 0x002f280000100a00 */
[----:B---3--:R-:W-:Y:S04]  /*71a00*/  STL [R1+0x24d4], R70 ;  /* 0x0024d44601007387 */ /* 0x008fe80000100800 */
[----:B------:R1:W-:Y:S04]  /*71a10*/  STL [R1+0x24d8], R71 ;  /* 0x0024d84701007387 */ /* 0x0003e80000100800 */
[----:B-1----:R-:W3:Y:S04]  /*71a20*/  LDL.64 R70, [R1+0x5e0] ;  /* 0x0005e00001467983 */ /* 0x002ee80000100a00 */
[----:B------:R-:W2:Y:S04]  /*71a30*/  LDL.LU.64 R72, [R1+0x4ab0] ;  /* 0x004ab00001487983 */ /* 0x000ea80000300a00 */
[----:B------:R1:W-:Y:S04]  /*71a40*/  STL [R1+0x24c8], R4 ;  /* 0x0024c80401007387 */ /* 0x0003e80000100800 */
[----:B-1----:R-:W2:Y:S01]  /*71a50*/  LDL.LU R4, [R1+0x4aa8] ;  /* 0x004aa80001047983 */ /* 0x002ea20000300800 */
[----:B------:R-:W-:-:S02]  /*71a60*/  ISETP.GT.AND P3, PT, R92, 0xdd, PT ;  /* 0x000000dd5c00780c */ /* 0x000fc40003f64270 */
[----:B0-----:R-:W-:Y:S01]  /*71a70*/  PRMT R2, RZ, 0x7610, R2 ;  /* 0x00007610ff027816 */ /* 0x001fe20000000002 */
[----:B------:R-:W3:Y:S01]  /*71a80*/  LDL.LU.64 R36, [R1+0x4aa0] ;  /* 0x004aa00001247983 */ /* 0x000ee20000300a00 */
[----:B------:R-:W-:-:S03]  /*71a90*/  PRMT R3, RZ, 0x7610, R3 ;  /* 0x00007610ff037816 */ /* 0x000fc60000000003 */
[----:B------:R0:W-:Y:S04]  /*71aa0*/  STL [R1+0x24c4], R0 ;  /* 0x0024c40001007387 */ /* 0x0001e80000100800 */
[----:B------:R-:W3:Y:S04]  /*71ab0*/  @P6 LDG.E.U16 R2, desc[UR6][R38.64] ;  /* 0x0000000626026981 */ /* 0x000ee8000c1e1500 */
[----:B------:R-:W4:Y:S04]  /*71ac0*/  @P6 LDG.E.U16 R3, desc[UR6][R42.64] ;  /* 0x000000062a036981 */ /* 0x000f28000c1e1500 */
[----:B0-----:R-:W4:Y:S04]  /*71ad0*/  LDL.LU R0, [R1+0x4a98] ;  /* 0x004a980001007983 */ /* 0x001f280000300800 */
[----:B------:R-:W4:Y:S01]  /*71ae0*/  LDL.LU.64 R42, [R1+0x4a90] ;  /* 0x004a9000012a7983 */ /* 0x000f220000300a00 */
[----:B--2---:R-:W-:-:S06]  /*71af0*/  PRMT R4, RZ, 0x7610, R4 ;  /* 0x00007610ff047816 */ /* 0x004fcc0000000004 */
[----:B------:R-:W2:Y:S04]  /*71b00*/  @P3 LDG.E.U16 R4, desc[UR6][R18.64] ;  /* 0x0000000612043981 */ /* 0x000ea8000c1e1500 */
[----:B---3--:R-:W-:Y:S04]  /*71b10*/  STL [R1+0x24bc], R2 ;  /* 0x0024bc0201007387 */ /* 0x008fe80000100800 */
[----:B----4-:R0:W-:Y:S04]  /*71b20*/  STL [R1+0x24c0], R3 ;  /* 0x0024c00301007387 */ /* 0x0101e80000100800 */
[----:B------:R-:W3:Y:S01]  /*71b30*/  LDL.64 R38, [R1+0x818] ;  /* 0x0008180001267983 */ /* 0x000ee20000100a00 */
[----:B------:R-:W-:-:S03]  /*71b40*/  PRMT R0, RZ, 0x7610, R0 ;  /* 0x00007610ff007816 */ /* 0x000fc60000000000 */
[----:B0-----:R-:W4:Y:S04]  /*71b50*/  LDL.64 R2, [R1+0x5d0] ;  /* 0x0005d00001027983 */ /* 0x001f280000100a00 */
[----:B------:R-:W3:Y:S04]  /*71b60*/  @P3 LDG.E.U16 R0, desc[UR6][R46.64] ;  /* 0x000000062e003981 */ /* 0x000ee8000c1e1500 */
[----:B------:R-:W4:Y:S04]  /*71b70*/  LDL.LU.64 R18, [R1+0x4a88] ;  /* 0x004a880001127983 */ /* 0x000f280000300a00 */
[----:B--2---:R0:W-:Y:S04]  /*71b80*/  STL [R1+0x24b8], R4 ;  /* 0x0024b80401007387 */ /* 0x0041e80000100800 */
[----:B0-----:R-:W2:Y:S01]  /*71b90*/  LDL.LU R4, [R1+0x4a80] ;  /* 0x004a800001047983 */ /* 0x001ea20000300800 */
[----:B------:R-:W-:-:S02]  /*71ba0*/  ISETP.GT.AND P5, PT, R92, 0xde, PT ;  /* 0x000000de5c00780c */ /* 0x000fc40003fa4270 */
[----:B------:R-:W-:Y:S02]  /*71bb0*/  PRMT R43, RZ, 0x7610, R43 ;  /* 0x00007610ff2b7816 */ /* 0x000fe4000000002b */
[----:B------:R-:W-:Y:S01]  /*71bc0*/  PRMT R42, RZ, 0x7610, R42 ;  /* 0x00007610ff2a7816 */ /* 0x000fe2000000002a */
[----:B------:R-:W4:Y:S04]  /*71bd0*/  LDL.LU.64 R46, [R1+0x4a78] ;  /* 0x004a7800012e7983 */ /* 0x000f280000300a00 */
[----:B---3--:R0:W-:Y:S04]  /*71be0*/  STL [R1+0x24b4], R0 ;  /* 0x0024b40001007387 */ /* 0x0081e80000100800 */
[----:B------:R-:W3:Y:S04]  /*71bf0*/  @P3 LDG.E.U16 R43, desc[UR6][R14.64] ;  /* 0x000000060e2b3981 */ /* 0x000ee8000c1e1500 */
[----:B------:R-:W3:Y:S04]  /*71c00*/  @P3 LDG.E.U16 R42, desc[UR6][R68.64] ;  /* 0x00000006442a3981 */ /* 0x000ee8000c1e1500 */
[----:B0-----:R-:W4:Y:S04]  /*71c10*/  LDL.LU R0, [R1+0x4a70] ;  /* 0x004a700001007983 */ /* 0x001f280000300800 */
[----:B------:R-:W4:Y:S04]  /*71c20*/  LDL.LU.64 R14, [R1+0x4a68] ;  /* 0x004a6800010e7983 */ /* 0x000f280000300a00 */
[----:B------:R-:W4:Y:S01]  /*71c30*/  LDL.64 R68, [R1+0x5c0] ;  /* 0x0005c00001447983 */ /* 0x000f220000100a00 */
[----:B--2---:R-:W-:-:S06]  /*71c40*/  PRMT R4, RZ, 0x7610, R4 ;  /* 0x00007610ff047816 */ /* 0x004fcc0000000004 */
[----:B------:R-:W2:Y:S04]  /*71c50*/  @P5 LDG.E.U16 R4, desc[UR6][R10.64] ;  /* 0x000000060a045981 */ /* 0x000ea8000c1e1500 */
[----:B---3--:R-:W-:Y:S04]  /*71c60*/  STL [R1+0x24ac], R42 ;  /* 0x0024ac2a01007387 */ /* 0x008fe80000100800 */
[----:B------:R0:W-:Y:S01]  /*71c70*/  STL [R1+0x24b0], R43 ;  /* 0x0024b02b01007387 */ /* 0x0001e20000100800 */
[----:B----4-:R-:W-:Y:S02]  /*71c80*/  PRMT R0, RZ, 0x7610, R0 ;  /* 0x00007610ff007816 */ /* 0x010fe40000000000 */
[----:B------:R-:W-:-:S02]  /*71c90*/  PRMT R14, RZ, 0x7610, R14 ;  /* 0x00007610ff0e7816 */ /* 0x000fc4000000000e */
[----:B------:R-:W-:Y:S01]  /*71ca0*/  PRMT R15, RZ, 0x7610, R15 ;  /* 0x00007610ff0f7816 */ /* 0x000fe2000000000f */
[----:B0-----:R-:W3:Y:S04]  /*71cb0*/  LDL.64 R42, [R1+0x5b8] ;  /* 0x0005b800012a7983 */ /* 0x001ee80000100a00 */
[----:B------:R-:W4:Y:S04]  /*71cc0*/  @P5 LDG.E.U16 R0, desc[UR6][R6.64] ;  /* 0x0000000606005981 */ /* 0x000f28000c1e1500 */
[----:B------:R-:W3:Y:S04]  /*71cd0*/  LDL.LU.64 R10, [R1+0x4a60] ;  /* 0x004a6000010a7983 */ /* 0x000ee80000300a00 */
[----:B------:R-:W3:Y:S04]  /*71ce0*/  @P5 LDG.E.U16 R14, desc[UR6][R70.64] ;  /* 0x00000006460e5981 */ /* 0x000ee8000c1e1500 */
[----:B------:R-:W3:Y:S04]  /*71cf0*/  @P5 LDG.E.U16 R15, desc[UR6][R74.64] ;  /* 0x000000064a0f5981 */ /* 0x000ee8000c1e1500 */
[----:B--2---:R0:W-:Y:S04]  /*71d00*/  STL [R1+0x24a8], R4 ;  /* 0x0024a80401007387 */ /* 0x0041e80000100800 */
[----:B0-----:R-:W2:Y:S04]  /*71d10*/  LDL.LU R4, [R1+0x4a58] ;  /* 0x004a580001047983 */ /* 0x001ea80000300800 */
[----:B------:R-:W2:Y:S01]  /*71d20*/  LDL.LU.64 R6, [R1+0x4a50] ;  /* 0x004a500001067983 */ /* 0x000ea20000300a00 */
[----:B------:R-:W-:-:S02]  /*71d30*/  ISETP.GT.AND P6, PT, R92, 0xdf, PT ;  /* 0x000000df5c00780c */ /* 0x000fc40003fc4270 */
[----:B------:R-:W-:Y:S01]  /*71d40*/  PRMT R73, RZ, 0x7610, R73 ;  /* 0x00007610ff497816 */ /* 0x000fe20000000049 */
[----:B----4-:R0:W-:Y:S04]  /*71d50*/  STL [R1+0x24a4], R0 ;  /* 0x0024a40001007387 */ /* 0x0101e80000100800 */
[----:B0-----:R-:W4:Y:S04]  /*71d60*/  LDL.LU R0, [R1+0x4a48] ;  /* 0x004a480001007983 */ /* 0x001f280000300800 */
[----:B---3--:R-:W-:Y:S04]  /*71d70*/  STL [R1+0x249c], R14 ;  /* 0x00249c0e01007387 */ /* 0x008fe80000100800 */
[----:B------:R0:W-:Y:S04]  /*71d80*/  STL [R1+0x24a0], R15 ;  /* 0x0024a00f01007387 */ /* 0x0001e80000100800 */
[----:B------:R-:W3:Y:S04]  /*71d90*/  LDL.64 R74, [R1+0x838] ;  /* 0x00083800014a7983 */ /* 0x000ee80000100a00 */
[----:B------:R-:W3:Y:S04]  /*71da0*/  LDL.64 R70, [R1+0x840] ;  /* 0x0008400001467983 */ /* 0x000ee80000100a00 */
[----:B0-----:R-:W3:Y:S04]  /*71db0*/  LDL.64 R14, [R1+0x5a8] ;  /* 0x0005a800010e7983 */ /* 0x001ee80000100a00 */
[----:B--2---:R-:W2:Y:S04]  /*71dc0*/  @P6 LDG.E.U16 R73, desc[UR6][R6.64] ;  /* 0x0000000606496981 */ /* 0x004ea8000c1e1500 */
[----:B------:R-:W2:Y:S01]  /*71dd0*/  LDL.LU.64 R6, [R1+0x4a40] ;  /* 0x004a400001067983 */ /* 0x000ea20000300a00 */
[----:B------:R-:W-:-:S02]  /*71de0*/  PRMT R36, RZ, 0x7610, R36 ;  /* 0x00007610ff247816 */ /* 0x000fc40000000024 */
[----:B------:R-:W-:Y:S02]  /*71df0*/  PRMT R37, RZ, 0x7610, R37 ;  /* 0x00007610ff257816 */ /* 0x000fe40000000025 */
[----:B------:R-:W-:-:S04]  /*71e00*/  PRMT R72, RZ, 0x7610, R72 ;  /* 0x00007610ff487816 */ /* 0x000fc80000000048 */
[----:B------:R-:W3:Y:S04]  /*71e10*/  @P6 LDG.E.U16 R37, desc[UR6][R38.64] ;  /* 0x0000000626256981 */ /* 0x000ee8000c1e1500 */
[----:B------:R-:W3:Y:S04]  /*71e20*/  @P6 LDG.E.U16 R72, desc[UR6][R2.64] ;  /* 0x0000000602486981 */ /* 0x000ee8000c1e1500 */
[----:B------:R-:W3:Y:S04]  /*71e30*/  LDL.LU.64 R2, [R1+0x4a38] ;  /* 0x004a380001027983 */ /* 0x000ee80000300a00 */
[----:B--2---:R-:W2:Y:S01]  /*71e40*/  @P6 LDG.E.U16 R36, desc[UR6][R6.64] ;  /* 0x0000000606246981 */ /* 0x004ea2000c1e1500 */
[----:B------:R-:W-:-:S02]  /*71e50*/  ISETP.GT.AND P3, PT, R92, 0xe0, PT ;  /* 0x000000e05c00780c */ /* 0x000fc40003f64270 */
[----:B------:R-:W-:Y:S01]  /*71e60*/  PRMT R50, RZ, 0x7610, R50 ;  /* 0x00007610ff327816 */ /* 0x000fe20000000032 */
[----:B------:R-:W4:Y:S10]  /*71e70*/  LDL.LU.64 R6, [R1+0x4a30] ;  /* 0x004a300001067983 */ /* 0x000f340000300a00 */
[----:B---3--:R0:W3:Y:S04]  /*71e80*/  @P3 LDG.E.U16 R50, desc[UR6][R2.64] ;  /* 0x0000000602323981 */ /* 0x0080e8000c1e1500 */
[----:B--2---:R-:W-:Y:S04]  /*71e90*/  STL [R1+0x32d4], R36 ;  /* 0x0032d42401007387 */ /* 0x004fe80000100800 */
[----:B------:R1:W-:Y:S04]  /*71ea0*/  STL [R1+0x32d8], R37 ;  /* 0x0032d82501007387 */ /* 0x0003e80000100800 */
[----:B-1----:R-:W2:Y:S04]  /*71eb0*/  LDL.64 R36, [R1+0x598] ;  /* 0x0005980001247983 */ /* 0x002ea80000100a00 */
[----:B------:R-:W-:Y:S04]  /*71ec0*/  STL [R1+0x32dc], R72 ;  /* 0x0032dc4801007387 */ /* 0x000fe80000100800 */
[----:B------:R1:W-:Y:S04]  /*71ed0*/  STL [R1+0x32e0], R73 ;  /* 0x0032e04901007387 */ /* 0x0003e80000100800 */
[----:B------:R-:W2:Y:S04]  /*71ee0*/  LDL.64 R38, [R1+0x580] ;  /* 0x0005800001267983 */ /* 0x000ea80000100a00 */
[----:B-1----:R-:W2:Y:S04]  /*71ef0*/  LDL.64 R72, [R1+0x588] ;  /* 0x0005880001487983 */ /* 0x002ea80000100a00 */
[----:B------:R-:W0:Y:S01]  /*71f00*/  LDL.LU.64 R2, [R1+0x4a28] ;  /* 0x004a280001027983 */ /* 0x000e220000300a00 */
[----:B------:R-:W-:-:S02]  /*71f10*/  ISETP.GT.AND P5, PT, R92, 0xe1, PT ;  /* 0x000000e15c00780c */ /* 0x000fc40003fa4270 */
[----:B------:R-:W-:Y:S02]  /*71f20*/  PRMT R19, RZ, 0x7610, R19 ;  /* 0x00007610ff137816 */ /* 0x000fe40000000013 */
[----:B------:R-:W-:Y:S02]  /*71f30*/  PRMT R18, RZ, 0x7610, R18 ;  /* 0x00007610ff127816 */ /* 0x000fe40000000012 */
[----:B------:R-:W-:Y:S02]  /*71f40*/  PRMT R47, RZ, 0x7610, R47 ;  /* 0x00007610ff2f7816 */ /* 0x000fe4000000002f */
[----:B------:R-:W2:Y:S04]  /*71f50*/  @P3 LDG.E.U16 R19, desc[UR6][R68.64] ;  /* 0x0000000644133981 */ /* 0x000ea8000c1e1500 */
[----:B------:R-:W2:Y:S04]  /*71f60*/  @P3 LDG.E.U16 R18, desc[UR6][R42.64] ;  /* 0x000000062a123981 */ /* 0x000ea8000c1e1500 */
[----:B----4-:R-:W4:Y:S04]  /*71f70*/  @P3 LDG.E.U16 R47, desc[UR6][R6.64] ;  /* 0x00000006062f3981 */ /* 0x010f28000c1e1500 */
[----:B------:R-:W2:Y:S04]  /*71f80*/  LDL.64 R68, [R1+0x850] ;  /* 0x0008500001447983 */ /* 0x000ea80000100a00 */
[----:B------:R-:W2:Y:S04]  /*71f90*/  LDL.64 R6, [R1+0x578] ;  /* 0x0005780001067983 */ /* 0x000ea80000100a00 */
[----:B------:R-:W2:Y:S01]  /*71fa0*/  LDL.64 R42, [R1+0x858] ;  /* 0x00085800012a7983 */ /* 0x000ea20000100a00 */
[----:B0-----:R-:W-:-:S06]  /*71fb0*/  PRMT R3, RZ, 0x7610, R3 ;  /* 0x00007610ff037816 */ /* 0x001fcc0000000003 */
[----:B------:R-:W2:Y:S04]  /*71fc0*/  @P5 LDG.E.U16 R3, desc[UR6][R14.64] ;  /* 0x000000060e035981 */ /* 0x000ea8000c1e1500 */
[----:B------:R-:W3:Y:S04]  /*71fd0*/  LDL.LU.64 R14, [R1+0x4a20] ;  /* 0x004a2000010e7983 */ /* 0x000ee80000300a00 */
[----:B--2---:R0:W-:Y:S04]  /*71fe0*/  STL [R1+0x2488], R3 ;  /* 0x0024880301007387 */ /* 0x0041e80000100800 */
[----:B0-----:R-:W2:Y:S01]  /*71ff0*/  LDL.LU R3, [R1+0x4a18] ;  /* 0x004a180001037983 */ /* 0x001ea20000300800 */
[----:B------:R-:W-:-:S02]  /*72000*/  PRMT R0, RZ, 0x7610, R0 ;  /* 0x00007610ff007816 */ /* 0x000fc40000000000 */
[----:B------:R-:W-:Y:S02]  /*72010*/  ISETP.GT.AND P6, PT, R92, 0xe2, PT ;  /* 0x000000e25c00780c */ /* 0x000fe40003fc4270 */
[----:B------:R-:W-:Y:S02]  /*72020*/  PRMT R10, RZ, 0x7610, R10 ;  /* 0x00007610ff0a7816 */ /* 0x000fe4000000000a */
[----:B------:R-:W-:-:S04]  /*72030*/  PRMT R11, RZ, 0x7610, R11 ;  /* 0x00007610ff0b7816 */ /* 0x000fc8000000000b */
[----:B------:R-:W3:Y:S04]  /*72040*/  @P5 LDG.E.U16 R10, desc[UR6][R70.64] ;  /* 0x00000006460a5981 */ /* 0x000ee8000c1e1500 */
[----:B------:R-:W3:Y:S04]  /*72050*/  @P5 LDG.E.U16 R11, desc[UR6][R74.64] ;  /* 0x000000064a0b5981 */ /* 0x000ee8000c1e1500 */
[----:B--2---:R0:W2:Y:S04]  /*72060*/  @P5 LDG.E.U16 R0, desc[UR6][R2.64] ;  /* 0x0000000602005981 */ /* 0x0040a8000c1e1500 */
[----:B------:R-:W0:Y:S02]  /*72070*/  LDL.LU.64 R2, [R1+0x4a10] ;  /* 0x004a100001027983 */ /* 0x000e240000300a00 */
[----:B0-----:R-:W-:-:S06]  /*72080*/  PRMT R3, RZ, 0x7610, R3 ;  /* 0x00007610ff037816 */ /* 0x001fcc0000000003 */
[----:B------:R-:W4:Y:S04]  /*72090*/  @P6 LDG.E.U16 R3, desc[UR6][R36.64] ;  /* 0x0000000624036981 */ /* 0x000f28000c1e1500 */
[----:B--2---:R0:W-:Y:S04]  /*720a0*/  STL [R1+0x2484], R0 ;  /* 0x0024840001007387 */ /* 0x0041e80000100800 */
[----:B0-----:R-:W2:Y:S04]  /*720b0*/  LDL.LU R0, [R1+0x4a08] ;  /* 0x004a080001007983 */ /* 0x001ea80000300800 */
[----:B---3--:R-:W-:Y:S04]  /*720c0*/  STL [R1+0x247c], R10 ;  /* 0x00247c0a01007387 */ /* 0x008fe80000100800 */
[----:B------:R0:W-:Y:S04]  /*720d0*/  STL [R1+0x2480], R11 ;  /* 0x0024800b01007387 */ /* 0x0001e80000100800 */
[----:B------:R-:W3:Y:S04]  /*720e0*/  LDL.64 R74, [R1+0x558] ;  /* 0x00055800014a7983 */ /* 0x000ee80000100a00 */
[----:B------:R-:W3:Y:S04]  /*720f0*/  LDL.64 R70, [R1+0x550] ;  /* 0x0005500001467983 */ /* 0x000ee80000100a00 */
[----:B0-----:R-:W3:Y:S04]  /*72100*/  LDL.64 R10, [R1+0x568] ;  /* 0x00056800010a7983 */ /* 0x001ee80000100a00 */
[----:B------:R-:W3:Y:S04]  /*72110*/  LDL.LU.64 R36, [R1+0x4a00] ;  /* 0x004a000001247983 */ /* 0x000ee80000300a00 */
[----:B----4-:R0:W-:Y:S04]  /*72120*/  STL [R1+0x2478], R3 ;  /* 0x0024780301007387 */ /* 0x0101e80000100800 */
[----:B0-----:R-:W4:Y:S01]  /*72130*/  LDL.LU R3, [R1+0x49f8] ;  /* 0x0049f80001037983 */ /* 0x001f220000300800 */
[----:B--2---:R-:W-:-:S02]  /*72140*/  PRMT R0, RZ, 0x7610, R0 ;  /* 0x00007610ff007816 */ /* 0x004fc40000000000 */
[----:B------:R-:W-:Y:S02]  /*72150*/  PRMT R14, RZ, 0x7610, R14 ;  /* 0x00007610ff0e7816 */ /* 0x000fe4000000000e */
[----:B------:R-:W-:-:S04]  /*72160*/  PRMT R15, RZ, 0x7610, R15 ;  /* 0x00007610ff0f7816 */ /* 0x000fc8000000000f */
[----:B------:R-:W2:Y:S04]  /*72170*/  @P6 LDG.E.U16 R14, desc[UR6][R38.64] ;  /* 0x00000006260e6981 */ /* 0x000ea8000c1e1500 */
[----:B------:R-:W2:Y:S04]  /*72180*/  @P6 LDG.E.U16 R15, desc[UR6][R72.64] ;  /* 0x00000006480f6981 */ /* 0x000ea8000c1e1500 */
[----:B----4-:R-:W4:Y:S01]  /*72190*/  @P6 LDG.E.U16 R0, desc[UR6][R2.64] ;  /* 0x0000000602006981 */ /* 0x010f22000c1e1500 */
[----:B------:R-:W-:Y:S02]  /*721a0*/  ISETP.GT.AND P3, PT, R92, 0xe3, PT ;  /* 0x000000e35c00780c */ /* 0x000fe40003f64270 */
[----:B------:R-:W-:Y:S01]  /*721b0*/  PRMT R77, RZ, 0x7610, R77 ;  /* 0x00007610ff4d7816 */ /* 0x000fe2000000004d */
[----:B------:R-:W2:Y:S10]  /*721c0*/  LDL.LU.64 R2, [R1+0x49f0] ;  /* 0x0049f00001027983 */ /* 0x000eb40000300a00 */
[----:B------:R-:W2:Y:S04]  /*721d0*/  @P3 LDG.E.U16 R77, desc[UR6][R6.64] ;  /* 0x00000006064d3981 */ /* 0x000ea8000c1e1500 */
[----:B----4-:R0:W-:Y:S04]  /*721e0*/  STL [R1+0x2474], R0 ;  /* 0x0024740001007387 */ /* 0x0101e80000100800 */
[----:B0-----:R-:W4:Y:S04]  /*721f0*/  LDL.LU R0, [R1+0x49e8] ;  /* 0x0049e80001007983 */ /* 0x001f280000300800 */
[----:B--2---:R-:W-:Y:S04]  /*72200*/  STL [R1+0x246c], R14 ;  /* 0x00246c0e01007387 */ /* 0x004fe80000100800 */
[----:B------:R0:W-:Y:S04]  /*72210*/  STL [R1+0x2470], R15 ;  /* 0x0024700f01007387 */ /* 0x0001e80000100800 */
[----:B------:R-:W2:Y:S04]  /*72220*/  LDL.64 R72, [R1+0x868] ;  /* 0x0008680001487983 */ /* 0x000ea80000100a00 */
[----:B------:R-:W2:Y:S04]  /*72230*/  LDL.64 R38, [R1+0x870] ;  /* 0x0008700001267983 */ /* 0x000ea80000100a00 */
[----:B0-----:R-:W2:Y:S04]  /*72240*/  LDL.64 R14, [R1+0x548] ;  /* 0x00054800010e7983 */ /* 0x001ea80000100a00 */
[----:B------:R-:W2:Y:S01]  /*72250*/  LDL.LU.64 R6, [R1+0x49e0] ;  /* 0x0049e00001067983 */ /* 0x000ea20000300a00 */
[----:B------:R-:W-:-:S02]  /*72260*/  PRMT R76, RZ, 0x7610, R76 ;  /* 0x00007610ff4c7816 */ /* 0x000fc4000000004c */
[----:B------:R-:W-:Y:S02]  /*72270*/  ISETP.GT.AND P5, PT, R92, 0xe4, PT ;  /* 0x000000e45c00780c */ /* 0x000fe40003fa4270 */
[----:B------:R-:W-:Y:S02]  /*72280*/  PRMT R2, RZ, 0x7610, R2 ;  /* 0x00007610ff027816 */ /* 0x000fe40000000002 */
[----:B------:R-:W-:-:S04]  /*72290*/  PRMT R3, RZ, 0x7610, R3 ;  /* 0x00007610ff037816 */ /* 0x000fc80000000003 */
[----:B------:R-:W3:Y:S04]  /*722a0*/  @P3 LDG.E.U16 R2, desc[UR6][R42.64] ;  /* 0x000000062a023981 */ /* 0x000ee8000c1e1500 */
[----:B------:R-:W3:Y:S04]  /*722b0*/  @P3 LDG.E.U16 R3, desc[UR6][R68.64] ;  /* 0x0000000644033981 */ /* 0x000ee8000c1e1500 */
[----:B--2---:R0:W2:Y:S04]  /*722c0*/  @P3 LDG.E.U16 R76, desc[UR6][R6.64] ;  /* 0x00000006064c3981 */ /* 0x0040a8000c1e1500 */
[----:B------:R-:W0:Y:S04]  /*722d0*/  LDL.LU.64 R6, [R1+0x49d8] ;  /* 0x0049d80001067983 */ /* 0x000e280000300a00 */
[----:B------:R-:W2:Y:S01]  /*722e0*/  LDL.64 R42, [R1+0x538] ;  /* 0x00053800012a7983 */ /* 0x000ea20000100a00 */
[----:B0-----:R-:W-:-:S06]  /*722f0*/  PRMT R7, RZ, 0x7610, R7 ;  /* 0x00007610ff077816 */ /* 0x001fcc0000000007 */
[----:B---3--:R-:W3:Y:S04]  /*72300*/  @P5 LDG.E.U16 R7, desc[UR6][R10.64] ;  /* 0x000000060a075981 */ /* 0x008ee8000c1e1500 */
[----:B------:R-:W-:Y:S04]  /*72310*/  STL [R1+0x245c], R2 ;  /* 0x00245c0201007387 */ /* 0x000fe80000100800 */
[----:B------:R0:W-:Y:S04]  /*72320*/  STL [R1+0x2460], R3 ;  /* 0x0024600301007387 */ /* 0x0001e80000100800 */
[----:B0-----:R-:W4:Y:S04]  /*72330*/  LDL.64 R2, [R1+0x530] ;  /* 0x0005300001027983 */ /* 0x001f280000100a00 */
[----:B--2---:R-:W-:Y:S04]  /*72340*/  STL [R1+0x2464], R76 ;  /* 0x0024644c01007387 */ /* 0x004fe80000100800 */
[----:B------:R0:W-:Y:S04]  /*72350*/  STL [R1+0x2468], R77 ;  /* 0x0024684d01007387 */ /* 0x0001e80000100800 */
[----:B------:R-:W2:Y:S04]  /*72360*/  LDL.64 R68, [R1+0x520] ;  /* 0x0005200001447983 */ /* 0x000ea80000100a00 */
[----:B0-----:R-:W2:Y:S04]  /*72370*/  LDL.64 R76, [R1+0x528] ;  /* 0x00052800014c7983 */ /* 0x001ea80000100a00 */
[----:B------:R-:W2:Y:S04]  /*72380*/  LDL.LU.64 R10, [R1+0x49d0] ;  /* 0x0049d000010a7983 */ /* 0x000ea80000300a00 */
[----:B---3--:R0:W-:Y:S04]  /*72390*/  STL [R1+0x2458], R7 ;  /* 0x0024580701007387 */ /* 0x0081e80000100800 */
[----:B0-----:R-:W3:Y:S01]  /*723a0*/  LDL.LU R7, [R1+0x49c8] ;  /* 0x0049c80001077983 */ /* 0x001ee20000300800 */
[----:B----4-:R-:W-:-:S02]  /*723b0*/  PRMT R0, RZ, 0x7610, R0 ;  /* 0x00007610ff007816 */ /* 0x010fc40000000000 */
[----:B------:R-:W-:Y:S02]  /*723c0*/  ISETP.GT.AND P6, PT, R92, 0xe5, PT ;  /* 0x000000e55c00780c */ /* 0x000fe40003fc4270 */
[----:B------:R-:W-:Y:S02]  /*723d0*/  PRMT R36, RZ, 0x7610, R36 ;  /* 0x00007610ff247816 */ /* 0x000fe40000000024 */
[----:B------:R-:W-:-:S04]  /*723e0*/  PRMT R37, RZ, 0x7610, R37 ;  /* 0x00007610ff257816 */ /* 0x000fc80000000025 */
[----:B------:R-:W4:Y:S04]  /*723f0*/  @P5 LDG.E.U16 R36, desc[UR6][R70.64] ;  /* 0x0000000646245981 */ /* 0x000f28000c1e1500 */
[----:B------:R-:W2:Y:S04]  /*72400*/  @P5 LDG.E.U16 R37, desc[UR6][R74.64] ;  /* 0x000000064a255981 */ /* 0x000ea8000c1e1500 */
[----:B---3--:R0:W3:Y:S04]  /*72410*/  @P5 LDG.E.U16 R0, desc[UR6][R6.64] ;  /* 0x0000000606005981 */ /* 0x0080e8000c1e1500 */
[----:B------:R-:W0:Y:S02]  /*72420*/  LDL.LU.64 R6, [R1+0x49c0] ;  /* 0x0049c00001067983 */ /* 0x000e240000300a00 */
[----:B0-----:R-:W-:-:S06]  /*72430*/  PRMT R7, RZ, 0x7610, R7 ;  /* 0x00007610ff077816 */ /* 0x001fcc0000000007 */
[----:B------:R-:W2:Y:S04]  /*72440*/  @P6 LDG.E.U16 R7, desc[UR6][R14.64] ;  /* 0x000000060e076981 */ /* 0x000ea8000c1e1500 */
[----:B---3--:R0:W-:Y:S04]  /*72450*/  STL [R1+0x2454], R0 ;  /* 0x0024540001007387 */ /* 0x0081e80000100800 */
[----:B0-----:R-:W3:Y:S04]  /*72460*/  LDL.LU R0, [R1+0x49b8] ;  /* 0x0049b80001007983 */ /* 0x001ee80000300800 */
[----:B------:R-:W3:Y:S04]  /*72470*/  LDL.64 R74, [R1+0x510] ;  /* 0x00051000014a7983 */ /* 0x000ee80000100a00 */
[----:B------:R-:W3:Y:S04]  /*72480*/  LDL.64 R70, [R1+0x888] ;  /* 0x0008880001467983 */ /* 0x000ee80000100a00 */
[----:B----4-:R-:W-:Y:S04]  /*72490*/  STL [R1+0x244c], R36 ;  /* 0x00244c2401007387 */ /* 0x010fe80000100800 */
[----:B--2---:R0:W-:Y:S04]  /*724a0*/  STL [R1+0x2450], R37 ;  /* 0x0024502501007387 */ /* 0x0041e80000100800 */
[----:B0-----:R-:W2:Y:S04]  /*724b0*/  LDL.64 R36, [R1+0x890] ;  /* 0x0008900001247983 */ /* 0x001ea80000100a00 */
[----:B------:R-:W4:Y:S04]  /*724c0*/  LDL.LU.64 R14, [R1+0x49b0] ;  /* 0x0049b000010e7983 */ /* 0x000f280000300a00 */
[----:B------:R0:W-:Y:S04]  /*724d0*/  STL [R1+0x2448], R7 ;  /* 0x0024480701007387 */ /* 0x0001e80000100800 */
[----:B0-----:R-:W2:Y:S01]  /*724e0*/  LDL.LU R7, [R1+0x49a8] ;  /* 0x0049a80001077983 */ /* 0x001ea20000300800 */
[----:B---3--:R-:W-:-:S02]  /*724f0*/  PRMT R0, RZ, 0x7610, R0 ;  /* 0x00007610ff007816 */ /* 0x008fc40000000000 */
[----:B------:R-:W-:Y:S02]  /*72500*/  ISETP.GT.AND P3, PT, R92, 0xe6, PT ;  /* 0x000000e65c00780c */ /* 0x000fe40003f64270 */
[----:B------:R-:W-:Y:S02]  /*72510*/  PRMT R10, RZ, 0x7610, R10 ;  /* 0x00007610ff0a7816 */ /* 0x000fe4000000000a */
[----:B------:R-:W-:Y:S02]  /*72520*/  PRMT R11, RZ, 0x7610, R11 ;  /* 0x00007610ff0b7816 */ /* 0x000fe4000000000b */
[----:B------:R-:W-:Y:S02]  /*72530*/  PRMT R4, RZ, 0x7610, R4 ;  /* 0x00007610ff047816 */ /* 0x000fe40000000004 */
[----:B------:R-:W3:Y:S04]  /*72540*/  @P6 LDG.E.U16 R10, desc[UR6][R38.64] ;  /* 0x00000006260a6981 */ /* 0x000ee8000c1e1500 */
[----:B------:R-:W3:Y:S04]  /*72550*/  @P6 LDG.E.U16 R11, desc[UR6][R72.64] ;  /* 0x00000006480b6981 */ /* 0x000ee8000c1e1500 */
[----:B------:R-:W3:Y:S04]  /*72560*/  @P3 LDG.E.U16 R4, desc[UR6][R42.64] ;  /* 0x000000062a043981 */ /* 0x000ee8000c1e1500 */
[----:B--2---:R-:W2:Y:S04]  /*72570*/  @P6 LDG.E.U16 R0, desc[UR6][R6.64] ;  /* 0x0000000606006981 */ /* 0x004ea8000c1e1500 */
[----:B------:R-:W3:Y:S04]  /*72580*/  LDL.LU.64 R6, [R1+0x49a0] ;  /* 0x0049a00001067983 */ /* 0x000ee80000300a00 */
[----:B--2---:R0:W-:Y:S04]  /*72590*/  STL [R1+0x2444], R0 ;  /* 0x0024440001007387 */ /* 0x0041e80000100800 */
[----:B0-----:R-:W2:Y:S04]  /*725a0*/  LDL.LU R0, [R1+0x4998] ;  /* 0x0049980001007983 */ /* 0x001ea80000300800 */
[----:B------:R-:W4:Y:S04]  /*725b0*/  LDL.64 R72, [R1+0x500] ;  /* 0x0005000001487983 */ /* 0x000f280000100a00 */
[----:B---3--:R-:W-:Y:S04]  /*725c0*/  STL [R1+0x243c], R10 ;  /* 0x00243c0a01007387 */ /* 0x008fe80000100800 */
[----:B------:R0:W-:Y:S01]  /*725d0*/  STL [R1+0x2440], R11 ;  /* 0x0024400b01007387 */ /* 0x0001e20000100800 */
[----:B------:R-:W-:-:S03]  /*725e0*/  PRMT R6, RZ, 0x7610, R6 ;  /* 0x00007610ff067816 */ /* 0x000fc60000000006 */
[----:B------:R-:W3:Y:S01]  /*725f0*/  LDL.64 R38, [R1+0x4f0] ;  /* 0x0004f00001267983 */ /* 0x000ee20000100a00 */
[----:B------:R-:W-:-:S03]  /*72600*/  PRMT R7, RZ, 0x7610, R7 ;  /* 0x00007610ff077816 */ /* 0x000fc60000000007 */
[----:B------:R-:W3:Y:S04]  /*72610*/  @P3 LDG.E.U16 R6, desc[UR6][R68.64] ;  /* 0x0000000644063981 */ /* 0x000ee8000c1e1500 */
[----:B0-----:R-:W3:Y:S04]  /*72620*/  LDL.64 R10, [R1+0x4f8] ;  /* 0x0004f800010a7983 */ /* 0x001ee80000100a00 */
[----:B------:R-:W3:Y:S04]  /*72630*/  LDL.LU.64 R42, [R1+0x4990] ;  /* 0x00499000012a7983 */ /* 0x000ee80000300a00 */
[----:B------:R0:W-:Y:S04]  /*72640*/  STL [R1+0x2438], R4 ;  /* 0x0024380401007387 */ /* 0x0001e80000100800 */
[----:B------:R-:W3:Y:S04]  /*72650*/  @P3 LDG.E.U16 R7, desc[UR6][R76.64] ;  /* 0x000000064c073981 */ /* 0x000ee8000c1e1500 */
[----:B0-----:R-:W3:Y:S01]  /*72660*/  LDL.LU R4, [R1+0x4988] ;  /* 0x0049880001047983 */ /* 0x001ee20000300800 */
[----:B--2---:R-:W-:-:S06]  /*72670*/  PRMT R0, RZ, 0x7610, R0 ;  /* 0x00007610ff007816 */ /* 0x004fcc0000000000 */
[----:B------:R-:W2:Y:S04]  /*72680*/  @P3 LDG.E.U16 R0, desc[UR6][R2.64] ;  /* 0x0000000602003981 */ /* 0x000ea8000c1e1500 */
[----:B------:R-:W3:Y:S01]  /*72690*/  LDL.LU.64 R2, [R1+0x4980] ;  /* 0x0049800001027983 */ /* 0x000ee20000300a00 */
[----:B------:R-:W-:Y:S02]  /*726a0*/  ISETP.GT.AND P5, PT, R92, 0xe7, PT ;  /* 0x000000e75c00780c */ /* 0x000fe40003fa4270 */
[----:B------:R-:W-:Y:S02]  /*726b0*/  PRMT R60, RZ, 0x7610, R60 ;  /* 0x00007610ff3c7816 */ /* 0x000fe4000000003c */
[----:B------:R-:W-:Y:S02]  /*726c0*/  PRMT R61, RZ, 0x7610, R61 ;  /* 0x00007610ff3d7816 */ /* 0x000fe4000000003d */
[----:B------:R-:W-:-:S02]  /*726d0*/  PRMT R32, RZ, 0x7610, R32 ;  /* 0x00007610ff207816 */ /* 0x000fc40000000020 */
[----:B------:R-:W-:-:S05]  /*726e0*/  PRMT R33, RZ, 0x7610, R33 ;  /* 0x00007610ff217816 */ /* 0x000fca0000000021 */
[----:B------:R-:W4:Y:S04]  /*726f0*/  @P5 LDG.E.U16 R60, desc[UR6][R74.64] ;  /* 0x000000064a3c5981 */ /* 0x000f28000c1e1500 */
[----:B------:R-:W4:Y:S04]  /*72700*/  @P5 LDG.E.U16 R32, desc[UR6][R36.64] ;  /* 0x0000000624205981 */ /* 0x000f28000c1e1500 */
[----:B------:R-:W4:Y:S04]  /*72710*/  @P5 LDG.E.U16 R33, desc[UR6][R70.64] ;  /* 0x0000000646215981 */ /* 0x000f28000c1e1500 */
[----:B--2---:R0:W-:Y:S04]  /*72720*/  STL [R1+0x2434], R0 ;  /* 0x0024340001007387 */ /* 0x0041e80000100800 */
[----:B0-----:R-:W2:Y:S04]  /*72730*/  LDL.LU R0, [R1+0x4978] ;  /* 0x0049780001007983 */ /* 0x001ea80000300800 */
[----:B---3--:R-:W3:Y:S04]  /*72740*/  @P5 LDG.E.U16 R61, desc[UR6][R2.64] ;  /* 0x00000006023d5981 */ /* 0x008ee8000c1e1500 */
[----:B------:R-:W-:Y:S04]  /*72750*/  STL [R1+0x242c], R6 ;  /* 0x00242c0601007387 */ /* 0x000fe80000100800 */
[----:B------:R0:W-:Y:S04]  /*72760*/  STL [R1+0x2430], R7 ;  /* 0x0024300701007387 */ /* 0x0001e80000100800 */
[----:B------:R-:W2:Y:S04]  /*72770*/  LDL.64 R76, [R1+0x4e0] ;  /* 0x0004e000014c7983 */ /* 0x000ea80000100a00 */
[----:B------:R-:W2:Y:S04]  /*72780*/  LDL.64 R68, [R1+0x8a8] ;  /* 0x0008a80001447983 */ /* 0x000ea80000100a00 */
[----:B0-----:R-:W2:Y:S04]  /*72790*/  LDL.64 R6, [R1+0x4e8] ;  /* 0x0004e80001067983 */ /* 0x001ea80000100a00 */
[----:B------:R-:W2:Y:S01]  /*727a0*/  LDL.LU.64 R2, [R1+0x4970] ;  /* 0x0049700001027983 */ /* 0x000ea20000300a00 */
[----:B------:R-:W-:-:S02]  /*727b0*/  ISETP.GT.AND P6, PT, R92, 0xe8, PT ;  /* 0x000000e85c00780c */ /* 0x000fc40003fc4270 */
[----:B------:R-:W-:Y:S02]  /*727c0*/  ISETP.GT.AND P3, PT, R92, 0xe9, PT ;  /* 0x000000e95c00780c */ /* 0x000fe40003f64270 */
[----:B------:R-:W-:Y:S01]  /*727d0*/  PRMT R46, RZ, 0x7610, R46 ;  /* 0x00007610ff2e7816 */ /* 0x000fe2000000002e */
[----:B----4-:R-:W-:Y:S01]  /*727e0*/  STL [R1+0x32cc], R60 ;  /* 0x0032cc3c01007387 */ /* 0x010fe20000100800 */
[----:B------:R-:W-:Y:S02]  /*727f0*/  PRMT R15, RZ, 0x7610, R15 ;  /* 0x00007610ff0f7816 */ /* 0x000fe4000000000f */
[----:B------:R-:W-:Y:S02]  /*72800*/  PRMT R14, RZ, 0x7610, R14 ;  /* 0x00007610ff0e7816 */ /* 0x000fe4000000000e */
[----:B------:R-:W-:Y:S02]  /*72810*/  PRMT R43, RZ, 0x7610, R43 ;  /* 0x00007610ff2b7816 */ /* 0x000fe4000000002b */
[----:B------:R-:W-:Y:S01]  /*72820*/  PRMT R65, RZ, 0x7610, R65 ;  /* 0x00007610ff417816 */ /* 0x000fe20000000041 */
[----:B------:R-:W4:Y:S04]  /*72830*/  @P6 LDG.E.U16 R15, desc[UR6][R72.64] ;  /* 0x00000006480f6981 */ /* 0x000f28000c1e1500 */
[----:B------:R-:W4:Y:S04]  /*72840*/  @P6 LDG.E.U16 R14, desc[UR6][R10.64] ;  /* 0x000000060a0e6981 */ /* 0x000f28000c1e1500 */
[----:B------:R-:W4:Y:S04]  /*72850*/  @P6 LDG.E.U16 R43, desc[UR6][R38.64] ;  /* 0x00000006262b6981 */ /* 0x000f28000c1e1500 */
[----:B---3--:R0:W-:Y:S04]  /*72860*/  STL [R1+0x32d0], R61 ;  /* 0x0032d03d01007387 */ /* 0x0081e80000100800 */
[----:B0-----:R-:W3:Y:S04]  /*72870*/  LDL.64 R60, [R1+0x4d8] ;  /* 0x0004d800013c7983 */ /* 0x001ee80000100a00 */
[----:B------:R-:W-:Y:S04]  /*72880*/  STL [R1+0x32c4], R32 ;  /* 0x0032c42001007387 */ /* 0x000fe80000100800 */
[----:B------:R0:W-:Y:S04]  /*72890*/  STL [R1+0x32c8], R33 ;  /* 0x0032c82101007387 */ /* 0x0001e80000100800 */
[----:B------:R-:W3:Y:S04]  /*728a0*/  LDL.64 R70, [R1+0x4c8] ;  /* 0x0004c80001467983 */ /* 0x000ee80000100a00 */
[----:B------:R-:W3:Y:S04]  /*728b0*/  LDL.64 R36, [R1+0x4c0] ;  /* 0x0004c00001247983 */ /* 0x000ee80000100a00 */
[----:B--2---:R1:W2:Y:S04]  /*728c0*/  @P6 LDG.E.U16 R46, desc[UR6][R2.64] ;  /* 0x00000006022e6981 */ /* 0x0042a8000c1e1500 */
[----:B------:R-:W2:Y:S04]  /*728d0*/  @P3 LDG.E.U16 R65, desc[UR6][R6.64] ;  /* 0x0000000606413981 */ /* 0x000ea8000c1e1500 */
[----:B0-----:R-:W2:Y:S04]  /*728e0*/  LDL.64 R32, [R1+0x4d0] ;  /* 0x0004d00001207983 */ /* 0x001ea80000100a00 */
[----:B------:R-:W1:Y:S04]  /*728f0*/  LDL.LU.64 R2, [R1+0x4968] ;  /* 0x0049680001027983 */ /* 0x000e680000300a00 */
[----:B------:R-:W2:Y:S04]  /*72900*/  LDL.64 R10, [R1+0x4b8] ;  /* 0x0004b800010a7983 */ /* 0x000ea80000100a00 */
[----:B------:R-:W2:Y:S04]  /*72910*/  LDL.64 R38, [R1+0x4b0] ;  /* 0x0004b00001267983 */ /* 0x000ea80000100a00 */
[----:B------:R-:W2:Y:S04]  /*72920*/  LDL.64 R74, [R1+0x8b8] ;  /* 0x0008b800014a7983 */ /* 0x000ea80000100a00 */
[----:B------:R-:W2:Y:S04]  /*72930*/  LDL.64 R72, [R1+0x8c0] ;  /* 0x0008c00001487983 */ /* 0x000ea80000100a00 */
[----:B------:R-:W2:Y:S01]  /*72940*/  LDL.LU.64 R6, [R1+0x4960] ;  /* 0x0049600001067983 */ /* 0x000ea20000300a00 */
[----:B-1----:R-:W-:-:S06]  /*72950*/  PRMT R3, RZ, 0x7610, R3 ;  /* 0x00007610ff037816 */ /* 0x002fcc0000000003 */
[----:B--2---:R0:W2:Y:S04]  /*72960*/  @P3 LDG.E.U16 R3, desc[UR6][R6.64] ;  /* 0x0000000606033981 */ /* 0x0040a8000c1e1500 */
[----:B------:R-:W0:Y:S01]  /*72970*/  LDL.LU.64 R6, [R1+0x4958] ;  /* 0x0049580001067983 */ /* 0x000e220000300a00 */
[----:B------:R-:W-:Y:S02]  /*72980*/  ISETP.GT.AND P5, PT, R92, 0xea, PT ;  /* 0x000000ea5c00780c */ /* 0x000fe40003fa4270 */
[----:B------:R-:W-:Y:S02]  /*72990*/  PRMT R64, RZ, 0x7610, R64 ;  /* 0x00007610ff407816 */ /* 0x000fe40000000040 */
[----:B------:R-:W-:Y:S02]  /*729a0*/  PRMT R2, RZ, 0x7610, R2 ;  /* 0x00007610ff027816 */ /* 0x000fe40000000002 */
[----:B------:R-:W-:-:S02]  /*729b0*/  PRMT R4, RZ, 0x7610, R4 ;  /* 0x00007610ff047816 */ /* 0x000fc40000000004 */
[----:B------:R-:W2:Y:S04]  /*729c0*/  @P3 LDG.E.U16 R64, desc[UR6][R76.64] ;  /* 0x000000064c403981 */ /* 0x000ea8000c1e1500 */
[----:B------:R-:W2:Y:S01]  /*729d0*/  @P3 LDG.E.U16 R2, desc[UR6][R68.64] ;  /* 0x0000000644023981 */ /* 0x000ea2000c1e1500 */
[----:B------:R-:W-:Y:S02]  /*729e0*/  PRMT R0, RZ, 0x7610, R0 ;  /* 0x00007610ff007816 */ /* 0x000fe40000000000 */
[----:B------:R-:W-:Y:S01]  /*729f0*/  ISETP.GT.AND P6, PT, R92, 0xeb, PT ;  /* 0x000000eb5c00780c */ /* 0x000fe20003fc4270 */
[----:B---3--:R-:W3:Y:S04]  /*72a00*/  @P5 LDG.E.U16 R4, desc[UR6][R60.64] ;  /* 0x000000063c045981 */ /* 0x008ee8000c1e1500 */
[----:B------:R-:W3:Y:S01]  /*72a10*/  @P5 LDG.E.U16 R0, desc[UR6][R32.64] ;  /* 0x0000000620005981 */ /* 0x000ee2000c1e1500 */
[----:B------:R-:W-:-:S02]  /*72a20*/  PRMT R56, RZ, 0x7610, R56 ;  /* 0x00007610ff387816 */ /* 0x000fc40000000038 */
[----:B------:R-:W-:Y:S02]  /*72a30*/  PRMT R57, RZ, 0x7610, R57 ;  /* 0x00007610ff397816 */ /* 0x000fe40000000039 */
[----:B------:R-:W-:Y:S02]  /*72a40*/  PRMT R78, RZ, 0x7610, R78 ;  /* 0x00007610ff4e7816 */ /* 0x000fe4000000004e */
[----:B------:R-:W-:Y:S01]  /*72a50*/  PRMT R79, RZ, 0x7610, R79 ;  /* 0x00007610ff4f7816 */ /* 0x000fe2000000004f */
[----:B------:R-:W3:Y:S04]  /*72a60*/  LDL.64 R68, [R1+0x448] ;  /* 0x0004480001447983 */ /* 0x000ee80000100a00 */
[----:B------:R-:W3:Y:S04]  /*72a70*/  LDL.64 R76, [R1+0x440] ;  /* 0x00044000014c7983 */ /* 0x000ee80000100a00 */
[----:B------:R-:W3:Y:S04]  /*72a80*/  @P6 LDG.E.U16 R56, desc[UR6][R72.64] ;  /* 0x0000000648386981 */ /* 0x000ee8000c1e1500 */
[----:B------:R-:W3:Y:S04]  /*72a90*/  @P6 LDG.E.U16 R57, desc[UR6][R74.64] ;  /* 0x000000064a396981 */ /* 0x000ee8000c1e1500 */
[----:B------:R-:W3:Y:S04]  /*72aa0*/  @P6 LDG.E.U16 R78, desc[UR6][R38.64] ;  /* 0x00000006264e6981 */ /* 0x000ee8000c1e1500 */
[----:B------:R-:W3:Y:S01]  /*72ab0*/  @P6 LDG.E.U16 R79, desc[UR6][R10.64] ;  /* 0x000000060a4f6981 */ /* 0x000ee2000c1e1500 */
[----:B0-----:R-:W-:-:S02]  /*72ac0*/  PRMT R6, RZ, 0x7610, R6 ;  /* 0x00007610ff067816 */ /* 0x001fc40000000006 */
[----:B------:R-:W-:-:S04]  /*72ad0*/  PRMT R7, RZ, 0x7610, R7 ;  /* 0x00007610ff077816 */ /* 0x000fc80000000007 */
[----:B------:R-:W4:Y:S04]  /*72ae0*/  @P5 LDG.E.U16 R6, desc[UR6][R36.64] ;  /* 0x0000000624065981 */ /* 0x000f28000c1e1500 */
[----:B------:R-:W4:Y:S04]  /*72af0*/  @P5 LDG.E.U16 R7, desc[UR6][R70.64] ;  /* 0x0000000646075981 */ /* 0x000f28000c1e1500 */
[----:B--2---:R-:W-:Y:S04]  /*72b00*/  STL [R1+0x2414], R64 ;  /* 0x0024144001007387 */ /* 0x004fe80000100800 */
[----:B------:R0:W-:Y:S01]  /*72b10*/  STL [R1+0x2418], R65 ;  /* 0x0024184101007387 */ /* 0x0001e20000100800 */
[----:B------:R-:W-:-:S03]  /*72b20*/  ISETP.GT.AND P5, PT, R92, 0xf0, PT ;  /* 0x000000f05c00780c */ /* 0x000fc60003fa4270 */
[----:B0-----:R-:W2:Y:S04]  /*72b30*/  LDL.64 R64, [R1+0x438] ;  /* 0x0004380001407983 */ /* 0x001ea80000100a00 */
[----:B------:R-:W-:Y:S04]  /*72b40*/  STL [R1+0x240c], R2 ;  /* 0x00240c0201007387 */ /* 0x000fe80000100800 */
[----:B------:R0:W-:Y:S04]  /*72b50*/  STL [R1+0x2410], R3 ;  /* 0x0024100301007387 */ /* 0x0001e80000100800 */
[----:B0-----:R-:W2:Y:S04]  /*72b60*/  LDL.64 R2, [R1+0x430] ;  /* 0x0004300001027983 */ /* 0x001ea80000100a00 */
[----:B------:R-:W2:Y:S04]  /*72b70*/  LDL.LU.64 R60, [R1+0x4950] ;  /* 0x00495000013c7983 */ /* 0x000ea80000300a00 */
[----:B---3--:R0:W-:Y:S01]  /*72b80*/  STL [R1+0x2408], R4 ;  /* 0x0024080401007387 */ /* 0x0081e20000100800 */
[----:B------:R-:W-:-:S06]  /*72b90*/  PRMT R42, RZ, 0x7610, R42 ;  /* 0x00007610ff2a7816 */ /* 0x000fcc000000002a */
[----:B------:R1:W3:Y:S04]  /*72ba0*/  @P5 LDG.E.U16 R42, desc[UR6][R68.64] ;  /* 0x00000006442a5981 */ /* 0x0002e8000c1e1500 */
[----:B0-----:R-:W2:Y:S04]  /*72bb0*/  LDL.LU R4, [R1+0x4948] ;  /* 0x0049480001047983 */ /* 0x001ea80000300800 */
[----:B------:R-:W2:Y:S04]  /*72bc0*/  LDL.LU.64 R32, [R1+0x4940] ;  /* 0x0049400001207983 */ /* 0x000ea80000300a00 */
[----:B------:R0:W-:Y:S04]  /*72bd0*/  STL [R1+0x2404], R0 ;  /* 0x0024040001007387 */ /* 0x0001e80000100800 */
[----:B0-----:R-:W2:Y:S04]  /*72be0*/  LDL.LU R0, [R1+0x4938] ;  /* 0x0049380001007983 */ /* 0x001ea80000300800 */
[----:B----4-:R-:W-:Y:S04]  /*72bf0*/  STL [R1+0x23fc], R6 ;  /* 0x0023fc0601007387 */ /* 0x010fe80000100800 */
[----:B------:R0:W-:Y:S04]  /*72c00*/  STL [R1+0x2400], R7 ;  /* 0x0024000701007387 */ /* 0x0001e80000100800 */
[----:B------:R-:W4:Y:S04]  /*72c10*/  LDL.64 R70, [R1+0x388] ;  /* 0x0003880001467983 */ /* 0x000f280000100a00 */
[----:B------:R-:W2:Y:S04]  /*72c20*/  LDL.64 R36, [R1+0x380] ;  /* 0x0003800001247983 */ /* 0x000ea80000100a00 */
[----:B0-----:R-:W2:Y:S04]  /*72c30*/  LDL.64 R6, [R1+0x4a8] ;  /* 0x0004a80001067983 */ /* 0x001ea80000100a00 */
[----:B------:R-:W2:Y:S04]  /*72c40*/  LDL.LU.64 R10, [R1+0x4930] ;  /* 0x00493000010a7983 */ /* 0x000ea80000300a00 */
[----:B------:R-:W3:Y:S04]  /*72c50*/  LDL.LU.64 R38, [R1+0x4928] ;  /* 0x0049280001267983 */ /* 0x000ee80000300a00 */
[----:B------:R-:W4:Y:S04]  /*72c60*/  LDL.64 R74, [R1+0x378] ;  /* 0x00037800014a7983 */ /* 0x000f280000100a00 */
[----:B------:R-:W4:Y:S04]  /*72c70*/  LDL.64 R72, [R1+0x370] ;  /* 0x0003700001487983 */ /* 0x000f280000100a00 */
[----:B------:R-:W-:Y:S04]  /*72c80*/  STL [R1+0x23ec], R56 ;  /* 0x0023ec3801007387 */ /* 0x000fe80000100800 */
[----:B------:R0:W-:Y:S04]  /*72c90*/  STL [R1+0x23f0], R57 ;  /* 0x0023f03901007387 */ /* 0x0001e80000100800 */
[----:B0-----:R-:W4:Y:S04]  /*72ca0*/  LDL.64 R56, [R1+0x498] ;  /* 0x0004980001387983 */ /* 0x001f280000100a00 */
[----:B------:R-:W-:Y:S04]  /*72cb0*/  STL [R1+0x23f4], R78 ;  /* 0x0023f44e01007387 */ /* 0x000fe80000100800 */
[----:B------:R0:W-:Y:S04]  /*72cc0*/  STL [R1+0x23f8], R79 ;  /* 0x0023f84f01007387 */ /* 0x0001e80000100800 */
[----:B0-----:R-:W4:Y:S04]  /*72cd0*/  LDL.64 R78, [R1+0x490] ;  /* 0x00049000014e7983 */ /* 0x001f280000100a00 */
[----:B------:R-:W1:Y:S01]  /*72ce0*/  LDL.LU.64 R68, [R1+0x4920] ;  /* 0x0049200001447983 */ /* 0x000e620000300a00 */
[----:B------:R-:W-:-:S02]  /*72cf0*/  ISETP.GT.AND P3, PT, R92, 0xec, PT ;  /* 0x000000ec5c00780c */ /* 0x000fc40003f64270 */
[----:B--2---:R-:W-:Y:S02]  /*72d00*/  PRMT R11, RZ, 0x7610, R11 ;  /* 0x00007610ff0b7816 */ /* 0x004fe4000000000b */
[----:B------:R-:W-:Y:S02]  /*72d10*/  PRMT R10, RZ, 0x7610, R10 ;  /* 0x00007610ff0a7816 */ /* 0x000fe4000000000a */
[----:B---3--:R-:W-:Y:S02]  /*72d20*/  PRMT R38, RZ, 0x7610, R38 ;  /* 0x00007610ff267816 */ /* 0x008fe40000000026 */
[----:B------:R-:W2:Y:S04]  /*72d30*/  @P5 LDG.E.U16 R11, desc[UR6][R76.64] ;  /* 0x000000064c0b5981 */ /* 0x000ea8000c1e1500 */
[----:B------:R-:W3:Y:S04]  /*72d40*/  @P5 LDG.E.U16 R10, desc[UR6][R64.64] ;  /* 0x00000006400a5981 */ /* 0x000ee8000c1e1500 */
[----:B------:R-:W2:Y:S04]  /*72d50*/  @P5 LDG.E.U16 R38, desc[UR6][R2.64] ;  /* 0x0000000602265981 */ /* 0x000ea8000c1e1500 */
[----:B------:R-:W2:Y:S04]  /*72d60*/  LDL.64 R76, [R1+0x8d8] ;  /* 0x0008d800014c7983 */ /* 0x000ea80000100a00 */
[----:B------:R-:W2:Y:S04]  /*72d70*/  LDL.64 R2, [R1+0x488] ;  /* 0x0004880001027983 */ /* 0x000ea80000100a00 */
[----:B------:R-:W2:Y:S01]  /*72d80*/  LDL.64 R64, [R1+0x8e0] ;  /* 0x0008e00001407983 */ /* 0x000ea20000100a00 */
[----:B-1----:R-:W-:-:S06]  /*72d90*/  PRMT R69, RZ, 0x7610, R69 ;  /* 0x00007610ff457816 */ /* 0x002fcc0000000045 */
[----:B------:R-:W2:Y:S04]  /*72da0*/  @P3 LDG.E.U16 R69, desc[UR6][R6.64] ;  /* 0x0000000606453981 */ /* 0x000ea8000c1e1500 */
[----:B------:R-:W2:Y:S01]  /*72db0*/  LDL.LU.64 R6, [R1+0x4918] ;  /* 0x0049180001067983 */ /* 0x000ea20000300a00 */
[----:B------:R-:W-:Y:S02]  /*72dc0*/  PRMT R68, RZ, 0x7610, R68 ;  /* 0x00007610ff447816 */ /* 0x000fe40000000044 */
[----:B------:R-:W-:-:S04]  /*72dd0*/  ISETP.GT.AND P6, PT, R92, 0xf8, PT ;  /* 0x000000f85c00780c */ /* 0x000fc80003fc4270 */
[----:B--2---:R-:W2:Y:S04]  /*72de0*/  @P3 LDG.E.U16 R68, desc[UR6][R6.64] ;  /* 0x0000000606443981 */ /* 0x004ea8000c1e1500 */
[----:B------:R-:W3:Y:S01]  /*72df0*/  LDL.LU.64 R6, [R1+0x4910] ;  /* 0x0049100001067983 */ /* 0x000ee20000300a00 */
[----:B------:R-:W-:Y:S02]  /*72e00*/  PRMT R39, RZ, 0x7610, R39 ;  /* 0x00007610ff277816 */ /* 0x000fe40000000027 */
[----:B------:R-:W-:Y:S02]  /*72e10*/  PRMT R4, RZ, 0x7610, R4 ;  /* 0x00007610ff047816 */ /* 0x000fe40000000004 */
[----:B------:R-:W-:Y:S02]  /*72e20*/  PRMT R32, RZ, 0x7610, R32 ;  /* 0x00007610ff207816 */ /* 0x000fe40000000020 */
[----:B------:R-:W-:Y:S01]  /*72e30*/  PRMT R33, RZ, 0x7610, R33 ;  /* 0x00007610ff217816 */ /* 0x000fe20000000021 */
[----:B----4-:R-:W4:Y:S04]  /*72e40*/  @P6 LDG.E.U16 R39, desc[UR6][R70.64] ;  /* 0x0000000646276981 */ /* 0x010f28000c1e1500 */
[----:B------:R-:W4:Y:S04]  /*72e50*/  @P6 LDG.E.U16 R4, desc[UR6][R36.64] ;  /* 0x0000000624046981 */ /* 0x000f28000c1e1500 */
[----:B------:R-:W4:Y:S04]  /*72e60*/  @P3 LDG.E.U16 R32, desc[UR6][R78.64] ;  /* 0x000000064e203981 */ /* 0x000f28000c1e1500 */
[----:B------:R-:W4:Y:S04]  /*72e70*/  @P3 LDG.E.U16 R33, desc[UR6][R56.64] ;  /* 0x0000000638213981 */ /* 0x000f28000c1e1500 */
[----:B--2---:R-:W-:Y:S04]  /*72e80*/  STL [R1+0x23e4], R68 ;  /* 0x0023e44401007387 */ /* 0x004fe80000100800 */
[----:B------:R0:W-:Y:S04]  /*72e90*/  STL [R1+0x23e8], R69 ;  /* 0x0023e84501007387 */ /* 0x0001e80000100800 */
[----:B------:R-:W2:Y:S04]  /*72ea0*/  LDL.64 R70, [R1+0x468] ;  /* 0x0004680001467983 */ /* 0x000ea80000100a00 */
[----:B------:R-:W2:Y:S01]  /*72eb0*/  LDL.64 R36, [R1+0x460] ;  /* 0x0004600001247983 */ /* 0x000ea20000100a00 */
[----:B---3--:R-:W-:-:S02]  /*72ec0*/  PRMT R6, RZ, 0x7610, R6 ;  /* 0x00007610ff067816 */ /* 0x008fc40000000006 */
[----:B------:R-:W-:Y:S01]  /*72ed0*/  PRMT R7, RZ, 0x7610, R7 ;  /* 0x00007610ff077816 */ /* 0x000fe20000000007 */
[----:B0-----:R-:W3:Y:S04]  /*72ee0*/  LDL.64 R68, [R1+0x478] ;  /* 0x0004780001447983 */ /* 0x001ee80000100a00 */
[----:B------:R-:W2:Y:S04]  /*72ef0*/  @P6 LDG.E.U16 R6, desc[UR6][R74.64] ;  /* 0x000000064a066981 */ /* 0x000ea8000c1e1500 */
[----:B------:R0:W2:Y:S04]  /*72f00*/  @P6 LDG.E.U16 R7, desc[UR6][R72.64] ;  /* 0x0000000648076981 */ /* 0x0000a8000c1e1500 */
[----:B------:R-:W2:Y:S04]  /*72f10*/  LDL.LU.64 R74, [R1+0x4908] ;  /* 0x00490800014a7983 */ /* 0x000ea80000300a00 */
[----:B------:R-:W0:Y:S01]  /*72f20*/  LDL.LU R72, [R1+0x4900] ;  /* 0x0049000001487983 */ /* 0x000e220000300800 */
[----:B------:R-:W-:-:S03]  /*72f30*/  ISETP.GT.AND P5, PT, R92, 0xed, PT ;  /* 0x000000ed5c00780c */ /* 0x000fc60003fa4270 */
[----:B----4-:R-:W-:Y:S04]  /*72f40*/  STL [R1+0x23dc], R32 ;  /* 0x0023dc2001007387 */ /* 0x010fe80000100800 */
[----:B------:R1:W-:Y:S04]  /*72f50*/  STL [R1+0x23e0], R33 ;  /* 0x0023e02101007387 */ /* 0x0003e80000100800 */
[----:B------:R-:W4:Y:S04]  /*72f60*/  LDL.64 R56, [R1+0x450] ;  /* 0x0004500001387983 */ /* 0x000f280000100a00 */
[----:B------:R-:W2:Y:S04]  /*72f70*/  LDL.64 R78, [R1+0x8f0] ;  /* 0x0008f000014e7983 */ /* 0x000ea80000100a00 */
[----:B-1----:R-:W2:Y:S01]  /*72f80*/  LDL.64 R32, [R1+0x458] ;  /* 0x0004580001207983 */ /* 0x002ea20000100a00 */
[----:B0-----:R-:W-:-:S06]  /*72f90*/  PRMT R72, RZ, 0x7610, R72 ;  /* 0x00007610ff487816 */ /* 0x001fcc0000000048 */
[----:B------:R-:W4:Y:S04]  /*72fa0*/  @P5 LDG.E.U16 R72, desc[UR6][R2.64] ;  /* 0x0000000602485981 */ /* 0x000f28000c1e1500 */
[----:B------:R-:W4:Y:S01]  /*72fb0*/  LDL.LU.64 R2, [R1+0x48f8] ;  /* 0x0048f80001027983 */ /* 0x000f220000300a00 */
[----:B------:R-:W-:Y:S02]  /*72fc0*/  ISETP.GT.AND P3, PT, R92, 0xee, PT ;  /* 0x000000ee5c00780c */ /* 0x000fe40003f64270 */
[----:B------:R-:W-:Y:S02]  /*72fd0*/  PRMT R60, RZ, 0x7610, R60 ;  /* 0x00007610ff3c7816 */ /* 0x000fe4000000003c */
[----:B--2---:R-:W-:Y:S02]  /*72fe0*/  PRMT R75, RZ, 0x7610, R75 ;  /* 0x00007610ff4b7816 */ /* 0x004fe4000000004b */
[----:B------:R-:W-:-:S06]  /*72ff0*/  PRMT R61, RZ, 0x7610, R61 ;  /* 0x00007610ff3d7816 */ /* 0x000fcc000000003d */
[----:B------:R-:W2:Y:S04]  /*73000*/  @P5 LDG.E.U16 R61, desc[UR6][R64.64] ;  /* 0x00000006403d5981 */ /* 0x000ea8000c1e1500 */
[----:B---3--:R-:W3:Y:S04]  /*73010*/  @P3 LDG.E.U16 R60, desc[UR6][R68.64] ;  /* 0x00000006443c3981 */ /* 0x008ee8000c1e1500 */
[----:B----4-:R0:W-:Y:S04]  /*73020*/  STL [R1+0x23d8], R72 ;  /* 0x0023d84801007387 */ /* 0x0101e80000100800 */
[----:B0-----:R-:W4:Y:S04]  /*73030*/  LDL.64 R72, [R1+0x8f8] ;  /* 0x0008f80001487983 */ /* 0x001f280000100a00 */
[----:B------:R0:W4:Y:S04]  /*73040*/  @P5 LDG.E.U16 R75, desc[UR6][R2.64] ;  /* 0x00000006024b5981 */ /* 0x000128000c1e1500 */
[----:B------:R-:W4:Y:S01]  /*73050*/  LDL.LU.64 R2, [R1+0x48f0] ;  /* 0x0048f00001027983 */ /* 0x000f220000300a00 */
[----:B------:R-:W-:-:S02]  /*73060*/  PRMT R74, RZ, 0x7610, R74 ;  /* 0x00007610ff4a7816 */ /* 0x000fc4000000004a */
[----:B------:R-:W-:Y:S01]  /*73070*/  PRMT R25, RZ, 0x7610, R25 ;  /* 0x00007610ff197816 */ /* 0x000fe20000000019 */
[----:B------:R-:W4:Y:S01]  /*73080*/  LDL.64 R64, [R1+0x420] ;  /* 0x0004200001407983 */ /* 0x000f220000100a00 */
[----:B------:R-:W-:-:S03]  /*73090*/  PRMT R24, RZ, 0x7610, R24 ;  /* 0x00007610ff187816 */ /* 0x000fc60000000018 */
[----:B------:R-:W4:Y:S01]  /*730a0*/  @P5 LDG.E.U16 R74, desc[UR6][R76.64] ;  /* 0x000000064c4a5981 */ /* 0x000f22000c1e1500 */
[----:B------:R-:W-:-:S03]  /*730b0*/  PRMT R0, RZ, 0x7610, R0 ;  /* 0x00007610ff007816 */ /* 0x000fc60000000000 */
[----:B------:R-:W4:Y:S04]  /*730c0*/  @P3 LDG.E.U16 R24, desc[UR6][R70.64] ;  /* 0x0000000646183981 */ /* 0x000f28000c1e1500 */
[----:B------:R-:W4:Y:S04]  /*730d0*/  @P3 LDG.E.U16 R0, desc[UR6][R36.64] ;  /* 0x0000000624003981 */ /* 0x000f28000c1e1500 */
[----:B------:R-:W4:Y:S04]  /*730e0*/  LDL.64 R76, [R1+0x428] ;  /* 0x00042800014c7983 */ /* 0x000f280000100a00 */
[----:B---3--:R-:W-:Y:S04]  /*730f0*/  STL [R1+0x23c8], R60 ;  /* 0x0023c83c01007387 */ /* 0x008fe80000100800 */
[----:B--2---:R1:W-:Y:S04]  /*73100*/  STL [R1+0x23cc], R61 ;  /* 0x0023cc3d01007387 */ /* 0x0043e80000100800 */
[----:B------:R-:W2:Y:S04]  /*73110*/  LDL.64 R68, [R1+0x910] ;  /* 0x0009100001447983 */ /* 0x000ea80000100a00 */
[----:B-1----:R-:W3:Y:S04]  /*73120*/  LDL.64 R60, [R1+0x908] ;  /* 0x00090800013c7983 */ /* 0x002ee80000100a00 */
[----:B----4-:R-:W4:Y:S04]  /*73130*/  @P3 LDG.E.U16 R25, desc[UR6][R2.64] ;  /* 0x0000000602193981 */ /* 0x010f28000c1e1500 */
[----:B------:R-:W0:Y:S01]  /*73140*/  LDL.LU.64 R2, [R1+0x48e8] ;  /* 0x0048e80001027983 */ /* 0x000e220000300a00 */
[----:B------:R-:W-:-:S03]  /*73150*/  ISETP.GT.AND P5, PT, R92, 0xef, PT ;  /* 0x000000ef5c00780c */ /* 0x000fc60003fa4270 */
[----:B------:R-:W-:Y:S01]  /*73160*/  STL [R1+0x23c0], R24 ;  /* 0x0023c01801007387 */ /* 0x000fe20000100800 */
[----:B------:R-:W-:Y:S02]  /*73170*/  PRMT R28, RZ, 0x7610, R28 ;  /* 0x00007610ff1c7816 */ /* 0x000fe4000000001c */
[----:B------:R-:W-:-:S07]  /*73180*/  PRMT R29, RZ, 0x7610, R29 ;  /* 0x00007610ff1d7816 */ /* 0x000fce000000001d */
[----:B------:R-:W2:Y:S04]  /*73190*/  @P5 LDG.E.U16 R28, desc[UR6][R72.64] ;  /* 0x00000006481c5981 */ /* 0x000ea8000c1e1500 */
[----:B------:R-:W2:Y:S04]  /*731a0*/  @P5 LDG.E.U16 R29, desc[UR6][R56.64] ;  /* 0x00000006381d5981 */ /* 0x000ea8000c1e1500 */
[----:B----4-:R1:W-:Y:S04]  /*731b0*/  STL [R1+0x23c4], R25 ;  /* 0x0023c41901007387 */ /* 0x0103e80000100800 */
[----:B------:R-:W4:Y:S01]  /*731c0*/  LDL.64 R36, [R1+0x410] ;  /* 0x0004100001247983 */ /* 0x000f220000100a00 */
[----:B0-----:R-:W-:-:S02]  /*731d0*/  PRMT R2, RZ, 0x7610, R2 ;  /* 0x00007610ff027816 */ /* 0x001fc40000000002 */
[----:B------:R-:W-:Y:S01]  /*731e0*/  PRMT R3, RZ, 0x7610, R3 ;  /* 0x00007610ff037816 */ /* 0x000fe20000000003 */
[----:B-1----:R-:W2:Y:S04]  /*731f0*/  LDL.64 R24, [R1+0x418] ;  /* 0x0004180001187983 */ /* 0x002ea80000100a00 */
[----:B------:R-:W-:Y:S04]  /*73200*/  STL [R1+0x23d0], R74 ;  /* 0x0023d04a01007387 */ /* 0x000fe80000100800 */
[----:B------:R0:W-:Y:S04]  /*73210*/  STL [R1+0x23d4], R75 ;  /* 0x0023d44b01007387 */ /* 0x0001e80000100800 */
[----:B------:R-:W2:Y:S04]  /*73220*/  LDL.64 R70, [R1+0x400] ;  /* 0x0004000001467983 */ /* 0x000ea80000100a00 */
[----:B------:R-:W2:Y:S04]  /*73230*/  @P5 LDG.E.U16 R2, desc[UR6][R32.64] ;  /* 0x0000000620025981 */ /* 0x000ea8000c1e1500 */
[----:B------:R-:W3:Y:S04]  /*73240*/  @P5 LDG.E.U16 R3, desc[UR6][R78.64] ;  /* 0x000000064e035981 */ /* 0x000ee8000c1e1500 */
[----:B0-----:R-:W3:Y:S04]  /*73250*/  LDL.64 R74, [R1+0x408] ;  /* 0x00040800014a7983 */ /* 0x001ee80000100a00 */
[----:B------:R-:W-:Y:S04]  /*73260*/  STL [R1+0x4554], R0 ;  /* 0x0045540001007387 */ /* 0x000fe80000100800 */
[----:B------:R-:W4:Y:S01]  /*73270*/  LDL.LU.64 R32, [R1+0x48e0] ;  /* 0x0048e00001207983 */ /* 0x000f220000300a00 */
[----:B------:R-:W-:-:S02]  /*73280*/  ISETP.GT.AND P3, PT, R92, 0xf1, PT ;  /* 0x000000f15c00780c */ /* 0x000fc40003f64270 */
[----:B------:R-:W-:Y:S02]  /*73290*/  PRMT R81, RZ, 0x7610, R81 ;  /* 0x00007610ff517816 */ /* 0x000fe40000000051 */
[----:B------:R-:W-:-:S09]  /*732a0*/  PRMT R80, RZ, 0x7610, R80 ;  /* 0x00007610ff507816 */ /* 0x000fd20000000050 */
[----:B------:R0:W4:Y:S04]  /*732b0*/  @P3 LDG.E.U16 R81, desc[UR6][R76.64] ;  /* 0x000000064c513981 */ /* 0x000128000c1e1500 */
[----:B------:R1:W4:Y:S04]  /*732c0*/  @P3 LDG.E.U16 R80, desc[UR6][R64.64] ;  /* 0x0000000640503981 */ /* 0x000328000c1e1500 */
[----:B--2---:R2:W-:Y:S04]  /*732d0*/  STL [R1+0x32c0], R2 ;  /* 0x0032c00201007387 */ /* 0x0045e80000100800 */
[----:B--2---:R-:W2:Y:S04]  /*732e0*/  LDL.LU R2, [R1+0x48d8] ;  /* 0x0048d80001027983 */ /* 0x004ea80000300800 */
[----:B---3--:R-:W-:Y:S04]  /*732f0*/  STL [R1+0x4504], R3 ;  /* 0x0045040301007387 */ /* 0x008fe80000100800 */
[----:B------:R-:W3:Y:S04]  /*73300*/  LDL.64 R56, [R1+0x3f8] ;  /* 0x0003f80001387983 */ /* 0x000ee80000100a00 */
[----:B------:R-:W3:Y:S04]  /*73310*/  LDL.64 R78, [R1+0x3f0] ;  /* 0x0003f000014e7983 */ /* 0x000ee80000100a00 */
[----:B------:R-:W-:Y:S04]  /*73320*/  STL [R1+0x32b4], R28 ;  /* 0x0032b41c01007387 */ /* 0x000fe80000100800 */
[----:B------:R0:W-:Y:S01]  /*73330*/  STL [R1+0x32bc], R29 ;  /* 0x0032bc1d01007387 */ /* 0x0001e20000100800 */
[----:B----4-:R-:W-:-:S03]  /*73340*/  PRMT R32, RZ, 0x7610, R32 ;  /* 0x00007610ff207816 */ /* 0x010fc60000000020 */
[----:B------:R-:W4:Y:S01]  /*73350*/  LDL.64 R72, [R1+0x930] ;  /* 0x0009300001487983 */ /* 0x000f220000100a00 */
[----:B------:R-:W-:-:S03]  /*73360*/  PRMT R33, RZ, 0x7610, R33 ;  /* 0x00007610ff217816 */ /* 0x000fc60000000021 */
[----:B------:R-:W4:Y:S04]  /*73370*/  @P3 LDG.E.U16 R32, desc[UR6][R68.64] ;  /* 0x0000000644203981 */ /* 0x000f28000c1e1500 */
[----:B0-----:R-:W4:Y:S04]  /*73380*/  LDL.64 R28, [R1+0x928] ;  /* 0x00092800011c7983 */ /* 0x001f280000100a00 */
[----:B------:R-:W4:Y:S04]  /*73390*/  LDL.LU.64 R76, [R1+0x48d0] ;  /* 0x0048d000014c7983 */ /* 0x000f280000300a00 */
[----:B------:R-:W1:Y:S04]  /*733a0*/  LDL.LU.64 R64, [R1+0x48c8] ;  /* 0x0048c80001407983 */ /* 0x000e680000300a00 */
[----:B------:R-:W4:Y:S01]  /*733b0*/  @P3 LDG.E.U16 R33, desc[UR6][R60.64] ;  /* 0x000000063c213981 */ /* 0x000f22000c1e1500 */
[----:B------:R-:W-:-:S02]  /*733c0*/  ISETP.GT.AND P5, PT, R92, 0xf2, PT ;  /* 0x000000f25c00780c */ /* 0x000fc40003fa4270 */
[----:B------:R-:W-:Y:S02]  /*733d0*/  ISETP.GT.AND P3, PT, R92, 0xf3, PT ;  /* 0x000000f35c00780c */ /* 0x000fe40003f64270 */
[----:B------:R-:W-:Y:S02]  /*733e0*/  PRMT R5, RZ, 0x7610, R5 ;  /* 0x00007610ff057816 */ /* 0x000fe40000000005 */
[----:B--2---:R-:W-:-:S09]  /*733f0*/  PRMT R2, RZ, 0x7610, R2 ;  /* 0x00007610ff027816 */ /* 0x004fd20000000002 */
[----:B---3--:R-:W2:Y:S04]  /*73400*/  @P3 LDG.E.U16 R5, desc[UR6][R56.64] ;  /* 0x0000000638053981 */ /* 0x008ea8000c1e1500 */
[----:B------:R-:W3:Y:S01]  /*73410*/  @P3 LDG.E.U16 R2, desc[UR6][R78.64] ;  /* 0x000000064e023981 */ /* 0x000ee2000c1e1500 */
[----:B----4-:R-:W-:Y:S02]  /*73420*/  PRMT R76, RZ, 0x7610, R76 ;  /* 0x00007610ff4c7816 */ /* 0x010fe4000000004c */
[----:B------:R-:W-:Y:S02]  /*73430*/  PRMT R77, RZ, 0x7610, R77 ;  /* 0x00007610ff4d7816 */ /* 0x000fe4000000004d */
[----:B-1----:R-:W-:Y:S01]  /*73440*/  PRMT R64, RZ, 0x7610, R64 ;  /* 0x00007610ff407816 */ /* 0x002fe20000000040 */
[----:B------:R-:W-:Y:S01]  /*73450*/  STL [R1+0x239c], R32 ;  /* 0x00239c2001007387 */ /* 0x000fe20000100800 */
[----:B------:R-:W-:-:S03]  /*73460*/  PRMT R65, RZ, 0x7610, R65 ;  /* 0x00007610ff417816 */ /* 0x000fc60000000041 */
[----:B------:R0:W-:Y:S04]  /*73470*/  STL [R1+0x23a0], R33 ;  /* 0x0023a02101007387 */ /* 0x0001e80000100800 */
[----:B------:R-:W4:Y:S04]  /*73480*/  @P5 LDG.E.U16 R76, desc[UR6][R36.64] ;  /* 0x00000006244c5981 */ /* 0x000f28000c1e1500 */
[----:B------:R-:W2:Y:S04]  /*73490*/  @P5 LDG.E.U16 R77, desc[UR6][R24.64] ;  /* 0x00000006184d5981 */ /* 0x000ea8000c1e1500 */
[----:B------:R-:W3:Y:S04]  /*734a0*/  @P5 LDG.E.U16 R64, desc[UR6][R70.64] ;  /* 0x0000000646405981 */ /* 0x000ee8000c1e1500 */
[----:B------:R-:W3:Y:S04]  /*734b0*/  @P5 LDG.E.U16 R65, desc[UR6][R74.64] ;  /* 0x000000064a415981 */ /* 0x000ee8000c1e1500 */
[----:B0-----:R-:W3:Y:S04]  /*734c0*/  LDL.64 R32, [R1+0x3e8] ;  /* 0x0003e80001207983 */ /* 0x001ee80000100a00 */
[----:B------:R-:W-:Y:S04]  /*734d0*/  STL [R1+0x23a4], R80 ;  /* 0x0023a45001007387 */ /* 0x000fe80000100800 */
[----:B------:R0:W-:Y:S04]  /*734e0*/  STL [R1+0x23a8], R81 ;  /* 0x0023a85101007387 */ /* 0x0001e80000100800 */
[----:B------:R-:W3:Y:S04]  /*734f0*/  LDL.64 R60, [R1+0x3d8] ;  /* 0x0003d800013c7983 */ /* 0x000ee80000100a00 */
[----:B------:R-:W3:Y:S04]  /*73500*/  LDL.64 R68, [R1+0x3d0] ;  /* 0x0003d00001447983 */ /* 0x000ee80000100a00 */
[----:B0-----:R-:W3:Y:S04]  /*73510*/  LDL.64 R80, [R1+0x3e0] ;  /* 0x0003e00001507983 */ /* 0x001ee80000100a00 */
[----:B------:R-:W3:Y:S04]  /*73520*/  LDL.LU.64 R24, [R1+0x48c0] ;  /* 0x0048c00001187983 */ /* 0x000ee80000300a00 */
[----:B------:R-:W3:Y:S04]  /*73530*/  LDL.LU.64 R36, [R1+0x48b8] ;  /* 0x0048b80001247983 */ /* 0x000ee80000300a00 */
[----:B----4-:R-:W-:Y:S04]  /*73540*/  STL [R1+0x2394], R76 ;  /* 0x0023944c01007387 */ /* 0x010fe80000100800 */
[----:B--2---:R0:W-:Y:S04]  /*73550*/  STL [R1+0x2398], R77 ;  /* 0x0023984d01007387 */ /* 0x0041e80000100800 */
[----:B------:R-:W2:Y:S04]  /*73560*/  LDL.64 R74, [R1+0x3c0] ;  /* 0x0003c000014a7983 */ /* 0x000ea80000100a00 */
[----:B0-----:R-:W4:Y:S04]  /*73570*/  LDL.64 R76, [R1+0x3c8] ;  /* 0x0003c800014c7983 */ /* 0x001f280000100a00 */
[----:B---3--:R-:W-:Y:S04]  /*73580*/  STL [R1+0x238c], R64 ;  /* 0x00238c4001007387 */ /* 0x008fe80000100800 */
[----:B------:R0:W-:Y:S04]  /*73590*/  STL [R1+0x2390], R65 ;  /* 0x0023904101007387 */ /* 0x0001e80000100800 */
[----:B------:R-:W3:Y:S04]  /*735a0*/  LDL.64 R70, [R1+0x948] ;  /* 0x0009480001467983 */ /* 0x000ee80000100a00 */
[----:B0-----:R-:W3:Y:S01]  /*735b0*/  LDL.64 R64, [R1+0x940] ;  /* 0x0009400001407983 */ /* 0x001ee20000100a00 */
[----:B------:R-:W-:-:S03]  /*735c0*/  PRMT R37, RZ, 0x7610, R37 ;  /* 0x00007610ff257816 */ /* 0x000fc60000000025 */
[----:B------:R-:W3:Y:S04]  /*735d0*/  LDL.LU.64 R56, [R1+0x48b0] ;  /* 0x0048b00001387983 */ /* 0x000ee80000300a00 */
[----:B------:R0:W-:Y:S04]  /*735e0*/  STL [R1+0x2388], R5 ;  /* 0x0023880501007387 */ /* 0x0001e80000100800 */
[----:B------:R1:W3:Y:S04]  /*735f0*/  @P3 LDG.E.U16 R37, desc[UR6][R28.64] ;  /* 0x000000061c253981 */ /* 0x0002e8000c1e1500 */
[----:B0-----:R-:W3:Y:S04]  /*73600*/  LDL.LU R5, [R1+0x48a8] ;  /* 0x0048a80001057983 */ /* 0x001ee80000300800 */
[----:B------:R-:W3:Y:S04]  /*73610*/  LDL.LU.64 R78, [R1+0x48a0] ;  /* 0x0048a000014e7983 */ /* 0x000ee80000300a00 */
[----:B------:R0:W-:Y:S04]  /*73620*/  STL [R1+0x2384], R2 ;  /* 0x0023840201007387 */ /* 0x0001e80000100800 */
[----:B0-----:R-:W3:Y:S04]  /*73630*/  LDL.LU R2, [R1+0x4898] ;  /* 0x0048980001027983 */ /* 0x001ee80000300800 */
[----:B------:R-:W1:Y:S01]  /*73640*/  LDL.LU.64 R28, [R1+0x4890] ;  /* 0x00489000011c7983 */ /* 0x000e620000300a00 */
[----:B------:R-:W-:-:S06]  /*73650*/  PRMT R36, RZ, 0x7610, R36 ;  /* 0x00007610ff247816 */ /* 0x000fcc0000000024 */
[----:B------:R-:W3:Y:S04]  /*73660*/  @P3 LDG.E.U16 R36, desc[UR6][R72.64] ;  /* 0x0000000648243981 */ /* 0x000ee8000c1e1500 */
[----:B------:R-:W3:Y:S01]  /*73670*/  LDL.64 R72, [R1+0x3b8] ;  /* 0x0003b80001487983 */ /* 0x000ee20000100a00 */
[C---:B------:R-:W-:Y:S02]  /*73680*/  ISETP.GT.AND P5, PT, R92.reuse, 0xf4, PT ;  /* 0x000000f45c00780c */ /* 0x040fe40003fa4270 */
[----:B------:R-:W-:Y:S02]  /*73690*/  ISETP.GT.AND P3, PT, R92, 0xf5, PT ;  /* 0x000000f55c00780c */ /* 0x000fe40003f64270 */
[----:B------:R-:W-:Y:S02]  /*736a0*/  PRMT R93, RZ, 0x7610, R93 ;  /* 0x00007610ff5d7816 */ /* 0x000fe4000000005d */
[----:B------:R-:W-:-:S02]  /*736b0*/  PRMT R85, RZ, 0x7610, R85 ;  /* 0x00007610ff557816 */ /* 0x000fc40000000055 */
[----:B------:R-:W-:Y:S02]  /*736c0*/  PRMT R91, RZ, 0x7610, R91 ;  /* 0x00007610ff5b7816 */ /* 0x000fe4000000005b */
[----:B------:R-:W-:Y:S02]  /*736d0*/  PRMT R24, RZ, 0x7610, R24 ;  /* 0x00007610ff187816 */ /* 0x000fe40000000018 */
[----:B------:R-:W-:-:S04]  /*736e0*/  PRMT R25, RZ, 0x7610, R25 ;  /* 0x00007610ff197816 */ /* 0x000fc80000000019 */
[----:B--2---:R-:W2:Y:S04]  /*736f0*/  @P3 LDG.E.U16 R24, desc[UR6][R74.64] ;  /* 0x000000064a183981 */ /* 0x004ea8000c1e1500 */
[----:B----4-:R-:W4:Y:S04]  /*73700*/  @P3 LDG.E.U16 R25, desc[UR6][R76.64] ;  /* 0x000000064c193981 */ /* 0x010f28000c1e1500 */
[----:B---3--:R-:W3:Y:S04]  /*73710*/  @P3 LDG.E.U16 R85, desc[UR6][R70.64] ;  /* 0x0000000646553981 */ /* 0x008ee8000c1e1500 */
[----:B------:R-:W2:Y:S01]  /*73720*/  @P3 LDG.E.U16 R93, desc[UR6][R64.64] ;  /* 0x00000006405d3981 */ /* 0x000ea2000c1e1500 */
[----:B------:R-:W-:-:S02]  /*73730*/  PRMT R57, RZ, 0x7610, R57 ;  /* 0x00007610ff397816 */ /* 0x000fc40000000039 */
[----:B------:R-:W-:-:S04]  /*73740*/  PRMT R56, RZ, 0x7610, R56 ;  /* 0x00007610ff387816 */ /* 0x000fc80000000038 */
[----:B------:R-:W2:Y:S04]  /*73750*/  @P5 LDG.E.U16 R57, desc[UR6][R32.64] ;  /* 0x0000000620395981 */ /* 0x000ea8000c1e1500 */
[----:B------:R-:W2:Y:S01]  /*73760*/  @P5 LDG.E.U16 R56, desc[UR6][R68.64] ;  /* 0x0000000644385981 */ /* 0x000ea2000c1e1500 */
[----:B-1----:R-:W-:Y:S02]  /*73770*/  PRMT R29, RZ, 0x7610, R29 ;  /* 0x00007610ff1d7816 */ /* 0x002fe4000000001d */
[----:B------:R-:W-:-:S04]  /*73780*/  PRMT R28, RZ, 0x7610, R28 ;  /* 0x00007610ff1c7816 */ /* 0x000fc8000000001c */
[----:B------:R-:W2:Y:S04]  /*73790*/  @P5 LDG.E.U16 R29, desc[UR6][R80.64] ;  /* 0x00000006501d5981 */ /* 0x000ea8000c1e1500 */
[----:B------:R-:W2:Y:S01]  /*737a0*/  @P5 LDG.E.U16 R28, desc[UR6][R60.64] ;  /* 0x000000063c1c5981 */ /* 0x000ea2000c1e1500 */
[----:B------:R-:W-:-:S13]  /*737b0*/  ISETP.GT.AND P5, PT, R92, 0xf6, PT ;  /* 0x000000f65c00780c */ /* 0x000fda0003fa4270 */
[----:B------:R-:W3:Y:S04]  /*737c0*/  @P5 LDG.E.U16 R91, desc[UR6][R72.64] ;  /* 0x00000006485b5981 */ /* 0x000ee8000c1e1500 */
[----:B------:R-:W-:Y:S04]  /*737d0*/  STL [R1+0x237c], R36 ;  /* 0x00237c2401007387 */ /* 0x000fe80000100800 */
[----:B------:R0:W-:Y:S04]  /*737e0*/  STL [R1+0x2380], R37 ;  /* 0x0023802501007387 */ /* 0x0001e80000100800 */
[----:B0-----:R-:W3:Y:S04]  /*737f0*/  LDL.64 R36, [R1+0x3b0] ;  /* 0x0003b00001247983 */ /* 0x001ee80000100a00 */
[----:B------:R-:W3:Y:S04]  /*73800*/  LDL.LU.64 R32, [R1+0x4888] ;  /* 0x0048880001207983 */ /* 0x000ee80000300a00 */
[----:B--2---:R-:W-:Y:S04]  /*73810*/  STL [R1+0x2370], R28 ;  /* 0x0023701c01007387 */ /* 0x004fe80000100800 */
[----:B------:R0:W-:Y:S04]  /*73820*/  STL [R1+0x2374], R29 ;  /* 0x0023741d01007387 */ /* 0x0001e80000100800 */
[----:B------:R-:W2:Y:S04]  /*73830*/  LDL.64 R68, [R1+0x3a0] ;  /* 0x0003a00001447983 */ /* 0x000ea80000100a00 */
[----:B0-----:R-:W2:Y:S04]  /*73840*/  LDL.64 R28, [R1+0x3a8] ;  /* 0x0003a800011c7983 */ /* 0x001ea80000100a00 */
[----:B------:R-:W-:Y:S04]  /*73850*/  STL [R1+0x4570], R93 ;  /* 0x0045705d01007387 */ /* 0x000fe80000100800 */
[----:B------:R-:W2:Y:S04]  /*73860*/  LDL.64 R70, [R1+0x390] ;  /* 0x0003900001467983 */ /* 0x000ea80000100a00 */
[----:B------:R-:W2:Y:S04]  /*73870*/  LDL.64 R64, [R1+0x398] ;  /* 0x0003980001407983 */ /* 0x000ea80000100a00 */
[----:B------:R-:W2:Y:S04]  /*73880*/  LDL.64 R60, [R1+0x958] ;  /* 0x00095800013c7983 */ /* 0x000ea80000100a00 */
[----:B------:R-:W2:Y:S04]  /*73890*/  LDL.64 R76, [R1+0x960] ;  /* 0x00096000014c7983 */ /* 0x000ea80000100a00 */
[----:B---3--:R-:W-:Y:S04]  /*738a0*/  STL [R1+0x4574], R85 ;  /* 0x0045745501007387 */ /* 0x008fe80000100800 */
[----:B------:R-:W-:Y:S04]  /*738b0*/  STL [R1+0x4558], R91 ;  /* 0x0045585b01007387 */ /* 0x000fe80000100800 */
[----:B------:R-:W-:Y:S04]  /*738c0*/  STL [R1+0x2364], R24 ;  /* 0x0023641801007387 */ /* 0x000fe80000100800 */
[----:B------:R-:W-:Y:S04]  /*738d0*/  STL [R1+0x2378], R57 ;  /* 0x0023783901007387 */ /* 0x000fe80000100800 */
[----:B----4-:R0:W-:Y:S01]  /*738e0*/  STL [R1+0x2368], R25 ;  /* 0x0023681901007387 */ /* 0x0101e20000100800 */
[----:B------:R-:W-:-:S02]  /*738f0*/  ISETP.GT.AND P6, PT, R92, 0xf7, PT ;  /* 0x000000f75c00780c */ /* 0x000fc40003fc4270 */
[----:B------:R-:W-:Y:S02]  /*73900*/  PRMT R90, RZ, 0x7610, R90 ;  /* 0x00007610ff5a7816 */ /* 0x000fe4000000005a */
[----:B------:R-:W-:Y:S02]  /*73910*/  PRMT R89, RZ, 0x7610, R89 ;  /* 0x00007610ff597816 */ /* 0x000fe40000000059 */
[----:B------:R-:W-:Y:S02]  /*73920*/  PRMT R88, RZ, 0x7610, R88 ;  /* 0x00007610ff587816 */ /* 0x000fe40000000058 */
[----:B------:R-:W-:Y:S02]  /*73930*/  ISETP.GT.AND P3, PT, R92, 0xf9, PT ;  /* 0x000000f95c00780c */ /* 0x000fe40003f64270 */
[----:B------:R-:W-:Y:S02]  /*73940*/  PRMT R78, RZ, 0x7610, R78 ;  /* 0x00007610ff4e7816 */ /* 0x000fe4000000004e */
[----:B------:R-:W-:Y:S01]  /*73950*/  PRMT R79, RZ, 0x7610, R79 ;  /* 0x00007610ff4f7816 */ /* 0x000fe2000000004f */
[----:B------:R-:W3:Y:S04]  /*73960*/  @P5 LDG.E.U16 R90, desc[UR6][R36.64] ;  /* 0x00000006245a5981 */ /* 0x000ee8000c1e1500 */
[----:B0-----:R-:W4:Y:S01]  /*73970*/  LDL.64 R24, [R1+0x368] ;  /* 0x0003680001187983 */ /* 0x001f220000100a00 */
[----:B------:R-:W-:-:S02]  /*73980*/  PRMT R32, RZ, 0x7610, R32 ;  /* 0x00007610ff207816 */ /* 0x000fc40000000020 */
[----:B------:R-:W-:Y:S02]  /*73990*/  PRMT R33, RZ, 0x7610, R33 ;  /* 0x00007610ff217816 */ /* 0x000fe40000000021 */
[----:B------:R-:W-:Y:S01]  /*739a0*/  PRMT R2, RZ, 0x7610, R2 ;  /* 0x00007610ff027816 */ /* 0x000fe20000000002 */
[----:B------:R-:W3:Y:S04]  /*739b0*/  LDL.64 R74, [R1+0x978] ;  /* 0x00097800014a7983 */ /* 0x000ee80000100a00 */
[----:B------:R-:W3:Y:S04]  /*739c0*/  LDL.64 R72, [R1+0x980] ;  /* 0x0009800001487983 */ /* 0x000ee80000100a00 */
[----:B------:R-:W3:Y:S04]  /*739d0*/  LDL.64 R36, [R1+0x360] ;  /* 0x0003600001247983 */ /* 0x000ee80000100a00 */
[----:B--2---:R-:W2:Y:S04]  /*739e0*/  @P5 LDG.E.U16 R88, desc[UR6][R68.64] ;  /* 0x0000000644585981 */ /* 0x004ea8000c1e1500 */
[----:B------:R-:W2:Y:S04]  /*739f0*/  @P5 LDG.E.U16 R89, desc[UR6][R28.64] ;  /* 0x000000061c595981 */ /* 0x000ea8000c1e1500 */
[----:B------:R-:W2:Y:S04]  /*73a00*/  @P6 LDG.E.U16 R78, desc[UR6][R70.64] ;  /* 0x00000006464e6981 */ /* 0x000ea8000c1e1500 */
[----:B------:R-:W2:Y:S04]  /*73a10*/  @P6 LDG.E.U16 R79, desc[UR6][R64.64] ;  /* 0x00000006404f6981 */ /* 0x000ea8000c1e1500 */
[----:B------:R-:W2:Y:S04]  /*73a20*/  @P6 LDG.E.U16 R32, desc[UR6][R76.64] ;  /* 0x000000064c206981 */ /* 0x000ea8000c1e1500 */
[----:B------:R-:W2:Y:S04]  /*73a30*/  @P6 LDG.E.U16 R33, desc[UR6][R60.64] ;  /* 0x000000063c216981 */ /* 0x000ea8000c1e1500 */
[----:B----4-:R-:W4:Y:S04]  /*73a40*/  @P3 LDG.E.U16 R2, desc[UR6][R24.64] ;  /* 0x0000000618023981 */ /* 0x010f28000c1e1500 */
[----:B---3--:R-:W-:Y:S04]  /*73a50*/  STL [R1+0x455c], R90 ;  /* 0x00455c5a01007387 */ /* 0x008fe80000100800 */
[----:B------:R0:W-:Y:S04]  /*73a60*/  STL [R1+0x236c], R56 ;  /* 0x00236c3801007387 */ /* 0x0001e80000100800 */
[----:B--2---:R-:W-:Y:S04]  /*73a70*/  STL [R1+0x4560], R89 ;  /* 0x0045605901007387 */ /* 0x004fe80000100800 */
[----:B0-----:R-:W2:Y:S04]  /*73a80*/  LDL.64 R56, [R1+0x358] ;  /* 0x0003580001387983 */ /* 0x001ea80000100a00 */
[----:B------:R-:W3:Y:S04]  /*73a90*/  LDL.64 R80, [R1+0x350] ;  /* 0x0003500001507983 */ /* 0x000ee80000100a00 */
[----:B------:R-:W2:Y:S04]  /*73aa0*/  LDL.64 R28, [R1+0x348] ;  /* 0x00034800011c7983 */ /* 0x000ea80000100a00 */
[----:B------:R-:W2:Y:S04]  /*73ab0*/  LDL.64 R68, [R1+0x340] ;  /* 0x0003400001447983 */ /* 0x000ea80000100a00 */
[----:B------:R-:W-:Y:S04]  /*73ac0*/  STL [R1+0x4564], R88 ;  /* 0x0045645801007387 */ /* 0x000fe80000100800 */
[----:B------:R-:W2:Y:S04]  /*73ad0*/  LDL.LU.64 R64, [R1+0x4880] ;  /* 0x0048800001407983 */ /* 0x000ea80000300a00 */
[----:B------:R-:W3:Y:S04]  /*73ae0*/  LDL.LU.64 R70, [R1+0x4878] ;  /* 0x0048780001467983 */ /* 0x000ee80000300a00 */
[----:B------:R-:W-:Y:S04]  /*73af0*/  STL [R1+0x32ac], R78 ;  /* 0x0032ac4e01007387 */ /* 0x000fe80000100800 */
[----:B------:R0:W-:Y:S04]  /*73b00*/  STL [R1+0x32b0], R79 ;  /* 0x0032b04f01007387 */ /* 0x0001e80000100800 */
[----:B------:R-:W3:Y:S04]  /*73b10*/  LDL.64 R60, [R1+0x330] ;  /* 0x00033000013c7983 */ /* 0x000ee80000100a00 */
[----:B------:R-:W3:Y:S04]  /*73b20*/  LDL.64 R76, [R1+0x990] ;  /* 0x00099000014c7983 */ /* 0x000ee80000100a00 */
[----:B0-----:R-:W3:Y:S04]  /*73b30*/  LDL.64 R78, [R1+0x338] ;  /* 0x00033800014e7983 */ /* 0x001ee80000100a00 */
[----:B------:R-:W-:Y:S04]  /*73b40*/  STL [R1+0x32a4], R32 ;  /* 0x0032a42001007387 */ /* 0x000fe80000100800 */
[----:B------:R0:W-:Y:S04]  /*73b50*/  STL [R1+0x32a8], R33 ;  /* 0x0032a82101007387 */ /* 0x0001e80000100800 */
[----:B0-----:R-:W3:Y:S04]  /*73b60*/  LDL.64 R32, [R1+0x998] ;  /* 0x0009980001207983 */ /* 0x001ee80000100a00 */
[----:B------:R-:W3:Y:S04]  /*73b70*/  LDL.LU.64 R24, [R1+0x4870] ;  /* 0x0048700001187983 */ /* 0x000ee80000300a00 */
[----:B----4-:R0:W-:Y:S04]  /*73b80*/  STL [R1+0x2338], R2 ;  /* 0x0023380201007387 */ /* 0x0101e80000100800 */
[----:B0-----:R-:W4:Y:S01]  /*73b90*/  LDL.LU R2, [R1+0x4868] ;  /* 0x0048680001027983 */ /* 0x001f220000300800 */
[----:B------:R-:W-:-:S02]  /*73ba0*/  ISETP.GT.AND P6, PT, R92, 0xfa, PT ;  /* 0x000000fa5c00780c */ /* 0x000fc40003fc4270 */
[----:B--2---:R-:W-:Y:S02]  /*73bb0*/  PRMT R64, RZ, 0x7610, R64 ;  /* 0x00007610ff407816 */ /* 0x004fe40000000040 */
[----:B------:R-:W-:Y:S02]  /*73bc0*/  PRMT R65, RZ, 0x7610, R65 ;  /* 0x00007610ff417816 */ /* 0x000fe40000000041 */
[----:B---3--:R-:W-:Y:S02]  /*73bd0*/  PRMT R70, RZ, 0x7610, R70 ;  /* 0x00007610ff467816 */ /* 0x008fe40000000046 */
[----:B------:R-:W-:Y:S01]  /*73be0*/  PRMT R71, RZ, 0x7610, R71 ;  /* 0x00007610ff477816 */ /* 0x000fe20000000047 */
[----:B------:R-:W2:Y:S04]  /*73bf0*/  @P3 LDG.E.U16 R64, desc[UR6][R72.64] ;  /* 0x0000000648403981 */ /* 0x000ea8000c1e1500 */
[----:B------:R-:W3:Y:S04]  /*73c00*/  @P3 LDG.E.U16 R65, desc[UR6][R74.64] ;  /* 0x000000064a413981 */ /* 0x000ee8000c1e1500 */
[----:B------:R-:W3:Y:S04]  /*73c10*/  @P6 LDG.E.U16 R70, desc[UR6][R56.64] ;  /* 0x0000000638466981 */ /* 0x000ee8000c1e1500 */
[----:B------:R-:W3:Y:S01]  /*73c20*/  @P3 LDG.E.U16 R71, desc[UR6][R36.64] ;  /* 0x0000000624473981 */ /* 0x000ee2000c1e1500 */
[----:B------:R-:W-:-:S06]  /*73c30*/  PRMT R91, RZ, 0x7610, R91 ;  /* 0x00007610ff5b7816 */ /* 0x000fcc000000005b */
[----:B------:R0:W3:Y:S04]  /*73c40*/  @P6 LDG.E.U16 R91, desc[UR6][R28.64] ;  /* 0x000000061c5b6981 */ /* 0x0000e8000c1e1500 */
[----:B------:R-:W3:Y:S04]  /*73c50*/  LDL.LU.64 R36, [R1+0x4860] ;  /* 0x0048600001247983 */ /* 0x000ee80000300a00 */
[----:B------:R-:W3:Y:S01]  /*73c60*/  LDL.64 R74, [R1+0x328] ;  /* 0x00032800014a7983 */ /* 0x000ee20000100a00 */
[----:B----4-:R-:W-:-:S06]  /*73c70*/  PRMT R2, RZ, 0x7610, R2 ;  /* 0x00007610ff027816 */ /* 0x010fcc0000000002 */
[----:B------:R-:W4:Y:S04]  /*73c80*/  @P6 LDG.E.U16 R2, desc[UR6][R80.64] ;  /* 0x0000000650026981 */ /* 0x000f28000c1e1500 */
[----:B--2---:R-:W-:Y:S04]  /*73c90*/  STL [R1+0x232c], R64 ;  /* 0x00232c4001007387 */ /* 0x004fe80000100800 */
[----:B---3--:R1:W-:Y:S04]  /*73ca0*/  STL [R1+0x2330], R65 ;  /* 0x0023304101007387 */ /* 0x0083e80000100800 */
[----:B------:R-:W2:Y:S04]  /*73cb0*/  LDL.64 R72, [R1+0x318] ;  /* 0x0003180001487983 */ /* 0x000ea80000100a00 */
[----:B-1----:R-:W3:Y:S04]  /*73cc0*/  LDL.64 R64, [R1+0x320] ;  /* 0x0003200001407983 */ /* 0x002ee80000100a00 */
[----:B------:R-:W2:Y:S04]  /*73cd0*/  LDL.LU.64 R56, [R1+0x4858] ;  /* 0x0048580001387983 */ /* 0x000ea80000300a00 */
[----:B------:R-:W-:Y:S04]  /*73ce0*/  STL [R1+0x2328], R70 ;  /* 0x0023284601007387 */ /* 0x000fe80000100800 */
[----:B------:R1:W-:Y:S04]  /*73cf0*/  STL [R1+0x2334], R71 ;  /* 0x0023344701007387 */ /* 0x0003e80000100800 */
[----:B-1----:R-:W2:Y:S04]  /*73d00*/  LDL.64 R70, [R1+0x310] ;  /* 0x0003100001467983 */ /* 0x002ea80000100a00 */
[----:B------:R-:W2:Y:S04]  /*73d10*/  LDL.LU.64 R80, [R1+0x4850] ;  /* 0x0048500001507983 */ /* 0x000ea80000300a00 */
[----:B----4-:R1:W-:Y:S04]  /*73d20*/  STL [R1+0x2324], R2 ;  /* 0x0023240201007387 */ /* 0x0103e80000100800 */
[----:B-1----:R-:W4:Y:S04]  /*73d30*/  LDL.LU R2, [R1+0x4848] ;  /* 0x0048480001027983 */ /* 0x002f280000300800 */
[----:B------:R-:W0:Y:S01]  /*73d40*/  LDL.LU.64 R28, [R1+0x4840] ;  /* 0x00484000011c7983 */ /* 0x000e220000300a00 */
[----:B------:R-:W-:-:S02]  /*73d50*/  ISETP.GT.AND P5, PT, R92, 0xfb, PT ;  /* 0x000000fb5c00780c */ /* 0x000fc40003fa4270 */
[----:B------:R-:W-:-:S11]  /*73d60*/  PRMT R93, RZ, 0x7610, R93 ;  /* 0x00007610ff5d7816 */ /* 0x000fd6000000005d */
[----:B------:R-:W2:Y:S01]  /*73d70*/  @P5 LDG.E.U16 R93, desc[UR6][R76.64] ;  /* 0x000000064c5d5981 */ /* 0x000ea2000c1e1500 */
[----:B0-----:R-:W-:Y:S02]  /*73d80*/  PRMT R28, RZ, 0x7610, R28 ;  /* 0x00007610ff1c7816 */ /* 0x001fe4000000001c */
[----:B------:R-:W-:-:S04]  /*73d90*/  PRMT R29, RZ, 0x7610, R29 ;  /* 0x00007610ff1d7816 */ /* 0x000fc8000000001d */
[----:B------:R-:W3:Y:S04]  /*73da0*/  @P5 LDG.E.U16 R28, desc[UR6][R60.64] ;  /* 0x000000063c1c5981 */ /* 0x000ee8000c1e1500 */
[----:B------:R-:W4:Y:S01]  /*73db0*/  @P5 LDG.E.U16 R29, desc[UR6][R78.64] ;  /* 0x000000064e1d5981 */ /* 0x000f22000c1e1500 */
[----:B------:R-:W-:-:S06]  /*73dc0*/  PRMT R37, RZ, 0x7610, R37 ;  /* 0x00007610ff257816 */ /* 0x000fcc0000000025 */
[----:B------:R-:W4:Y:S04]  /*73dd0*/  @P6 LDG.E.U16 R37, desc[UR6][R68.64] ;  /* 0x0000000644256981 */ /* 0x000f28000c1e1500 */
[----:B------:R-:W4:Y:S04]  /*73de0*/  LDL.LU R68, [R1+0x483c] ;  /* 0x00483c0001447983 */ /* 0x000f280000300800 */
[----:B--2---:R-:W-:Y:S04]  /*73df0*/  STL [R1+0x45a4], R93 ;  /* 0x0045a45d01007387 */ /* 0x004fe80000100800 */
[----:B------:R-:W2:Y:S01]  /*73e00*/  LDL.64 R78, [R1+0x308] ;  /* 0x00030800014e7983 */ /* 0x000ea20000100a00 */
[----:B------:R-:W-:-:S03]  /*73e10*/  ISETP.GT.AND P3, PT, R92, 0xfc, PT ;  /* 0x000000fc5c00780c */ /* 0x000fc60003f64270 */
[----:B---3--:R-:W-:Y:S04]  /*73e20*/  STL [R1+0x2314], R28 ;  /* 0x0023141c01007387 */ /* 0x008fe80000100800 */
[----:B----4-:R0:W-:Y:S04]  /*73e30*/  STL [R1+0x2318], R29 ;  /* 0x0023181d01007387 */ /* 0x0101e80000100800 */
[----:B------:R-:W3:Y:S04]  /*73e40*/  LDL.64 R60, [R1+0x9a8] ;  /* 0x0009a800013c7983 */ /* 0x000ee80000100a00 */
[----:B0-----:R-:W4:Y:S01]  /*73e50*/  LDL.64 R28, [R1+0x300] ;  /* 0x00030000011c7983 */ /* 0x001f220000100a00 */
[----:B------:R-:W-:-:S02]  /*73e60*/  PRMT R90, RZ, 0x7610, R90 ;  /* 0x00007610ff5a7816 */ /* 0x000fc4000000005a */
[----:B------:R-:W-:Y:S02]  /*73e70*/  PRMT R88, RZ, 0x7610, R88 ;  /* 0x00007610ff587816 */ /* 0x000fe40000000058 */
[----:B------:R-:W-:Y:S02]  /*73e80*/  PRMT R85, RZ, 0x7610, R85 ;  /* 0x00007610ff557816 */ /* 0x000fe40000000055 */
[----:B------:R-:W-:Y:S02]  /*73e90*/  ISETP.GT.AND P6, PT, R92, 0xfd, PT ;  /* 0x000000fd5c00780c */ /* 0x000fe40003fc4270 */
[----:B------:R-:W-:Y:S01]  /*73ea0*/  PRMT R36, RZ, 0x7610, R36 ;  /* 0x00007610ff247816 */ /* 0x000fe20000000024 */
[----:B------:R-:W4:Y:S04]  /*73eb0*/  @P3 LDG.E.U16 R90, desc[UR6][R74.64] ;  /* 0x000000064a5a3981 */ /* 0x000f28000c1e1500 */
[----:B------:R-:W4:Y:S04]  /*73ec0*/  @P3 LDG.E.U16 R88, desc[UR6][R64.64] ;  /* 0x0000000640583981 */ /* 0x000f28000c1e1500 */
[----:B------:R-:W4:Y:S04]  /*73ed0*/  @P3 LDG.E.U16 R85, desc[UR6][R72.64] ;  /* 0x0000000648553981 */ /* 0x000f28000c1e1500 */
[----:B------:R-:W4:Y:S01]  /*73ee0*/  @P3 LDG.E.U16 R36, desc[UR6][R70.64] ;  /* 0x0000000646243981 */ /* 0x000f22000c1e1500 */
[----:B------:R-:W-:-:S02]  /*73ef0*/  PRMT R83, RZ, 0x7610, R83 ;  /* 0x00007610ff537816 */ /* 0x000fc40000000053 */
[----:B------:R-:W-:-:S04]  /*73f00*/  PRMT R82, RZ, 0x7610, R82 ;  /* 0x00007610ff527816 */ /* 0x000fc80000000052 */
[----:B--2---:R-:W2:Y:S01]  /*73f10*/  @P6 LDG.E.U16 R83, desc[UR6][R78.64] ;  /* 0x000000064e536981 */ /* 0x004ea2000c1e1500 */
[----:B------:R-:W-:Y:S02]  /*73f20*/  PRMT R89, RZ, 0x7610, R89 ;  /* 0x00007610ff597816 */ /* 0x000fe40000000059 */
[----:B------:R-:W-:-:S04]  /*73f30*/  PRMT R0, RZ, 0x7610, R0 ;  /* 0x00007610ff007816 */ /* 0x000fc80000000000 */
[----:B------:R-:W2:Y:S04]  /*73f40*/  @P5 LDG.E.U16 R89, desc[UR6][R32.64] ;  /* 0x0000000620595981 */ /* 0x000ea8000c1e1500 */
[----:B------:R-:W2:Y:S04]  /*73f50*/  LDL.64 R32, [R1+0x9b0] ;  /* 0x0009b00001207983 */ /* 0x000ea80000100a00 */
[----:B---3--:R-:W3:Y:S04]  /*73f60*/  @P6 LDG.E.U16 R0, desc[UR6][R60.64] ;  /* 0x000000063c006981 */ /* 0x008ee8000c1e1500 */
[----:B----4-:R-:W4:Y:S04]  /*73f70*/  @P6 LDG.E.U16 R82, desc[UR6][R28.64] ;  /* 0x000000061c526981 */ /* 0x010f28000c1e1500 */
[----:B------:R-:W-:Y:S04]  /*73f80*/  STL [R1+0x4594], R90 ;  /* 0x0045945a01007387 */ /* 0x000fe80000100800 */
[----:B------:R-:W-:Y:S04]  /*73f90*/  STL [R1+0x4598], R88 ;  /* 0x0045985801007387 */ /* 0x000fe80000100800 */
[----:B------:R0:W-:Y:S04]  /*73fa0*/  STL [R1+0x2320], R91 ;  /* 0x0023205b01007387 */ /* 0x0001e80000100800 */
[----:B------:R-:W3:Y:S04]  /*73fb0*/  LDL.64 R76, [R1+0x2e0] ;  /* 0x0002e000014c7983 */ /* 0x000ee80000100a00 */
[----:B0-----:R-:W3:Y:S04]  /*73fc0*/  LDL.64 R90, [R1+0x2e8] ;  /* 0x0002e800015a7983 */ /* 0x001ee80000100a00 */
[----:B------:R-:W-:Y:S04]  /*73fd0*/  STL [R1+0x459c], R85 ;  /* 0x00459c5501007387 */ /* 0x000fe80000100800 */
[----:B------:R-:W3:Y:S04]  /*73fe0*/  LDL.64 R74, [R1+0x2d8] ;  /* 0x0002d800014a7983 */ /* 0x000ee80000100a00 */
[----:B------:R-:W-:Y:S04]  /*73ff0*/  STL [R1+0x231c], R37 ;  /* 0x00231c2501007387 */ /* 0x000fe80000100800 */
[----:B------:R-:W3:Y:S04]  /*74000*/  LDL.64 R64, [R1+0x2d0] ;  /* 0x0002d00001407983 */ /* 0x000ee80000100a00 */
[----:B------:R-:W3:Y:S04]  /*74010*/  LDL.64 R72, [R1+0x9c8] ;  /* 0x0009c80001487983 */ /* 0x000ee80000100a00 */
[----:B------:R0:W-:Y:S01]  /*74020*/  STL [R1+0x22fc], R36 ;  /* 0x0022fc2401007387 */ /* 0x0001e20000100800 */
[----:B------:R-:W-:-:S02]  /*74030*/  ISETP.GT.AND P5, PT, R92, 0xfe, PT ;  /* 0x000000fe5c00780c */ /* 0x000fc40003fa4270 */
[----:B------:R-:W-:Y:S01]  /*74040*/  ISETP.GT.AND P3, PT, R92, 0xff, PT ;  /* 0x000000ff5c00780c */ /* 0x000fe20003f64270 */
[----:B0-----:R-:W3:Y:S04]  /*74050*/  LDL.64 R36, [R1+0x9d0] ;  /* 0x0009d00001247983 */ /* 0x001ee80000100a00 */
[----:B------:R-:W3:Y:S04]  /*74060*/  LDL.LU R70, [R1+0x3288] ;  /* 0x0032880001467983 */ /* 0x000ee80000300800 */
[----:B------:R-:W3:Y:S04]  /*74070*/  LDL.LU R69, [R1+0x3284] ;  /* 0x0032840001457983 */ /* 0x000ee80000300800 */
[----:B------:R0:W-:Y:S04]  /*74080*/  STL [R1+0x4508], R92 ;  /* 0x0045085c01007387 */ /* 0x0001e80000100800 */
[----:B0-----:R-:W3:Y:S04]  /*74090*/  LDL.64 R92, [R1+0x2f0] ;  /* 0x0002f000015c7983 */ /* 0x001ee80000100a00 */
[----:B------:R-:W3:Y:S04]  /*740a0*/  LDL.LU R79, [R1+0x4838] ;  /* 0x00483800014f7983 */ /* 0x000ee80000300800 */
[----:B--2---:R-:W-:Y:S04]  /*740b0*/  STL [R1+0x4578], R83 ;  /* 0x0045785301007387 */ /* 0x004fe80000100800 */
[----:B------:R-:W2:Y:S01]  /*740c0*/  LDL.LU.64 R28, [R1+0x4830] ;  /* 0x00483000011c7983 */ /* 0x000ea20000300a00 */
[----:B------:R-:W-:-:S06]  /*740d0*/  PRMT R68, RZ, 0x7610, R68 ;  /* 0x00007610ff447816 */ /* 0x000fcc0000000044 */
[----:B------:R0:W2:Y:S04]  /*740e0*/  @P6 LDG.E.U16 R68, desc[UR6][R32.64] ;  /* 0x0000000620446981 */ /* 0x0000a8000c1e1500 */
[----:B----4-:R1:W-:Y:S04]  /*740f0*/  STL [R1+0x457c], R82 ;  /* 0x00457c5201007387 */ /* 0x0103e80000100800 */
[----:B-1----:R-:W4:Y:S04]  /*74100*/  LDL.64 R82, [R1+0x2f8] ;  /* 0x0002f80001527983 */ /* 0x002f280000100a00 */
[----:B------:R-:W2:Y:S04]  /*74110*/  LDL.LU.64 R60, [R1+0x4828] ;  /* 0x00482800013c7983 */ /* 0x000ea80000300a00 */
[----:B---3--:R1:W-:Y:S04]  /*74120*/  STL [R1+0x4580], R0 ;  /* 0x0045800001007387 */ /* 0x0083e80000100800 */
[----:B------:R-:W0:Y:S01]  /*74130*/  LDL.LU.64 R32, [R1+0x4820] ;  /* 0x0048200001207983 */ /* 0x000e220000300a00 */
[----:B------:R-:W-:-:S02]  /*74140*/  PRMT R87, RZ, 0x7610, R87 ;  /* 0x00007610ff577816 */ /* 0x000fc40000000057 */
[----:B------:R-:W-:Y:S02]  /*74150*/  PRMT R86, RZ, 0x7610, R86 ;  /* 0x00007610ff567816 */ /* 0x000fe40000000056 */
[----:B------:R-:W-:Y:S02]  /*74160*/  PRMT R84, RZ, 0x7610, R84 ;  /* 0x00007610ff547816 */ /* 0x000fe40000000054 */
[----:B------:R-:W-:-:S04]  /*74170*/  PRMT R3, RZ, 0x7610, R3 ;  /* 0x00007610ff037816 */ /* 0x000fc80000000003 */
[----:B------:R-:W3:Y:S01]  /*74180*/  @P5 LDG.E.U16 R84, desc[UR6][R90.64] ;  /* 0x000000065a545981 */ /* 0x000ee2000c1e1500 */
[----:B-1----:R-:W-:-:S03]  /*74190*/  PRMT R0, RZ, 0x7610, R0 ;  /* 0x00007610ff007816 */ /* 0x002fc60000000000 */
[----:B------:R-:W3:Y:S04]  /*741a0*/  @P5 LDG.E.U16 R3, desc[UR6][R76.64] ;  /* 0x000000064c035981 */ /* 0x000ee8000c1e1500 */
[----:B------:R-:W3:Y:S04]  /*741b0*/  @P3 LDG.E.U16 R0, desc[UR6][R36.64] ;  /* 0x0000000624003981 */ /* 0x000ee8000c1e1500 */
[----:B------:R-:W3:Y:S04]  /*741c0*/  @P5 LDG.E.U16 R86, desc[UR6][R92.64] ;  /* 0x000000065c565981 */ /* 0x000ee8000c1e1500 */
[----:B----4-:R-:W4:Y:S01]  /*741d0*/  @P5 LDG.E.U16 R87, desc[UR6][R82.64] ;  /* 0x0000000652575981 */ /* 0x010f22000c1e1500 */
[----:B--2---:R-:W-:-:S02]  /*741e0*/  PRMT R61, RZ, 0x7610, R61 ;  /* 0x00007610ff3d7816 */ /* 0x004fc4000000003d */
[----:B0-----:R-:W-:Y:S02]  /*741f0*/  PRMT R32, RZ, 0x7610, R32 ;  /* 0x00007610ff207816 */ /* 0x001fe40000000020 */
[----:B------:R-:W-:Y:S02]  /*74200*/  PRMT R33, RZ, 0x7610, R33 ;  /* 0x00007610ff217816 */ /* 0x000fe40000000021 */
[----:B------:R-:W2:Y:S04]  /*74210*/  @P3 LDG.E.U16 R61, desc[UR6][R74.64] ;  /* 0x000000064a3d3981 */ /* 0x000ea8000c1e1500 */
[----:B------:R-:W2:Y:S04]  /*74220*/  @P3 LDG.E.U16 R32, desc[UR6][R72.64] ;  /* 0x0000000648203981 */ /* 0x000ea8000c1e1500 */
[----:B------:R-:W2:Y:S01]  /*74230*/  @P3 LDG.E.U16 R33, desc[UR6][R64.64] ;  /* 0x0000000640213981 */ /* 0x000ea2000c1e1500 */
[----:B------:R-:W-:Y:S06]  /*74240*/  BAR.SYNC.DEFER_BLOCKING 0x0 ;  /* 0x0000000000007b1d */ /* 0x000fec0000010000 */
[----:B----4-:R-:W-:Y:S04]  /*74250*/  STL [R1+0x4568], R87 ;  /* 0x0045685701007387 */ /* 0x010fe80000100800 */
[----:B---3--:R-:W-:Y:S04]  /*74260*/  STL [R1+0x456c], R86 ;  /* 0x00456c5601007387 */ /* 0x008fe80000100800 */
[----:B------:R-:W-:Y:S04]  /*74270*/  STL [R1+0x4584], R84 ;  /* 0x0045845401007387 */ /* 0x000fe80000100800 */
[----:B------:R0:W-:Y:S04]  /*74280*/  STL [R1+0x4588], R3 ;  /* 0x0045880301007387 */ /* 0x0001e80000100800 */
[----:B0-----:R-:W3:Y:S04]  /*74290*/  LDL.LU R3, [R1+0x3280] ;  /* 0x0032800001037983 */ /* 0x001ee80000300800 */
[----:B------:R-:W4:Y:S04]  /*742a0*/  LDL.LU R84, [R1+0x327c] ;  /* 0x00327c0001547983 */ /* 0x000f280000300800 */
[----:B------:R-:W3:Y:S04]  /*742b0*/  LDL.LU R86, [R1+0x3208] ;  /* 0x0032080001567983 */ /* 0x000ee80000300800 */
[----:B------:R-:W3:Y:S04]  /*742c0*/  LDL.LU R87, [R1+0x3204] ;  /* 0x0032040001577983 */ /* 0x000ee80000300800 */
[----:B------:R0:W-:Y:S04]  /*742d0*/  STL [R1+0x3294], R0 ;  /* 0x0032940001007387 */ /* 0x0001e80000100800 */
[----:B0-----:R-:W3:Y:S04]  /*742e0*/  LDL.LU R0, [R1+0x3200] ;  /* 0x0032000001007983 */ /* 0x001ee80000300800 */
[----:B------:R-:W3:Y:S04]  /*742f0*/  LDL.LU R82, [R1+0x31fc] ;  /* 0x0031fc0001527983 */ /* 0x000ee80000300800 */
[----:B------:R-:W3:Y:S04]  /*74300*/  LDL.LU R83, [R1+0x3188] ;  /* 0x0031880001537983 */ /* 0x000ee80000300800 */
[----:B------:R-:W-:Y:S04]  /*74310*/  STL [R1+0x22ec], R68 ;  /* 0x0022ec4401007387 */ /* 0x000fe80000100800 */
[----:B------:R-:W3:Y:S04]  /*74320*/  LDL.LU R92, [R1+0x3184] ;  /* 0x00318400015c7983 */ /* 0x000ee80000300800 */
        /* <DEDUP_REMOVED lines=9> */
[----:B--2---:R0:W-:Y:S04]  /*743c0*/  STL [R1+0x32a0], R61 ;  /* 0x0032a03d01007387 */ /* 0x0041e80000100800 */
[----:B0-----:R-:W2:Y:S04]  /*743d0*/  LDL.LU R61, [R1+0x307c] ;  /* 0x00307c00013d7983 */ /* 0x001ea80000300800 */
[----:B------:R0:W-:Y:S04]  /*743e0*/  STL [R1+0x3298], R32 ;  /* 0x0032982001007387 */ /* 0x0001e80000100800 */
[----:B0-----:R-:W2:Y:S04]  /*743f0*/  LDL.LU R32, [R1+0x3008] ;  /* 0x0030080001207983 */ /* 0x001ea80000300800 */
[----:B------:R0:W-:Y:S04]  /*74400*/  STL [R1+0x329c], R33 ;  /* 0x00329c2101007387 */ /* 0x0001e80000100800 */
        /* <DEDUP_REMOVED lines=17> */
[----:B------:R4:W-:Y:S04]  /*74520*/  STS.U16 [R2+UR76+0x61000], R75 ;  /* 0x0610004b02007988 */ /* 0x0009e8000800044c */
[----:B0-----:R-:W2:Y:S04]  /*74530*/  LDL.LU R78, [R1+0x2e84] ;  /* 0x002e8400014e7983 */ /* 0x001ea80000300800 */
[----:B-1----:R-:W2:Y:S04]  /*74540*/  LDL.LU R77, [R1+0x2e80] ;  /* 0x002e8000014d7983 */ /* 0x002ea80000300800 */
[----:B---3--:R-:W3:Y:S04]  /*74550*/  LDL.LU R76, [R1+0x2e7c] ;  /* 0x002e7c00014c7983 */ /* 0x008ee80000300800 */
[----:B----4-:R-:W4:Y:S04]  /*74560*/  LDL.LU R75, [R1+0x2e04] ;  /* 0x002e0400014b7983 */ /* 0x010f280000300800 */
[----:B--2---:R0:W-:Y:S04]  /*74570*/  STS.U16 [R2+UR76+0x71000], R61 ;  /* 0x0710003d02007988 */ /* 0x0041e8000800044c */
[----:B0-----:R-:W2:Y:S04]  /*74580*/  LDL.LU R61, [R1+0x2e00] ;  /* 0x002e0000013d7983 */ /* 0x001ea80000300800 */
[----:B------:R0:W-:Y:S04]  /*74590*/  STS.U16 [R2+UR76+0x41400], R32 ;  /* 0x0414002002007988 */ /* 0x0001e8000800044c */
[----:B0-----:R-:W2:Y:S04]  /*745a0*/  LDL.LU R32, [R1+0x2dfc] ;  /* 0x002dfc0001207983 */ /* 0x001ea80000300800 */
[----:B------:R0:W-:Y:S04]  /*745b0*/  STS.U16 [R2+UR76+0x51400], R33 ;  /* 0x0514002102007988 */ /* 0x0001e8000800044c */
[----:B------:R1:W-:Y:S04]  /*745c0*/  STS.U16 [R2+UR76+0x61400], R64 ;  /* 0x0614004002007988 */ /* 0x0003e8000800044c */
[----:B------:R0:W-:Y:S04]  /*745d0*/  STS.U16 [R2+UR76+0x71400], R74 ;  /* 0x0714004a02007988 */ /* 0x0001e8000800044c */
[----:B------:R0:W-:Y:S04]  /*745e0*/  STS.U16 [R2+UR76+0x41800], R73 ;  /* 0x0418004902007988 */ /* 0x0001e8000800044c */
[----:B------:R1:W-:Y:S04]  /*745f0*/  STS.U16 [R2+UR76+0x51800], R72 ;  /* 0x0518004802007988 */ /* 0x0003e8000800044c */
[----:B------:R1:W-:Y:S04]  /*74600*/  STS.U16 [R2+UR76+0x61800], R71 ;  /* 0x0618004702007988 */ /* 0x0003e8000800044c */
[----:B0-----:R-:W2:Y:S04]  /*74610*/  LDL.LU R33, [R1+0x2df8] ;  /* 0x002df80001217983 */ /* 0x001ea80000300800 */
[----:B-1----:R-:W2:Y:S04]  /*74620*/  LDL.LU R64, [R1+0x2d84] ;  /* 0x002d840001407983 */ /* 0x002ea80000300800 */
[----:B------:R-:W2:Y:S04]  /*74630*/  LDL.LU R74, [R1+0x2d80] ;  /* 0x002d8000014a7983 */ /* 0x000ea80000300800 */
[----:B------:R-:W2:Y:S04]  /*74640*/  LDL.LU R73, [R1+0x2d7c] ;  /* 0x002d7c0001497983 */ /* 0x000ea80000300800 */
[----:B------:R-:W2:Y:S04]  /*74650*/  LDL.LU R72, [R1+0x2d78] ;  /* 0x002d780001487983 */ /* 0x000ea80000300800 */
[----:B------:R0:W-:Y:S04]  /*74660*/  STS.U16 [R2+UR76+0x71800], R65 ;  /* 0x0718004102007988 */ /* 0x0001e8000800044c */
[----:B------:R-:W2:Y:S04]  /*74670*/  LDL.LU R71, [R1+0x2d04] ;  /* 0x002d040001477983 */ /* 0x000ea80000300800 */
[----:B------:R1:W-:Y:S04]  /*74680*/  STS.U16 [R2+UR76+0x41c00], R36 ;  /* 0x041c002402007988 */ /* 0x0003e8000800044c */
[----:B------:R1:W-:Y:S04]  /*74690*/  STS.U16 [R2+UR76+0x51c00], R37 ;  /* 0x051c002502007988 */ /* 0x0003e8000800044c */
[----:B------:R1:W-:Y:S04]  /*746a0*/  STS.U16 [R2+UR76+0x61c00], R68 ;  /* 0x061c004402007988 */ /* 0x0003e8000800044c */
[----:B0-----:R-:W2:Y:S04]  /*746b0*/  LDL.LU R65, [R1+0x2d00] ;  /* 0x002d000001417983 */ /* 0x001ea80000300800 */
[----:B-1----:R-:W2:Y:S04]  /*746c0*/  LDL.LU R36, [R1+0x2cfc] ;  /* 0x002cfc0001247983 */ /* 0x002ea80000300800 */
[----:B------:R-:W2:Y:S04]  /*746d0*/  LDL.LU R37, [R1+0x2cf8] ;  /* 0x002cf80001257983 */ /* 0x000ea80000300800 */
[----:B------:R-:W2:Y:S04]  /*746e0*/  LDL.LU R68, [R1+0x2c84] ;  /* 0x002c840001447983 */ /* 0x000ea80000300800 */
        /* <DEDUP_REMOVED lines=27> */
[----:B0-----:R-:W2:Y:S04]  /*748a0*/  LDL.LU R90, [R1+0x2b00] ;  /* 0x002b0000015a7983 */ /* 0x001ea80000300800 */
[----:B-1----:R-:W2:Y:S04]  /*748b0*/  LDL.LU R93, [R1+0x2afc] ;  /* 0x002afc00015d7983 */ /* 0x002ea80000300800 */
[----:B------:R-:W2:Y:S04]  /*748c0*/  LDL.LU R91, [R1+0x2af8] ;  /* 0x002af800015b7983 */ /* 0x000ea80000300800 */
[----:B------:R0:W-:Y:S04]  /*748d0*/  STS.U16 [R2+UR76+0x52000], R78 ;  /* 0x0520004e02007988 */ /* 0x0001e8000800044c */
[----:B------:R1:W-:Y:S04]  /*748e0*/  STS.U16 [R2+UR76+0x62000], R77 ;  /* 0x0620004d02007988 */ /* 0x0003e8000800044c */
[----:B---3--:R3:W-:Y:S04]  /*748f0*/  STS.U16 [R2+UR76+0x72000], R76 ;  /* 0x0720004c02007988 */ /* 0x0087e8000800044c */
[----:B----4-:R4:W-:Y:S04]  /*74900*/  STS.U16 [R2+UR76+0x42400], R75 ;  /* 0x0424004b02007988 */ /* 0x0109e8000800044c */
        /* <DEDUP_REMOVED lines=14> */
[----:B0-----:R-:W3:Y:S04]  /*749f0*/  LDL.LU R33, [R1+0x4800] ;  /* 0x0048000001217983 */ /* 0x001ee80000300800 */
[----:B-1----:R-:W4:Y:S04]  /*74a00*/  LDL.LU R64, [R1+0x47fc] ;  /* 0x0047fc0001407983 */ /* 0x002f280000300800 */
[----:B------:R-:W4:Y:S04]  /*74a10*/  LDL.LU R74, [R1+0x47f8] ;  /* 0x0047f800014a7983 */ /* 0x000f280000300800 */
[----:B------:R-:W4:Y:S04]  /*74a20*/  LDL.LU R73, [R1+0x47f4] ;  /* 0x0047f40001497983 */ /* 0x000f280000300800 */
[----:B------:R-:W4:Y:S04]  /*74a30*/  LDL.LU R72, [R1+0x47f0] ;  /* 0x0047f00001487983 */ /* 0x000f280000300800 */
[----:B------:R-:W4:Y:S04]  /*74a40*/  LDL.LU R71, [R1+0x47ec] ;  /* 0x0047ec0001477983 */ /* 0x000f280000300800 */
[----:B------:R0:W-:Y:S04]  /*74a50*/  STS.U16 [R2+UR76+0x52c00], R65 ;  /* 0x052c004102007988 */ /* 0x0001e8000800044c */
[----:B------:R1:W-:Y:S04]  /*74a60*/  STS.U16 [R2+UR76+0x62c00], R36 ;  /* 0x062c002402007988 */ /* 0x0003e8000800044c */
[----:B------:R1:W-:Y:S04]  /*74a70*/  STS.U16 [R2+UR76+0x72c00], R37 ;  /* 0x072c002502007988 */ /* 0x0003e8000800044c */
[----:B------:R1:W-:Y:S04]  /*74a80*/  STS.U16 [R2+UR76+0x43000], R68 ;  /* 0x0430004402007988 */ /* 0x0003e8000800044c */
[----:B0-----:R-:W4:Y:S04]  /*74a90*/  LDL.LU R65, [R1+0x47e8] ;  /* 0x0047e80001417983 */ /* 0x001f280000300800 */
[----:B-1----:R-:W4:Y:S04]  /*74aa0*/  LDL.LU R36, [R1+0x47e4] ;  /* 0x0047e40001247983 */ /* 0x002f280000300800 */
[----:B------:R-:W4:Y:S04]  /*74ab0*/  LDL.LU R37, [R1+0x47e0] ;  /* 0x0047e00001257983 */ /* 0x000f280000300800 */
        /* <DEDUP_REMOVED lines=61> */
[----:B---3--:R-:W-:Y:S04]  /*74e90*/  STS.U16 [R2+UR76+0x54400], R33 ;  /* 0x0544002102007988 */ /* 0x008fe8000800044c */
[----:B----4-:R-:W-:Y:S04]  /*74ea0*/  STS.U16 [R2+UR76+0x44400], R64 ;  /* 0x0444004002007988 */ /* 0x010fe8000800044c */
[----:B------:R-:W-:Y:S04]  /*74eb0*/  STS.U16 [R2+UR76+0x74000], R65 ;  /* 0x0740004102007988 */ /* 0x000fe8000800044c */
[----:B------:R0:W-:Y:S04]  /*74ec0*/  STS.U16 [R2+UR76+0x44000], R68 ;  /* 0x0440004402007988 */ /* 0x0001e8000800044c */
[----:B------:R1:W-:Y:S04]  /*74ed0*/  STS.U16 [R2+UR76+0x54000], R37 ;  /* 0x0540002502007988 */ /* 0x0003e8000800044c */
[----:B------:R2:W-:Y:S04]  /*74ee0*/  STS.U16 [R2+UR76+0x64000], R36 ;  /* 0x0640002402007988 */ /* 0x0005e8000800044c */
[----:B0-----:R-:W3:Y:S04]  /*74ef0*/  LDL.LU R68, [R1+0x47d0] ;  /* 0x0047d00001447983 */ /* 0x001ee80000300800 */
[----:B-1----:R-:W4:Y:S04]  /*74f00*/  LDL.LU R37, [R1+0x47cc] ;  /* 0x0047cc0001257983 */ /* 0x002f280000300800 */
[----:B--2---:R-:W2:Y:S04]  /*74f10*/  LDL.LU R36, [R1+0x47c8] ;  /* 0x0047c80001247983 */ /* 0x004ea80000300800 */
        /* <DEDUP_REMOVED lines=57> */
[----:B------:R-:W3:Y:S04]  /*752b0*/  LDL.LU R39, [R1+0x46e0] ;  /* 0x0046e00001277983 */ /* 0x000ee80000300800 */
[----:B------:R-:W4:Y:S04]  /*752c0*/  LDL.LU R4, [R1+0x46dc] ;  /* 0x0046dc0001047983 */ /* 0x000f280000300800 */
[----:B------:R0:W-:Y:S04]  /*752d0*/  STS.U16 [R2+UR76+0x73000], R3 ;  /* 0x0730000302007988 */ /* 0x0001e8000800044c */
[----:B------:R1:W-:Y:S04]  /*752e0*/  STS.U16 [R2+UR76+0x67c00], R6 ;  /* 0x067c000602007988 */ /* 0x0003e8000800044c */
[----:B------:R0:W-:Y:S04]  /*752f0*/  STS.U16 [R2+UR76+0x77c00], R7 ;  /* 0x077c000702007988 */ /* 0x0001e8000800044c */
[----:B------:R-:W-:Y:S04]  /*75300*/  STS.U16 [R2+UR76+0x43400], R84 ;  /* 0x0434005402007988 */ /* 0x000fe8000800044c */
[----:B------:R-:W-:Y:S04]  /*75310*/  STS.U16 [R2+UR76+0x53400], R86 ;  /* 0x0534005602007988 */ /* 0x000fe8000800044c */
[----:B------:R-:W-:Y:S04]  /*75320*/  STS.U16 [R2+UR76+0x63400], R87 ;  /* 0x0634005702007988 */ /* 0x000fe8000800044c */
[----:B------:R-:W-:Y:S01]  /*75330*/  STS.U16 [R2+UR76+0x73400], R0 ;  /* 0x0734000002007988 */ /* 0x000fe2000800044c */
[----:B0-----:R-:W-:-:S03]  /*75340*/  LOP3.LUT R3, R2, 0x10, RZ, 0x3c, !PT ;  /* 0x0000001002037812 */ /* 0x001fc600078e3cff */
[----:B-1----:R-:W4:Y:S04]  /*75350*/  LDL.LU R6, [R1+0x46d8] ;  /* 0x0046d80001067983 */ /* 0x002f280000300800 */
        /* <DEDUP_REMOVED lines=9> */
[----:B------:R-:W-:Y:S04]  /*753f0*/  STL [R1+0x3f88], R2 ;  /* 0x003f880201007387 */ /* 0x000fe80000100800 */
[----:B------:R-:W-:Y:S04]  /*75400*/  STL [R1+0x450c], R2 ;  /* 0x00450c0201007387 */ /* 0x000fe80000100800 */
[----:B--2---:R0:W-:Y:S04]  /*75410*/  STS.U16 [R3+UR76+0x40080], R38 ;  /* 0x0400802603007988 */ /* 0x0041e8000800044c */
[----:B---3--:R1:W-:Y:S04]  /*75420*/  STS.U16 [R3+UR76+0x50080], R39 ;  /* 0x0500802703007988 */ /* 0x0083e8000800044c */
[----:B----4-:R2:W-:Y:S04]  /*75430*/  STS.U16 [R3+UR76+0x60080], R4 ;  /* 0x0600800403007988 */ /* 0x0105e8000800044c */
[----:B------:R3:W-:Y:S04]  /*75440*/  STS.U16 [R3+UR76+0x70080], R10 ;  /* 0x0700800a03007988 */ /* 0x0007e8000800044c */
[----:B0-----:R-:W4:Y:S04]  /*75450*/  LDL.LU R38, [R1+0x46d0] ;  /* 0x0046d00001267983 */ /* 0x001f280000300800 */
[----:B-1----:R-:W4:Y:S04]  /*75460*/  LDL.LU R39, [R1+0x46cc] ;  /* 0x0046cc0001277983 */ /* 0x002f280000300800 */
[----:B--2---:R-:W2:Y:S04]  /*75470*/  LDL.LU R4, [R1+0x46c8] ;  /* 0x0046c80001047983 */ /* 0x004ea80000300800 */
[----:B---3--:R-:W3:Y:S04]  /*75480*/  LDL.LU R10, [R1+0x46c4] ;  /* 0x0046c400010a7983 */ /* 0x008ee80000300800 */
        /* <DEDUP_REMOVED lines=73> */
[----:B----4-:R-:W4:Y:S04]  /*75920*/  LDL.LU R17, [R1+0x4630] ;  /* 0x0046300001117983 */ /* 0x010f280000300800 */
        /* <DEDUP_REMOVED lines=9> */
[----:B---3--:R-:W3:Y:S04]  /*759c0*/  LDL.LU R52, [R1+0x461c] ;  /* 0x00461c0001347983 */ /* 0x008ee80000300800 */
[----:B------:R0:W-:Y:S04]  /*759d0*/  STS.U16 [R3+UR76+0x62c80], R53 ;  /* 0x062c803503007988 */ /* 0x0001e8000800044c */
[----:B------:R1:W-:Y:S04]  /*759e0*/  STS.U16 [R3+UR76+0x72c80], R24 ;  /* 0x072c801803007988 */ /* 0x0003e8000800044c */
[----:B------:R0:W-:Y:S04]  /*759f0*/  STS.U16 [R3+UR76+0x43080], R25 ;  /* 0x0430801903007988 */ /* 0x0001e8000800044c */
[----:B------:R1:W-:Y:S04]  /*75a00*/  STS.U16 [R3+UR76+0x53080], R56 ;  /* 0x0530803803007988 */ /* 0x0003e8000800044c */
[----:B------:R1:W-:Y:S04]  /*75a10*/  STS.U16 [R3+UR76+0x63080], R57 ;  /* 0x0630803903007988 */ /* 0x0003e8000800044c */
[----:B0-----:R-:W3:Y:S04]  /*75a20*/  LDL.LU R53, [R1+0x4618] ;  /* 0x0046180001357983 */ /* 0x001ee80000300800 */
[----:B-1----:R-:W3:Y:S04]  /*75a30*/  LDL.LU R24, [R1+0x4614] ;  /* 0x0046140001187983 */ /* 0x002ee80000300800 */
[----:B------:R-:W3:Y:S04]  /*75a40*/  LDL.LU R25, [R1+0x4610] ;  /* 0x0046100001197983 */ /* 0x000ee80000300800 */
[----:B------:R-:W3:Y:S04]  /*75a50*/  LDL.LU R56, [R1+0x460c] ;  /* 0x00460c0001387983 */ /* 0x000ee80000300800 */
[----:B------:R-:W3:Y:S04]  /*75a60*/  LDL.LU R57, [R1+0x4608] ;  /* 0x0046080001397983 */ /* 0x000ee80000300800 */
        /* <DEDUP_REMOVED lines=42> */
[----:B0-----:R-:W3:Y:S04]  /*75d10*/  LDL.LU R78, [R1+0x45b4] ;  /* 0x0045b400014e7983 */ /* 0x001ee80000300800 */
[----:B-1----:R-:W3:Y:S04]  /*75d20*/  LDL.LU R79, [R1+0x45b0] ;  /* 0x0045b000014f7983 */ /* 0x002ee80000300800 */
[----:B------:R0:W-:Y:S04]  /*75d30*/  STS.U16 [R3+UR76+0x54880], R80 ;  /* 0x0548805003007988 */ /* 0x0001e8000800044c */
[----:B0-----:R-:W3:Y:S04]  /*75d40*/  LDL.LU R80, [R1+0x45ac] ;  /* 0x0045ac0001507983 */ /* 0x001ee80000300800 */
[----:B------:R0:W-:Y:S04]  /*75d50*/  STS.U16 [R3+UR76+0x64880], R81 ;  /* 0x0648805103007988 */ /* 0x0001e8000800044c */
[----:B------:R1:W-:Y:S04]  /*75d60*/  STS.U16 [R3+UR76+0x74880], R5 ;  /* 0x0748800503007988 */ /* 0x0003e8000800044c */
[----:B0-----:R-:W3:Y:S01]  /*75d70*/  LDL.LU R81, [R1+0x45a8] ;  /* 0x0045a80001517983 */ /* 0x001ee20000300800 */
[----:B-1----:R-:W0:Y:S02]  /*75d80*/  LDC R5, c[0x0][0x3ac] ;  /* 0x0000eb00ff057b82 */ /* 0x002e240000000800 */
[----:B0-----:R-:W-:-:S04]  /*75d90*/  IMAD.SHL.U32 R5, R5, 0x100, RZ ;  /* 0x0000010005057824 */ /* 0x001fc800078e00ff */
[----:B------:R-:W-:-:S05]  /*75da0*/  IMAD.SHL.U32 R5, R5, 0x2, RZ ;  /* 0x0000000205057824 */ /* 0x000fca00078e00ff */
[----:B------:R-:W-:-:S05]  /*75db0*/  IADD3 R2, P3, PT, R6, R5, RZ ;  /* 0x0000000506027210 */ /* 0x000fca0007f7e0ff */
[----:B------:R0:W-:Y:S01]  /*75dc0*/  STL [R1+0x24fc], R2 ;  /* 0x0024fc0201007387 */ /* 0x0001e20000100800 */
[-C--:B------:R-:W-:Y:S01]  /*75dd0*/  IADD3 R0, P5, PT, R38, R5.reuse, RZ ;  /* 0x0000000526007210 */ /* 0x080fe20007fbe0ff */
[----:B--2---:R-:W-:Y:S01]  /*75de0*/  IMAD.X R38, R7, 0x1, R4, P3 ;  /* 0x0000000107267824 */ /* 0x004fe200018e0604 */
[----:B0-----:R-:W-:-:S03]  /*75df0*/  IADD3 R2, P3, PT, R10, R5, RZ ;  /* 0x000000050a027210 */ /* 0x001fc60007f7e0ff */
[--C-:B------:R-:W-:Y:S01]  /*75e00*/  IMAD.X R39, R39, 0x1, R4.reuse, P5 ;  /* 0x0000000127277824 */ /* 0x100fe200028e0604 */
[----:B------:R0:W-:Y:S04]  /*75e10*/  STL [R1+0x2500], R0 ;  /* 0x0025000001007387 */ /* 0x0001e80000100800 */
[----:B------:R-:W-:Y:S04]  /*75e20*/  STL [R1+0x4514], R39 ;  /* 0x0045142701007387 */ /* 0x000fe80000100800 */
[----:B------:R-:W-:Y:S01]  /*75e30*/  STL [R1+0x4510], R38 ;  /* 0x0045102601007387 */ /* 0x000fe20000100800 */
[----:B------:R-:W-:-:S03]  /*75e40*/  IMAD.X R10, R11, 0x1, R4, P3 ;  /* 0x000000010b0a7824 */ /* 0x000fc600018e0604 */
[----:B------:R1:W-:Y:S01]  /*75e50*/  STL [R1+0x2504], R2 ;  /* 0x0025040201007387 */ /* 0x0003e20000100800 */
[----:B0-----:R-:W-:-:S03]  /*75e60*/  IADD3 R0, P5, PT, R42, R5, RZ ;  /* 0x000000052a007210 */ /* 0x001fc60007fbe0ff */
[----:B------:R-:W-:Y:S02]  /*75e70*/  STL [R1+0x451c], R10 ;  /* 0x00451c0a01007387 */ /* 0x000fe40000100800 */
[--C-:B------:R-:W-:Y:S01]  /*75e80*/  IMAD.X R42, R43, 0x1, R4.reuse, P5 ;  /* 0x000000012b2a7824 */ /* 0x100fe200028e0604 */
[----:B-1----:R-:W-:Y:S01]  /*75e90*/  IADD3 R2, P3, PT, R14, R5, RZ ;  /* 0x000000050e027210 */ /* 0x002fe20007f7e0ff */
[----:B------:R0:W-:Y:S04]  /*75ea0*/  STL [R1+0x2508], R0 ;  /* 0x0025080001007387 */ /* 0x0001e80000100800 */
[----:B------:R-:W-:Y:S01]  /*75eb0*/  STL [R1+0x4518], R11 ;  /* 0x0045180b01007387 */ /* 0x000fe20000100800 */
[----:B------:R-:W-:-:S03]  /*75ec0*/  IMAD.X R14, R15, 0x1, R4, P3 ;  /* 0x000000010f0e7824 */ /* 0x000fc600018e0604 */
[----:B------:R-:W-:Y:S04]  /*75ed0*/  STL [R1+0x4524], R42 ;  /* 0x0045242a01007387 */ /* 0x000fe80000100800 */
[----:B------:R-:W-:Y:S04]  /*75ee0*/  STL [R1+0x4520], R43 ;  /* 0x0045202b01007387 */ /* 0x000fe80000100800 */
[----:B------:R1:W-:Y:S01]  /*75ef0*/  STL [R1+0x2578], R2 ;  /* 0x0025780201007387 */ /* 0x0003e20000100800 */
[----:B0-----:R-:W-:-:S03]  /*75f00*/  IADD3 R0, P5, PT, R46, R5, RZ ;  /* 0x000000052e007210 */ /* 0x001fc60007fbe0ff */
[----:B------:R-:W-:Y:S02]  /*75f10*/  STL [R1+0x452c], R14 ;  /* 0x00452c0e01007387 */ /* 0x000fe40000100800 */
[--C-:B------:R-:W-:Y:S01]  /*75f20*/  IMAD.X R46, R47, 0x1, R4.reuse, P5 ;  /* 0x000000012f2e7824 */ /* 0x100fe200028e0604 */
[----:B-1----:R-:W-:Y:S01]  /*75f30*/  IADD3 R2, P3, PT, R18, R5, RZ ;  /* 0x0000000512027210 */ /* 0x002fe20007f7e0ff */
[----:B------:R0:W-:Y:S04]  /*75f40*/  STL [R1+0x257c], R0 ;  /* 0x00257c0001007387 */ /* 0x0001e80000100800 */
[----:B------:R-:W-:Y:S04]  /*75f50*/  STL [R1+0x4528], R15 ;  /* 0x0045280f01007387 */ /* 0x000fe80000100800 */
[----:B------:R-:W-:Y:S04]  /*75f60*/  STL [R1+0x4534], R46 ;  /* 0x0045342e01007387 */ /* 0x000fe80000100800 */
[----:B------:R-:W-:Y:S01]  /*75f70*/  STL [R1+0x4530], R47 ;  /* 0x0045302f01007387 */ /* 0x000fe20000100800 */
[----:B------:R-:W-:-:S03]  /*75f80*/  IMAD.X R18, R19, 0x1, R4, P3 ;  /* 0x0000000113127824 */ /* 0x000fc600018e0604 */
[----:B------:R1:W-:Y:S01]  /*75f90*/  STL [R1+0x2580], R2 ;  /* 0x0025800201007387 */ /* 0x0003e20000100800 */
[----:B0-----:R-:W-:-:S03]  /*75fa0*/  IADD3 R0, P5, PT, R50, R5, RZ ;  /* 0x0000000532007210 */ /* 0x001fc60007fbe0ff */
[----:B------:R-:W-:Y:S01]  /*75fb0*/  STL [R1+0x453c], R18 ;  /* 0x00453c1201007387 */ /* 0x000fe20000100800 */
[----:B------:R-:W-:Y:S02]  /*75fc0*/  IADD3.X R50, PT, PT, R51, R4, RZ, P5, !PT ;  /* 0x0000000433327210 */ /* 0x000fe40002ffe4ff */
[----:B-1----:R-:W-:Y:S01]  /*75fd0*/  IADD3 R2, P3, PT, R22, R5, RZ ;  /* 0x0000000516027210 */ /* 0x002fe20007f7e0ff */
[----:B------:R0:W-:Y:S04]  /*75fe0*/  STL [R1+0x2584], R0 ;  /* 0x0025840001007387 */ /* 0x0001e80000100800 */
[----:B------:R-:W-:Y:S01]  /*75ff0*/  STL [R1+0x4538], R19 ;  /* 0x0045381301007387 */ /* 0x000fe20000100800 */
[----:B------:R-:W-:-:S03]  /*76000*/  IMAD.X R22, R23, 0x1, R4, P3 ;  /* 0x0000000117167824 */ /* 0x000fc600018e0604 */
[----:B------:R-:W-:Y:S04]  /*76010*/  STL [R1+0x458c], R50 ;  /* 0x00458c3201007387 */ /* 0x000fe80000100800 */
[----:B------:R-:W-:Y:S04]  /*76020*/  STL [R1+0x4540], R51 ;  /* 0x0045403301007387 */ /* 0x000fe80000100800 */
[----:B------:R1:W-:Y:S04]  /*76030*/  STL [R1+0x25f8], R2 ;  /* 0x0025f80201007387 */ /* 0x0003e80000100800 */
[----:B------:R-:W-:Y:S01]  /*76040*/  STL [R1+0x45a0], R22 ;  /* 0x0045a01601007387 */ /* 0x000fe20000100800 */
[----:B0-----:R-:W-:-:S02]  /*76050*/  IADD3 R0, P5, PT, R54, R5, RZ ;  /* 0x0000000536007210 */ /* 0x001fc40007fbe0ff */
[----:B-1----:R-:W-:-:S03]  /*76060*/  IADD3 R2, P3, PT, R26, R5, RZ ;  /* 0x000000051a027210 */ /* 0x002fc60007f7e0ff */
[----:B------:R0:W-:Y:S01]  /*76070*/  STL [R1+0x25fc], R0 ;  /* 0x0025fc0001007387 */ /* 0x0001e20000100800 */
[----:B------:R-:W-:-:S03]  /*76080*/  IMAD.X R54, R55, 0x1, R4, P5 ;  /* 0x0000000137367824 */ /* 0x000fc600028e0604 */
[----:B------:R-:W-:Y:S01]  /*76090*/  STL [R1+0x4590], R23 ;  /* 0x0045901701007387 */ /* 0x000fe20000100800 */
[----:B------:R-:W-:-:S03]  /*760a0*/  IMAD.X R26, R27, 0x1, R4, P3 ;  /* 0x000000011b1a7824 */ /* 0x000fc600018e0604 */
[----:B------:R1:W-:Y:S01]  /*760b0*/  STL [R1+0x2600], R2 ;  /* 0x0026000201007387 */ /* 0x0003e20000100800 */
[-C--:B0-----:R-:W-:Y:S02]  /*760c0*/  IADD3 R0, P5, PT, R58, R5.reuse, RZ ;  /* 0x000000053a007210 */ /* 0x081fe40007fbe0ff */
[----:B-1----:R-:W-:-:S03]  /*760d0*/  IADD3 R2, P3, PT, R30, R5, RZ ;  /* 0x000000051e027210 */ /* 0x002fc60007f7e0ff */
[--C-:B------:R-:W-:Y:S01]  /*760e0*/  IMAD.X R58, R59, 0x1, R4.reuse, P5 ;  /* 0x000000013b3a7824 */ /* 0x100fe200028e0604 */
[----:B------:R0:W-:Y:S04]  /*760f0*/  STL [R1+0x2604], R0 ;  /* 0x0026040001007387 */ /* 0x0001e80000100800 */
[----:B------:R1:W-:Y:S01]  /*76100*/  STL [R1+0x2678], R2 ;  /* 0x0026780201007387 */ /* 0x0003e20000100800 */
[----:B------:R-:W-:Y:S01]  /*76110*/  IMAD.X R30, R31, 0x1, R4, P3 ;  /* 0x000000011f1e7824 */ /* 0x000fe200018e0604 */
[-C--:B0-----:R-:W-:Y:S02]  /*76120*/  IADD3 R0, P5, PT, R62, R5.reuse, RZ ;  /* 0x000000053e007210 */ /* 0x081fe40007fbe0ff */
[----:B-1----:R-:W-:-:S03]  /*76130*/  IADD3 R2, P3, PT, R34, R5, RZ ;  /* 0x0000000522027210 */ /* 0x002fc60007f7e0ff */
[--C-:B------:R-:W-:Y:S01]  /*76140*/  IMAD.X R62, R63, 0x1, R4.reuse, P5 ;  /* 0x000000013f3e7824 */ /* 0x100fe200028e0604 */
[----:B------:R0:W-:Y:S01]  /*76150*/  STL [R1+0x267c], R0 ;  /* 0x00267c0001007387 */ /* 0x0001e20000100800 */
[----:B------:R-:W-:-:S03]  /*76160*/  IMAD.X R34, R35, 0x1, R4, P3 ;  /* 0x0000000123227824 */ /* 0x000fc600018e0604 */
[----:B------:R1:W-:Y:S01]  /*76170*/  STL [R1+0x2680], R2 ;  /* 0x0026800201007387 */ /* 0x0003e20000100800 */
        /* <DEDUP_REMOVED lines=16> */
[----:B----4-:R-:W-:-:S03]  /*76280*/  IMAD.X R16, R17, 0x1, R4, P3 ;  /* 0x0000000111107824 */ /* 0x010fc600018e0604 */
[----:B------:R1:W-:Y:S01]  /*76290*/  STL [R1+0x2778], R2 ;  /* 0x0027780201007387 */ /* 0x0003e20000100800 */
[-C--:B0-----:R-:W-:Y:S02]  /*762a0*/  IADD3 R0, P5, PT, R48, R5.reuse, RZ ;  /* 0x0000000530007210 */ /* 0x081fe40007fbe0ff */
[-C--:B-1----:R-:W-:Y:S02]  /*762b0*/  IADD3 R2, P3, PT, R20, R5.reuse, RZ ;  /* 0x0000000514027210 */ /* 0x082fe40007f7e0ff */
[----:B------:R-:W-:Y:S01]  /*762c0*/  IADD3.X R48, PT, PT, R49, R4, RZ, P5, !PT ;  /* 0x0000000431307210 */ /* 0x000fe20002ffe4ff */
[----:B------:R3:W-:Y:S04]  /*762d0*/  STL [R1+0x277c], R0 ;  /* 0x00277c0001007387 */ /* 0x0007e80000100800 */
[----:B------:R0:W-:Y:S01]  /*762e0*/  STL [R1+0x2780], R2 ;  /* 0x0027800201007387 */ /* 0x0001e20000100800 */
[----:B------:R-:W-:Y:S01]  /*762f0*/  IMAD.X R20, R21, 0x1, R4, P3 ;  /* 0x0000000115147824 */ /* 0x000fe200018e0604 */
[----:B---3--:R-:W-:-:S02]  /*76300*/  IADD3 R0, P5, PT, R52, R5, RZ ;  /* 0x0000000534007210 */ /* 0x008fc40007fbe0ff */
[----:B0-----:R-:W-:-:S03]  /*76310*/  IADD3 R2, P3, PT, R24, R5, RZ ;  /* 0x0000000518027210 */ /* 0x001fc60007f7e0ff */
[--C-:B------:R-:W-:Y:S01]  /*76320*/  IMAD.X R52, R53, 0x1, R4.reuse, P5 ;  /* 0x0000000135347824 */ /* 0x100fe200028e0604 */
[----:B------:R0:W-:Y:S04]  /*76330*/  STL [R1+0x2784], R0 ;  /* 0x0027840001007387 */ /* 0x0001e80000100800 */
[----:B------:R-:W2:Y:S04]  /*76340*/  LDL.LU.64 R46, [R1] ;  /* 0x00000000012e7983 */ /* 0x000ea80000300a00 */
[----:B------:R1:W-:Y:S01]  /*76350*/  STL [R1+0x27f8], R2 ;  /* 0x0027f80201007387 */ /* 0x0003e20000100800 */
[----:B------:R-:W-:-:S03]  /*76360*/  IMAD.X R24, R25, 0x1, R4, P3 ;  /* 0x0000000119187824 */ /* 0x000fc600018e0604 */
[----:B------:R-:W3:Y:S01]  /*76370*/  LDL.LU.64 R42, [R1+0x8] ;  /* 0x00000800012a7983 */ /* 0x000ee20000300a00 */
[-C--:B0-----:R-:W-:Y:S02]  /*76380*/  IADD3 R0, P5, PT, R56, R5.reuse, RZ ;  /* 0x0000000538007210 */ /* 0x081fe40007fbe0ff */
[----:B-1----:R-:W-:-:S03]  /*76390*/  IADD3 R2, P3, PT, R28, R5, RZ ;  /* 0x000000051c027210 */ /* 0x002fc60007f7e0ff */
[----:B------:R0:W-:Y:S01]  /*763a0*/  STL [R1+0x27fc], R0 ;  /* 0x0027fc0001007387 */ /* 0x0001e20000100800 */
[--C-:B------:R-:W-:Y:S02]  /*763b0*/  IMAD.X R56, R57, 0x1, R4.reuse, P5 ;  /* 0x0000000139387824 */ /* 0x100fe400028e0604 */
[----:B------:R-:W-:Y:S01]  /*763c0*/  IMAD.X R28, R29, 0x1, R4, P3 ;  /* 0x000000011d1c7824 */ /* 0x000fe200018e0604 */
        /* <DEDUP_REMOVED lines=10> */
[----:B------:R0:W-:Y:S04]  /*76470*/  STL [R1+0x287c], R0 ;  /* 0x00287c0001007387 */ /* 0x0001e80000100800 */
[----:B------:R-:W4:Y:S04]  /*76480*/  LDL.LU.64 R22, [R1+0x10] ;  /* 0x0000100001167983 */ /* 0x000f280000300a00 */
[----:B------:R1:W-:Y:S01]  /*76490*/  STL [R1+0x2880], R2 ;  /* 0x0028800201007387 */ /* 0x0003e20000100800 */
[----:B------:R-:W-:-:S03]  /*764a0*/  IMAD.X R36, R37, 0x1, R4, P3 ;  /* 0x0000000125247824 */ /* 0x000fc600018e0604 */
[----:B------:R-:W4:Y:S01]  /*764b0*/  LDL.LU.64 R10, [R1+0x18] ;  /* 0x00001800010a7983 */ /* 0x000f220000300a00 */
        /* <DEDUP_REMOVED lines=14> */
[----:B------:R0:W-:Y:S04]  /*765a0*/  STL [R1+0x2904], R0 ;  /* 0x0029040001007387 */ /* 0x0001e80000100800 */
[----:B------:R-:W4:Y:S04]  /*765b0*/  LDL.LU.64 R38, [R1+0x20] ;  /* 0x0000200001267983 */ /* 0x000f280000300a00 */
[----:B------:R2:W-:Y:S04]  /*765c0*/  STL [R1+0x2968], R2 ;  /* 0x0029680201007387 */ /* 0x0005e80000100800 */
[----:B------:R-:W4:Y:S01]  /*765d0*/  LDL.LU.64 R18, [R1+0x28] ;  /* 0x0000280001127983 */ /* 0x000f220000300a00 */
[----:B------:R-:W-:-:S02]  /*765e0*/  IADD3.X R76, PT, PT, R77, R4, RZ, P5, !PT ;  /* 0x000000044d4c7210 */ /* 0x000fc40002ffe4ff */
[----:B0-----:R-:W-:-:S05]  /*765f0*/  IADD3 R0, P5, PT, R80, R5, RZ ;  /* 0x0000000550007210 */ /* 0x001fca0007fbe0ff */
[----:B------:R3:W-:Y:S04]  /*76600*/  STL [R1+0x296c], R0 ;  /* 0x00296c0001007387 */ /* 0x0007e80000100800 */
[----:B------:R-:W4:Y:S01]  /*76610*/  LDL.LU.64 R14, [R1+0x30] ;  /* 0x00003000010e7983 */ /* 0x000f220000300a00 */
[--C-:B------:R-:W-:Y:S02]  /*76620*/  IMAD.X R78, R79, 0x1, R4.reuse, P3 ;  /* 0x000000014f4e7824 */ /* 0x100fe400018e0604 */
[----:B------:R-:W-:Y:S01]  /*76630*/  IMAD.X R80, R81, 0x1, R4, P5 ;  /* 0x0000000151507824 */ /* 0x000fe200028e0604 */
[-C--:B--2---:R-:W-:Y:S02]  /*76640*/  IADD3 R2, P3, PT, R46, R5.reuse, RZ ;  /* 0x000000052e027210 */ /* 0x084fe40007f7e0ff */
[----:B---3--:R-:W-:-:S03]  /*76650*/  IADD3 R0, P5, PT, R42, R5, RZ ;  /* 0x000000052a007210 */ /* 0x008fc60007fbe0ff */
[----:B------:R-:W-:Y:S04]  /*76660*/  STL [R1+0x2970], R2 ;  /* 0x0029700201007387 */ /* 0x000fe80000100800 */
[----:B------:R-:W2:Y:S04]  /*76670*/  LDL.LU.64 R6, [R1+0x38] ;  /* 0x0000380001067983 */ /* 0x000ea80000300a00 */
[----:B------:R0:W-:Y:S01]  /*76680*/  STL [R1+0x2974], R0 ;  /* 0x0029740001007387 */ /* 0x0001e20000100800 */
[--C-:B------:R-:W-:Y:S02]  /*76690*/  IMAD.X R42, R43, 0x1, R4.reuse, P5 ;  /* 0x000000012b2a7824 */ /* 0x100fe400028e0604 */
[----:B0-----:R-:W-:-:S05]  /*766a0*/  IMAD.X R0, R47, 0x1, R4, P3 ;  /* 0x000000012f007824 */ /* 0x001fca00018e0604 */
[----:B------:R0:W-:Y:S04]  /*766b0*/  STL [R1], R0 ;  /* 0x0000000001007387 */ /* 0x0001e80000100800 */
[----:B------:R1:W-:Y:S04]  /*766c0*/  STL [R1+0x8], R42 ;  /* 0x0000082a01007387 */ /* 0x0003e80000100800 */
[----:B------:R-:W3:Y:S01]  /*766d0*/  LDL.LU.64 R46, [R1+0x40] ;  /* 0x00004000012e7983 */ /* 0x000ee20000300a00 */
[-C--:B----4-:R-:W-:Y:S02]  /*766e0*/  IADD3 R2, P3, PT, R22, R5.reuse, RZ ;  /* 0x0000000516027210 */ /* 0x090fe40007f7e0ff */
[----:B0-----:R-:W-:-:S03]  /*766f0*/  IADD3 R0, P5, PT, R10, R5, RZ ;  /* 0x000000050a007210 */ /* 0x001fc60007fbe0ff */
[----:B------:R-:W-:Y:S04]  /*76700*/  STL [R1+0x2978], R2 ;  /* 0x0029780201007387 */ /* 0x000fe80000100800 */
[----:B-1----:R-:W4:Y:S04]  /*76710*/  LDL.LU.64 R42, [R1+0x48] ;  /* 0x00004800012a7983 */ /* 0x002f280000300a00 */
[----:B------:R0:W-:Y:S01]  /*76720*/  STL [R1+0x297c], R0 ;  /* 0x00297c0001007387 */ /* 0x0001e20000100800 */
[--C-:B------:R-:W-:Y:S02]  /*76730*/  IMAD.X R10, R11, 0x1, R4.reuse, P5 ;  /* 0x000000010b0a7824 */ /* 0x100fe400028e0604 */
[----:B0-----:R-:W-:-:S05]  /*76740*/  IMAD.X R0, R23, 0x1, R4, P3 ;  /* 0x0000000117007824 */ /* 0x001fca00018e0604 */
[----:B------:R0:W-:Y:S04]  /*76750*/  STL [R1+0x10], R0 ;  /* 0x0000100001007387 */ /* 0x0001e80000100800 */
[----:B------:R1:W-:Y:S04]  /*76760*/  STL [R1+0x18], R10 ;  /* 0x0000180a01007387 */ /* 0x0003e80000100800 */
[----:B------:R-:W4:Y:S01]  /*76770*/  LDL.LU.64 R22, [R1+0x50] ;  /* 0x0000500001167983 */ /* 0x000f220000300a00 */
[-C--:B------:R-:W-:Y:S02]  /*76780*/  IADD3 R2, P3, PT, R38, R5.reuse, RZ ;  /* 0x0000000526027210 */ /* 0x080fe40007f7e0ff */
[----:B0-----:R-:W-:-:S03]  /*76790*/  IADD3 R0, P5, PT, R18, R5, RZ ;  /* 0x0000000512007210 */ /* 0x001fc60007fbe0ff */
[----:B------:R-:W-:Y:S04]  /*767a0*/  STL [R1+0x2980], R2 ;  /* 0x0029800201007387 */ /* 0x000fe80000100800 */
[----:B-1----:R-:W4:Y:S04]  /*767b0*/  LDL.LU.64 R10, [R1+0x58] ;  /* 0x00005800010a7983 */ /* 0x002f280000300a00 */
[----:B------:R0:W-:Y:S01]  /*767c0*/  STL [R1+0x2984], R0 ;  /* 0x0029840001007387 */ /* 0x0001e20000100800 */
[--C-:B------:R-:W-:Y:S02]  /*767d0*/  IMAD.X R18, R19, 0x1, R4.reuse, P5 ;  /* 0x0000000113127824 */ /* 0x100fe400028e0604 */
[----:B0-----:R-:W-:Y:S01]  /*767e0*/  IMAD.X R0, R39, 0x1, R4, P3 ;  /* 0x0000000127007824 */ /* 0x001fe200018e0604 */
[----:B------:R-:W-:-:S04]  /*767f0*/  IADD3 R2, P3, PT, R14, R5, RZ ;  /* 0x000000050e027210 */ /* 0x000fc80007f7e0ff */
[----:B------:R-:W-:Y:S04]  /*76800*/  STL [R1+0x20], R0 ;  /* 0x0000200001007387 */ /* 0x000fe80000100800 */
[----:B------:R0:W-:Y:S04]  /*76810*/  STL [R1+0x28], R18 ;  /* 0x0000281201007387 */ /* 0x0001e80000100800 */
[----:B------:R-:W4:Y:S04]  /*76820*/  LDL.LU.64 R38, [R1+0x60] ;  /* 0x0000600001267983 */ /* 0x000f280000300a00 */
[----:B------:R-:W-:Y:S04]  /*76830*/  STL [R1+0x29e8], R2 ;  /* 0x0029e80201007387 */ /* 0x000fe80000100800 */
[----:B0-----:R-:W4:Y:S01]  /*76840*/  LDL.LU.64 R18, [R1+0x68] ;  /* 0x0000680001127983 */ /* 0x001f220000300a00 */
[----:B--2---:R-:W-:-:S05]  /*76850*/  IADD3 R0, P5, PT, R6, R5, RZ ;  /* 0x0000000506007210 */ /* 0x004fca0007fbe0ff */
[----:B------:R0:W-:Y:S01]  /*76860*/  STL [R1+0x29ec], R0 ;  /* 0x0029ec0001007387 */ /* 0x0001e20000100800 */
[--C-:B------:R-:W-:Y:S02]  /*76870*/  IMAD.X R6, R7, 0x1, R4.reuse, P5 ;  /* 0x0000000107067824 */ /* 0x100fe400028e0604 */
[----:B0-----:R-:W-:Y:S01]  /*76880*/  IMAD.X R0, R15, 0x1, R4, P3 ;  /* 0x000000010f007824 */ /* 0x001fe200018e0604 */
[----:B---3--:R-:W-:-:S04]  /*76890*/  IADD3 R2, P3, PT, R46, R5, RZ ;  /* 0x000000052e027210 */ /* 0x008fc80007f7e0ff */
[----:B------:R-:W-:Y:S04]  /*768a0*/  STL [R1+0x30], R0 ;  /* 0x0000300001007387 */ /* 0x000fe80000100800 */
[----:B------:R0:W-:Y:S04]  /*768b0*/  STL [R1+0x38], R6 ;  /* 0x0000380601007387 */ /* 0x0001e80000100800 */
[----:B------:R-:W2:Y:S04]  /*768c0*/  LDL.LU.64 R14, [R1+0x70] ;  /* 0x00007000010e7983 */ /* 0x000ea80000300a00 */
[----:B------:R-:W-:Y:S04]  /*768d0*/  STL [R1+0x29f0], R2 ;  /* 0x0029f00201007387 */ /* 0x000fe80000100800 */
[----:B0-----:R-:W3:Y:S01]  /*768e0*/  LDL.LU.64 R6, [R1+0x78] ;  /* 0x0000780001067983 */ /* 0x001ee20000300a00 */
[----:B----4-:R-:W-:-:S05]  /*768f0*/  IADD3 R0, P5, PT, R42, R5, RZ ;  /* 0x000000052a007210 */ /* 0x010fca0007fbe0ff */
        /* <DEDUP_REMOVED lines=9> */
[----:B------:R-:W-:-:S05]  /*76990*/  IADD3 R0, P5, PT, R10, R5, RZ ;  /* 0x000000050a007210 */ /* 0x000fca0007fbe0ff */
[----:B------:R0:W-:Y:S01]  /*769a0*/  STL [R1+0x29fc], R0 ;  /* 0x0029fc0001007387 */ /* 0x0001e20000100800 */
[----:B------:R-:W-:Y:S01]  /*769b0*/  IADD3.X R10, PT, PT, R11, R4, RZ, P5, !PT ;  /* 0x000000040b0a7210 */ /* 0x000fe20002ffe4ff */
[----:B0-----:R-:W-:Y:S01]  /*769c0*/  IMAD.X R0, R23, 0x1, R4, P3 ;  /* 0x0000000117007824 */ /* 0x001fe200018e0604 */
[----:B------:R-:W-:-:S04]  /*769d0*/  IADD3 R2, P3, PT, R38, R5, RZ ;  /* 0x0000000526027210 */ /* 0x000fc80007f7e0ff */
[----:B------:R0:W-:Y:S04]  /*769e0*/  STL [R1+0x50], R0 ;  /* 0x0000500001007387 */ /* 0x0001e80000100800 */
[----:B------:R1:W-:Y:S04]  /*769f0*/  STL [R1+0x58], R10 ;  /* 0x0000580a01007387 */ /* 0x0003e80000100800 */
[----:B------:R-:W4:Y:S04]  /*76a00*/  LDL.LU.64 R22, [R1+0x90] ;  /* 0x0000900001167983 */ /* 0x000f280000300a00 */
[----:B------:R-:W-:Y:S01]  /*76a10*/  STL [R1+0x2a00], R2 ;  /* 0x002a000201007387 */ /* 0x000fe20000100800 */
[----:B0-----:R-:W-:-:S03]  /*76a20*/  IADD3 R0, P5, PT, R18, R5, RZ ;  /* 0x0000000512007210 */ /* 0x001fc60007fbe0ff */
[----:B-1----:R-:W4:Y:S04]  /*76a30*/  LDL.LU.64 R10, [R1+0x98] ;  /* 0x00009800010a7983 */ /* 0x002f280000300a00 */
[----:B------:R0:W-:Y:S01]  /*76a40*/  STL [R1+0x2a04], R0 ;  /* 0x002a040001007387 */ /* 0x0001e20000100800 */
[--C-:B------:R-:W-:Y:S02]  /*76a50*/  IMAD.X R18, R19, 0x1, R4.reuse, P5 ;  /* 0x0000000113127824 */ /* 0x100fe400028e0604 */
[----:B0-----:R-:W-:-:S05]  /*76a60*/  IMAD.X R0, R39, 0x1, R4, P3 ;  /* 0x0000000127007824 */ /* 0x001fca00018e0604 */
[----:B------:R-:W-:Y:S04]  /*76a70*/  STL [R1+0x60], R0 ;  /* 0x0000600001007387 */ /* 0x000fe80000100800 */
[----:B------:R0:W-:Y:S04]  /*76a80*/  STL [R1+0x68], R18 ;  /* 0x0000681201007387 */ /* 0x0001e80000100800 */
[----:B------:R-:W4:Y:S01]  /*76a90*/  LDL.LU.64 R38, [R1+0xa0] ;  /* 0x0000a00001267983 */ /* 0x000f220000300a00 */
[----:B--2---:R-:W-:-:S05]  /*76aa0*/  IADD3 R2, P3, PT, R14, R5, RZ ;  /* 0x000000050e027210 */ /* 0x004fca0007f7e0ff */
[----:B------:R-:W-:Y:S04]  /*76ab0*/  STL [R1+0x2a68], R2 ;  /* 0x002a680201007387 */ /* 0x000fe80000100800 */
[----:B0-----:R-:W2:Y:S01]  /*76ac0*/  LDL.LU.64 R18, [R1+0xa8] ;  /* 0x0000a80001127983 */ /* 0x001ea20000300a00 */
[----:B---3--:R-:W-:-:S05]  /*76ad0*/  IADD3 R0, P5, PT, R6, R5, RZ ;  /* 0x0000000506007210 */ /* 0x008fca0007fbe0ff */
[----:B------:R0:W-:Y:S01]  /*76ae0*/  STL [R1+0x2a6c], R0 ;  /* 0x002a6c0001007387 */ /* 0x0001e20000100800 */
[--C-:B------:R-:W-:Y:S02]  /*76af0*/  IMAD.X R6, R7, 0x1, R4.reuse, P5 ;  /* 0x0000000107067824 */ /* 0x100fe400028e0604 */
[----:B0-----:R-:W-:-:S05]  /*76b00*/  IMAD.X R0, R15, 0x1, R4, P3 ;  /* 0x000000010f007824 */ /* 0x001fca00018e0604 */
[----:B------:R-:W-:Y:S04]  /*76b10*/  STL [R1+0x70], R0 ;  /* 0x0000700001007387 */ /* 0x000fe80000100800 */
[----:B------:R0:W-:Y:S04]  /*76b20*/  STL [R1+0x78], R6 ;  /* 0x0000780601007387 */ /* 0x0001e80000100800 */
[----:B------:R-:W3:Y:S01]  /*76b30*/  LDL.LU.64 R14, [R1+0xb0] ;  /* 0x0000b000010e7983 */ /* 0x000ee20000300a00 */
[----:B----4-:R-:W-:-:S05]  /*76b40*/  IADD3 R2, P3, PT, R46, R5, RZ ;  /* 0x000000052e027210 */ /* 0x010fca0007f7e0ff */
[----:B------:R-:W-:Y:S04]  /*76b50*/  STL [R1+0x2a70], R2 ;  /* 0x002a700201007387 */ /* 0x000fe80000100800 */
[----:B0-----:R-:W4:Y:S01]  /*76b60*/  LDL.LU.64 R6, [R1+0xb8] ;  /* 0x0000b80001067983 */ /* 0x001f220000300a00 */
[----:B------:R-:W-:-:S05]  /*76b70*/  IADD3 R0, P5, PT, R42, R5, RZ ;  /* 0x000000052a007210 */ /* 0x000fca0007fbe0ff */
[----:B------:R0:W-:Y:S01]  /*76b80*/  STL [R1+0x2a74], R0 ;  /* 0x002a740001007387 */ /* 0x0001e20000100800 */
[--C-:B------:R-:W-:Y:S02]  /*76b90*/  IMAD.X R42, R43, 0x1, R4.reuse, P5 ;  /* 0x000000012b2a7824 */ /* 0x100fe400028e0604 */
[----:B0-----:R-:W-:-:S05]  /*76ba0*/  IMAD.X R0, R47, 0x1, R4, P3 ;  /* 0x000000012f007824 */ /* 0x001fca00018e0604 */
[----:B------:R-:W-:Y:S04]  /*76bb0*/  STL [R1+0x80], R0 ;  /* 0x0000800001007387 */ /* 0x000fe80000100800 */
[----:B------:R0:W-:Y:S04]  /*76bc0*/  STL [R1+0x88], R42 ;  /* 0x0000882a01007387 */ /* 0x0001e80000100800 */
[----:B------:R-:W4:Y:S01]  /*76bd0*/  LDL.LU.64 R46, [R1+0xc0] ;  /* 0x0000c000012e7983 */ /* 0x000f220000300a00 */
[----:B------:R-:W-:-:S05]  /*76be0*/  IADD3 R2, P3, PT, R22, R5, RZ ;  /* 0x0000000516027210 */ /* 0x000fca0007f7e0ff */
[----:B------:R-:W-:Y:S04]  /*76bf0*/  STL [R1+0x2a78], R2 ;  /* 0x002a780201007387 */ /* 0x000fe80000100800 */
[----:B0-----:R-:W4:Y:S01]  /*76c00*/  LDL.LU.64 R42, [R1+0xc8] ;  /* 0x0000c800012a7983 */ /* 0x001f220000300a00 */
[----:B------:R-:W-:-:S05]  /*76c10*/  IADD3 R0, P5, PT, R10, R5, RZ ;  /* 0x000000050a007210 */ /* 0x000fca0007fbe0ff */
[----:B------:R0:W-:Y:S01]  /*76c20*/  STL [R1+0x2a7c], R0 ;  /* 0x002a7c0001007387 */ /* 0x0001e20000100800 */
[--C-:B------:R-:W-:Y:S02]  /*76c30*/  IMAD.X R10, R11, 0x1, R4.reuse, P5 ;  /* 0x000000010b0a7824 */ /* 0x100fe400028e0604 */
[----:B0-----:R-:W-:-:S05]  /*76c40*/  IMAD.X R0, R23, 0x1, R4, P3 ;  /* 0x0000000117007824 */ /* 0x001fca00018e0604 */
[----:B------:R-:W-:Y:S01]  /*76c50*/  STL [R1+0x90], R0 ;  /* 0x0000900001007387 */ /* 0x000fe20000100800 */
[----:B------:R-:W-:-:S03]  /*76c60*/  IADD3 R2, P3, PT, R38, R5, RZ ;  /* 0x0000000526027210 */ /* 0x000fc60007f7e0ff */
[----:B------:R0:W-:Y:S04]  /*76c70*/  STL [R1+0x98], R10 ;  /* 0x0000980a01007387 */ /* 0x0001e80000100800 */
[----:B------:R-:W4:Y:S04]  /*76c80*/  LDL.LU.64 R22, [R1+0xd0] ;  /* 0x0000d00001167983 */ /* 0x000f280000300a00 */
[----:B------:R-:W-:Y:S04]  /*76c90*/  STL [R1+0x2a80], R2 ;  /* 0x002a800201007387 */ /* 0x000fe80000100800 */
[----:B0-----:R-:W4:Y:S01]  /*76ca0*/  LDL.LU.64 R10, [R1+0xd8] ;  /* 0x0000d800010a7983 */ /* 0x001f220000300a00 */
[----:B--2---:R-:W-:-:S05]  /*76cb0*/  IADD3 R0, P5, PT, R18, R5, RZ ;  /* 0x0000000512007210 */ /* 0x004fca0007fbe0ff */
[----:B------:R0:W-:Y:S01]  /*76cc0*/  STL [R1+0x2a84], R0 ;  /* 0x002a840001007387 */ /* 0x0001e20000100800 */
[--C-:B------:R-:W-:Y:S02]  /*76cd0*/  IMAD.X R18, R19, 0x1, R4.reuse, P5 ;  /* 0x0000000113127824 */ /* 0x100fe400028e0604 */
[----:B0-----:R-:W-:-:S05]  /*76ce0*/  IMAD.X R0, R39, 0x1, R4, P3 ;  /* 0x0000000127007824 */ /* 0x001fca00018e0604 */
[----:B------:R-:W-:Y:S04]  /*76cf0*/  STL [R1+0xa0], R0 ;  /* 0x0000a00001007387 */ /* 0x000fe80000100800 */
[----:B------:R0:W-:Y:S04]  /*76d00*/  STL [R1+0xa8], R18 ;  /* 0x0000a81201007387 */ /* 0x0001e80000100800 */
[----:B------:R-:W2:Y:S01]  /*76d10*/  LDL.LU.64 R38, [R1+0xe0] ;  /* 0x0000e00001267983 */ /* 0x000ea20000300a00 */
[----:B---3--:R-:W-:-:S05]  /*76d20*/  IADD3 R2, P3, PT, R14, R5, RZ ;  /* 0x000000050e027210 */ /* 0x008fca0007f7e0ff */
[----:B------:R-:W-:Y:S04]  /*76d30*/  STL [R1+0x2ae8], R2 ;  /* 0x002ae80201007387 */ /* 0x000fe80000100800 */
[----:B0-----:R-:W3:Y:S01]  /*76d40*/  LDL.LU.64 R18, [R1+0xe8] ;  /* 0x0000e80001127983 */ /* 0x001ee20000300a00 */
[----:B----4-:R-:W-:-:S05]  /*76d50*/  IADD3 R0, P5, PT, R6, R5, RZ ;  /* 0x0000000506007210 */ /* 0x010fca0007fbe0ff */
        /* <DEDUP_REMOVED lines=11> */
[----:B------:R-:W-:Y:S01]  /*76e10*/  IADD3.X R42, PT, PT, R43, R4, RZ, P5, !PT ;  /* 0x000000042b2a7210 */ /* 0x000fe20002ffe4ff */
        /* <DEDUP_REMOVED lines=235> */
[----:B------:R1:W-:Y:S04]  /*77cd0*/  STL [R1+0x2df0], R2 ;  /* 0x002df00201007387 */ /* 0x0003e80000100800 */
[----:B0-----:R-:W4:Y:S01]  /*77ce0*/  LDL.LU.64 R6, [R1+0x278] ;  /* 0x0002780001067983 */ /* 0x001f220000300a00 */
[----:B------:R-:W-:Y:S01]  /*77cf0*/  IADD3 R0, P5, PT, R42, R5, RZ ;  /* 0x000000052a007210 */ /* 0x000fe20007fbe0ff */
[----:B------:R-:W-:-:S04]  /*77d00*/  IMAD.X R46, R47, 0x1, R4, P3 ;  /* 0x000000012f2e7824 */ /* 0x000fc800018e0604 */
[----:B------:R0:W-:Y:S01]  /*77d10*/  STL [R1+0x2df4], R0 ;  /* 0x002df40001007387 */ /* 0x0001e20000100800 */
[----:B-1----:R-:W-:-:S03]  /*77d20*/  IMAD.X R2, R43, 0x1, R4, P5 ;  /* 0x000000012b027824 */ /* 0x002fc600028e0604 */
[----:B------:R-:W-:Y:S04]  /*77d30*/  STL [R1+0x240], R46 ;  /* 0x0002402e01007387 */ /* 0x000fe80000100800 */
[----:B------:R1:W-:Y:S01]  /*77d40*/  STL [R1+0x248], R2 ;  /* 0x0002480201007387 */ /* 0x0003e20000100800 */
[----:B0-----:R-:W-:-:S05]  /*77d50*/  IADD3 R0, P3, PT, R22, R5, RZ ;  /* 0x0000000516007210 */ /* 0x001fca0007f7e0ff */
[----:B-1----:R-:W-:Y:S01]  /*77d60*/  IMAD.X R2, R23, 0x1, R4, P3 ;  /* 0x0000000117027824 */ /* 0x002fe200018e0604 */
[----:B------:R0:W-:Y:S01]  /*77d70*/  STL [R1+0x2df8], R0 ;  /* 0x002df80001007387 */ /* 0x0001e20000100800 */
[----:B------:R-:W-:-:S05]  /*77d80*/  IADD3 R42, P5, PT, R10, R5, RZ ;  /* 0x000000050a2a7210 */ /* 0x000fca0007fbe0ff */
[----:B------:R1:W-:Y:S04]  /*77d90*/  STL [R1+0x2dfc], R42 ;  /* 0x002dfc2a01007387 */ /* 0x0003e80000100800 */
[----:B------:R-:W4:Y:S04]  /*77da0*/  LDL.LU.64 R46, [R1+0x280] ;  /* 0x00028000012e7983 */ /* 0x000f280000300a00 */
[----:B------:R1:W-:Y:S01]  /*77db0*/  STL [R1+0x250], R2 ;  /* 0x0002500201007387 */ /* 0x0003e20000100800 */
[----:B0-----:R-:W-:-:S03]  /*77dc0*/  IMAD.X R0, R11, 0x1, R4, P5 ;  /* 0x000000010b007824 */ /* 0x001fc600028e0604 */
[----:B-1----:R-:W4:Y:S04]  /*77dd0*/  LDL.LU.64 R42, [R1+0x288] ;  /* 0x00028800012a7983 */ /* 0x002f280000300a00 */
[----:B------:R2:W-:Y:S04]  /*77de0*/  STL [R1+0x258], R0 ;  /* 0x0002580001007387 */ /* 0x0005e80000100800 */
[----:B------:R-:W4:Y:S01]  /*77df0*/  LDL.LU.64 R22, [R1+0x290] ;  /* 0x0002900001167983 */ /* 0x000f220000300a00 */
[----:B------:R-:W-:-:S05]  /*77e00*/  IADD3 R2, P3, PT, R38, R5, RZ ;  /* 0x0000000526027210 */ /* 0x000fca0007f7e0ff */
[----:B------:R-:W-:Y:S04]  /*77e10*/  STL [R1+0x2e00], R2 ;  /* 0x002e000201007387 */ /* 0x000fe80000100800 */
[----:B------:R-:W4:Y:S01]  /*77e20*/  LDL.LU.64 R10, [R1+0x298] ;  /* 0x00029800010a7983 */ /* 0x000f220000300a00 */
        /* <DEDUP_REMOVED lines=8> */
[----:B------:R1:W-:Y:S04]  /*77eb0*/  STL [R1+0x2e68], R2 ;  /* 0x002e680201007387 */ /* 0x0003e80000100800 */
[----:B0-----:R-:W3:Y:S01]  /*77ec0*/  LDL.LU.64 R18, [R1+0x2a8] ;  /* 0x0002a80001127983 */ /* 0x001ee20000300a00 */
[----:B-1----:R-:W-:Y:S01]  /*77ed0*/  IMAD.X R2, R15, 0x1, R4, P3 ;  /* 0x000000010f027824 */ /* 0x002fe200018e0604 */
[----:B----4-:R-:W-:-:S05]  /*77ee0*/  IADD3 R0, P5, PT, R6, R5, RZ ;  /* 0x0000000506007210 */ /* 0x010fca0007fbe0ff */
[----:B------:R0:W-:Y:S04]  /*77ef0*/  STL [R1+0x2e70], R0 ;  /* 0x002e700001007387 */ /* 0x0001e80000100800 */
[----:B------:R-:W4:Y:S04]  /*77f00*/  LDL.LU.64 R14, [R1+0x2b0] ;  /* 0x0002b000010e7983 */ /* 0x000f280000300a00 */
[----:B------:R1:W-:Y:S01]  /*77f10*/  STL [R1+0x270], R2 ;  /* 0x0002700201007387 */ /* 0x0003e20000100800 */
[----:B0-----:R-:W-:-:S03]  /*77f20*/  IMAD.X R0, R7, 0x1, R4, P5 ;  /* 0x0000000107007824 */ /* 0x001fc600028e0604 */
[----:B------:R-:W4:Y:S04]  /*77f30*/  LDL.LU.64 R6, [R1+0x2b8] ;  /* 0x0002b80001067983 */ /* 0x000f280000300a00 */
[----:B------:R0:W-:Y:S01]  /*77f40*/  STL [R1+0x278], R0 ;  /* 0x0002780001007387 */ /* 0x0001e20000100800 */
[----:B-1----:R-:W-:-:S05]  /*77f50*/  IADD3 R2, P3, PT, R46, R5, RZ ;  /* 0x000000052e027210 */ /* 0x002fca0007f7e0ff */
[----:B------:R-:W-:Y:S01]  /*77f60*/  IMAD.X R46, R47, 0x1, R4, P3 ;  /* 0x000000012f2e7824 */ /* 0x000fe200018e0604 */
[----:B0-----:R-:W-:Y:S01]  /*77f70*/  IADD3 R0, P5, PT, R42, R5, RZ ;  /* 0x000000052a007210 */ /* 0x001fe20007fbe0ff */
[----:B------:R0:W-:Y:S04]  /*77f80*/  STL [R1+0x2e74], R2 ;  /* 0x002e740201007387 */ /* 0x0001e80000100800 */
[----:B------:R1:W-:Y:S04]  /*77f90*/  STL [R1+0x2e78], R0 ;  /* 0x002e780001007387 */ /* 0x0003e80000100800 */
[----:B------:R-:W-:Y:S01]  /*77fa0*/  STL [R1+0x280], R46 ;  /* 0x0002802e01007387 */ /* 0x000fe20000100800 */
[----:B0-----:R-:W-:-:S02]  /*77fb0*/  IADD3.X R2, PT, PT, R43, R4, RZ, P5, !PT ;  /* 0x000000042b027210 */ /* 0x001fc40002ffe4ff */
[-C--:B-1----:R-:W-:Y:S02]  /*77fc0*/  IADD3 R0, P3, PT, R22, R5.reuse, RZ ;  /* 0x0000000516007210 */ /* 0x082fe40007f7e0ff */
[----:B------:R-:W-:Y:S01]  /*77fd0*/  IADD3 R42, P5, PT, R10, R5, RZ ;  /* 0x000000050a2a7210 */ /* 0x000fe20007fbe0ff */
[----:B------:R0:W-:Y:S04]  /*77fe0*/  STL [R1+0x288], R2 ;  /* 0x0002880201007387 */ /* 0x0001e80000100800 */
[----:B------:R1:W-:Y:S04]  /*77ff0*/  STL [R1+0x2e7c], R0 ;  /* 0x002e7c0001007387 */ /* 0x0003e80000100800 */
[----:B------:R-:W-:Y:S01]  /*78000*/  STL [R1+0x2e80], R42 ;  /* 0x002e802a01007387 */ /* 0x000fe20000100800 */
[----:B0-----:R-:W-:-:S02]  /*78010*/  IMAD.X R2, R23, 0x1, R4, P3 ;  /* 0x0000000117027824 */ /* 0x001fc400018e0604 */
[----:B-1----:R-:W-:Y:S02]  /*78020*/  IMAD.X R0, R11, 0x1, R4, P5 ;  /* 0x000000010b007824 */ /* 0x002fe400028e0604 */
[----:B------:R-:W4:Y:S04]  /*78030*/  LDL.LU.64 R10, [R1+0x2c0] ;  /* 0x0002c000010a7983 */ /* 0x000f280000300a00 */
[----:B------:R2:W-:Y:S04]  /*78040*/  STL [R1+0x290], R2 ;  /* 0x0002900201007387 */ /* 0x0005e80000100800 */
[----:B------:R-:W4:Y:S04]  /*78050*/  LDL.LU.64 R22, [R1+0x2c8] ;  /* 0x0002c80001167983 */ /* 0x000f280000300a00 */
[----:B------:R3:W-:Y:S01]  /*78060*/  STL [R1+0x298], R0 ;  /* 0x0002980001007387 */ /* 0x0007e20000100800 */
[----:B--2---:R-:W-:-:S05]  /*78070*/  IADD3 R2, P3, PT, R38, R5, RZ ;  /* 0x0000000526027210 */ /* 0x004fca0007f7e0ff */
[--C-:B------:R-:W-:Y:S01]  /*78080*/  IMAD.X R38, R39, 0x1, R4.reuse, P3 ;  /* 0x0000000127267824 */ /* 0x100fe200018e0604 */
[----:B---3--:R-:W-:Y:S01]  /*78090*/  IADD3 R0, P5, PT, R18, R5, RZ ;  /* 0x0000000512007210 */ /* 0x008fe20007fbe0ff */
[----:B------:R0:W-:Y:S04]  /*780a0*/  STL [R1+0x2e84], R2 ;  /* 0x002e840201007387 */ /* 0x0001e80000100800 */
[----:B------:R4:W-:Y:S04]  /*780b0*/  STL [R1+0x2e88], R0 ;  /* 0x002e880001007387 */ /* 0x0009e80000100800 */
[----:B------:R-:W-:Y:S01]  /*780c0*/  STL [R1+0x2a0], R38 ;  /* 0x0002a02601007387 */ /* 0x000fe20000100800 */
[----:B0-----:R-:W-:-:S05]  /*780d0*/  IMAD.X R2, R19, 0x1, R4, P5 ;  /* 0x0000000113027824 */ /* 0x001fca00028e0604 */
[----:B------:R0:W-:Y:S01]  /*780e0*/  STL [R1+0x2a8], R2 ;  /* 0x0002a80201007387 */ /* 0x0001e20000100800 */
[----:B----4-:R-:W-:-:S05]  /*780f0*/  IADD3 R0, P3, PT, R14, R5, RZ ;  /* 0x000000050e007210 */ /* 0x010fca0007f7e0ff */
[----:B0-----:R-:W-:Y:S01]  /*78100*/  IMAD.X R2, R15, 0x1, R4, P3 ;  /* 0x000000010f027824 */ /* 0x001fe200018e0604 */
[----:B------:R0:W-:Y:S01]  /*78110*/  STL [R1+0x2eec], R0 ;  /* 0x002eec0001007387 */ /* 0x0001e20000100800 */
[----:B------:R-:W-:-:S05]  /*78120*/  IADD3 R18, P5, PT, R6, R5, RZ ;  /* 0x0000000506127210 */ /* 0x000fca0007fbe0ff */
[----:B0-----:R-:W-:Y:S01]  /*78130*/  IMAD.X R0, R7, 0x1, R4, P5 ;  /* 0x0000000107007824 */ /* 0x001fe200028e0604 */
[----:B------:R0:W-:Y:S04]  /*78140*/  STL [R1+0x2ef0], R18 ;  /* 0x002ef01201007387 */ /* 0x0001e80000100800 */
[----:B------:R-:W2:Y:S04]  /*78150*/  LDL.LU R51, [R1+0x28f4] ;  /* 0x0028f40001337983 */ /* 0x000ea80000300800 */
[----:B------:R-:W-:Y:S04]  /*78160*/  STL [R1+0x2b0], R2 ;  /* 0x0002b00201007387 */ /* 0x000fe80000100800 */
[----:B------:R-:W3:Y:S04]  /*78170*/  LDL.LU R50, [R1+0x28f0] ;  /* 0x0028f00001327983 */ /* 0x000ee80000300800 */
[----:B------:R1:W-:Y:S04]  /*78180*/  STL [R1+0x2bc], R0 ;  /* 0x0002bc0001007387 */ /* 0x0003e80000100800 */
[----:B------:R-:W4:Y:S04]  /*78190*/  LDL.LU R19, [R1+0x28ec] ;  /* 0x0028ec0001137983 */ /* 0x000f280000300800 */
[----:B0-----:R-:W4:Y:S04]  /*781a0*/  LDL.LU R18, [R1+0x28e8] ;  /* 0x0028e80001127983 */ /* 0x001f280000300800 */
[----:B------:R-:W4:Y:S04]  /*781b0*/  LDL.LU R47, [R1+0x2874] ;  /* 0x00287400012f7983 */ /* 0x000f280000300800 */
[----:B------:R-:W4:Y:S04]  /*781c0*/  LDL.LU R88, [R1+0x2870] ;  /* 0x0028700001587983 */ /* 0x000f280000300800 */
[----:B------:R-:W4:Y:S04]  /*781d0*/  LDL.LU R46, [R1+0x286c] ;  /* 0x00286c00012e7983 */ /* 0x000f280000300800 */
[----:B------:R-:W4:Y:S01]  /*781e0*/  LDL.LU R15, [R1+0x2868] ;  /* 0x00286800010f7983 */ /* 0x000f220000300800 */
[----:B-1----:R-:W-:-:S02]  /*781f0*/  IADD3 R0, P5, PT, R22, R5, RZ ;  /* 0x0000000516007210 */ /* 0x002fc40007fbe0ff */
[----:B------:R-:W-:-:S03]  /*78200*/  IADD3 R7, P3, PT, R10, R5, RZ ;  /* 0x000000050a077210 */ /* 0x000fc60007f7e0ff */
[----:B------:R0:W-:Y:S04]  /*78210*/  STL [R1+0x2c8], R0 ;  /* 0x0002c80001007387 */ /* 0x0001e80000100800 */
[----:B------:R-:W4:Y:S04]  /*78220*/  LDL.LU R14, [R1+0x27f4] ;  /* 0x0027f400010e7983 */ /* 0x000f280000300800 */
[----:B------:R-:W4:Y:S04]  /*78230*/  LDL.LU R91, [R1+0x27f0] ;  /* 0x0027f000015b7983 */ /* 0x000f280000300800 */
[----:B------:R-:W4:Y:S01]  /*78240*/  LDL.LU R43, [R1+0x27ec] ;  /* 0x0027ec00012b7983 */ /* 0x000f220000300800 */
[----:B------:R-:W-:-:S03]  /*78250*/  IMAD.X R6, R11, 0x1, R4, P3 ;  /* 0x000000010b067824 */ /* 0x000fc600018e0604 */
[----:B------:R-:W4:Y:S04]  /*78260*/  LDL.LU R42, [R1+0x27e8] ;  /* 0x0027e800012a7983 */ /* 0x000f280000300800 */
[----:B------:R-:W4:Y:S04]  /*78270*/  LDL.LU R11, [R1+0x2774] ;  /* 0x00277400010b7983 */ /* 0x000f280000300800 */
[----:B------:R-:W4:Y:S01]  /*78280*/  LDL.LU R90, [R1+0x2770] ;  /* 0x00277000015a7983 */ /* 0x000f220000300800 */
[----:B0-----:R-:W-:-:S03]  /*78290*/  IMAD.X R0, R23, 0x1, R4, P5 ;  /* 0x0000000117007824 */ /* 0x001fc600028e0604 */
[----:B------:R-:W4:Y:S04]  /*782a0*/  LDL.LU R10, [R1+0x276c] ;  /* 0x00276c00010a7983 */ /* 0x000f280000300800 */
[----:B------:R-:W4:Y:S04]  /*782b0*/  LDL.LU R38, [R1+0x2768] ;  /* 0x0027680001267983 */ /* 0x000f280000300800 */
[----:B------:R0:W-:Y:S04]  /*782c0*/  STL [R1+0x2b8], R0 ;  /* 0x0002b80001007387 */ /* 0x0001e80000100800 */
        /* <DEDUP_REMOVED lines=11> */
[----:B------:R-:W-:Y:S04]  /*78380*/  STL [R1+0x3f8c], R4 ;  /* 0x003f8c0401007387 */ /* 0x000fe80000100800 */
[----:B--2---:R-:W-:Y:S04]  /*78390*/  STS.U16 [R3+UR76+0x44c80], R51 ;  /* 0x044c803303007988 */ /* 0x004fe8000800044c */
[----:B---3--:R-:W-:Y:S04]  /*783a0*/  STS.U16 [R3+UR76+0x54c80], R50 ;  /* 0x054c803203007988 */ /* 0x008fe8000800044c */
[----:B----4-:R-:W-:Y:S04]  /*783b0*/  STS.U16 [R3+UR76+0x64c80], R19 ;  /* 0x064c801303007988 */ /* 0x010fe8000800044c */
[----:B------:R-:W-:Y:S04]  /*783c0*/  STS.U16 [R3+UR76+0x74c80], R18 ;  /* 0x074c801203007988 */ /* 0x000fe8000800044c */
[----:B------:R-:W-:Y:S04]  /*783d0*/  STS.U16 [R3+UR76+0x45080], R47 ;  /* 0x0450802f03007988 */ /* 0x000fe8000800044c */
[----:B------:R0:W-:Y:S04]  /*783e0*/  STS.U16 [R3+UR76+0x55080], R88 ;  /* 0x0550805803007988 */ /* 0x0001e8000800044c */
[----:B------:R-:W-:Y:S04]  /*783f0*/  STS.U16 [R3+UR76+0x65080], R46 ;  /* 0x0650802e03007988 */ /* 0x000fe8000800044c */
[----:B------:R-:W-:Y:S04]  /*78400*/  STS.U16 [R3+UR76+0x75080], R15 ;  /* 0x0750800f03007988 */ /* 0x000fe8000800044c */
[----:B0-----:R-:W2:Y:S04]  /*78410*/  LDL.LU R88, [R1+0x25e8] ;  /* 0x0025e80001587983 */ /* 0x001ea80000300800 */
[----:B------:R-:W-:Y:S04]  /*78420*/  STS.U16 [R3+UR76+0x45480], R14 ;  /* 0x0454800e03007988 */ /* 0x000fe8000800044c */
[----:B------:R0:W-:Y:S04]  /*78430*/  STS.U16 [R3+UR76+0x55480], R91 ;  /* 0x0554805b03007988 */ /* 0x0001e8000800044c */
[----:B------:R-:W-:Y:S04]  /*78440*/  STS.U16 [R3+UR76+0x65480], R43 ;  /* 0x0654802b03007988 */ /* 0x000fe8000800044c */
[----:B------:R-:W-:Y:S04]  /*78450*/  STS.U16 [R3+UR76+0x75480], R42 ;  /* 0x0754802a03007988 */ /* 0x000fe8000800044c */
[----:B------:R-:W-:Y:S04]  /*78460*/  STS.U16 [R3+UR76+0x45880], R11 ;  /* 0x0458800b03007988 */ /* 0x000fe8000800044c */
[----:B------:R1:W-:Y:S04]  /*78470*/  STS.U16 [R3+UR76+0x55880], R90 ;  /* 0x0558805a03007988 */ /* 0x0003e8000800044c */
[----:B0-----:R-:W3:Y:S04]  /*78480*/  LDL.LU R91, [R1+0x2574] ;  /* 0x00257400015b7983 */ /* 0x001ee80000300800 */
[----:B------:R-:W-:Y:S04]  /*78490*/  STS.U16 [R3+UR76+0x65880], R10 ;  /* 0x0658800a03007988 */ /* 0x000fe8000800044c */
[----:B------:R-:W-:Y:S04]  /*784a0*/  STS.U16 [R3+UR76+0x75880], R38 ;  /* 0x0758802603007988 */ /* 0x000fe8000800044c */
[----:B------:R-:W-:Y:S04]  /*784b0*/  STS.U16 [R3+UR76+0x45c80], R39 ;  /* 0x045c802703007988 */ /* 0x000fe8000800044c */
[----:B-1----:R-:W4:Y:S04]  /*784c0*/  LDL.LU R90, [R1+0x2570] ;  /* 0x00257000015a7983 */ /* 0x002f280000300800 */
[----:B------:R0:W-:Y:S04]  /*784d0*/  STS.U16 [R3+UR76+0x55c80], R93 ;  /* 0x055c805d03007988 */ /* 0x0001e8000800044c */
[----:B------:R1:W-:Y:S04]  /*784e0*/  STS.U16 [R3+UR76+0x65c80], R2 ;  /* 0x065c800203007988 */ /* 0x0003e8000800044c */
[----:B0-----:R-:W4:Y:S04]  /*784f0*/  LDL.LU R93, [R1+0x256c] ;  /* 0x00256c00015d7983 */ /* 0x001f280000300800 */
[----:B------:R-:W4:Y:S04]  /*78500*/  LDL.LU R51, [R1+0x2568] ;  /* 0x0025680001337983 */ /* 0x000f280000300800 */
[----:B------:R-:W4:Y:S04]  /*78510*/  LDL.LU R50, [R1+0x24f8] ;  /* 0x0024f80001327983 */ /* 0x000f280000300800 */
[----:B------:R-:W4:Y:S04]  /*78520*/  LDL.LU R19, [R1+0x24f4] ;  /* 0x0024f40001137983 */ /* 0x000f280000300800 */
[----:B------:R-:W4:Y:S04]  /*78530*/  LDL.LU R18, [R1+0x24f0] ;  /* 0x0024f00001127983 */ /* 0x000f280000300800 */
[----:B------:R-:W4:Y:S04]  /*78540*/  LDL.LU R47, [R1+0x24ec] ;  /* 0x0024ec00012f7983 */ /* 0x000f280000300800 */
        /* <DEDUP_REMOVED lines=8> */
[----:B------:R-:W4:Y:S04]  /*785d0*/  LDL.LU R46, [R1+0x2484] ;  /* 0x00248400012e7983 */ /* 0x000f280000300800 */
[----:B------:R-:W-:Y:S04]  /*785e0*/  STS.U16 [R3+UR76+0x66480], R85 ;  /* 0x0664805503007988 */ /* 0x000fe8000800044c */
[----:B------:R-:W4:Y:S04]  /*785f0*/  LDL.LU R15, [R1+0x2480] ;  /* 0x00248000010f7983 */ /* 0x000f280000300800 */
[----:B------:R-:W4:Y:S04]  /*78600*/  LDL.LU R14, [R1+0x247c] ;  /* 0x00247c00010e7983 */ /* 0x000f280000300800 */
[----:B--2---:R0:W-:Y:S04]  /*78610*/  STS.U16 [R3+UR76+0x76480], R88 ;  /* 0x0764805803007988 */ /* 0x0041e8000800044c */
[----:B0-----:R-:W2:Y:S04]  /*78620*/  LDL.LU R88, [R1+0x2418] ;  /* 0x0024180001587983 */ /* 0x001ea80000300800 */
[----:B------:R-:W2:Y:S04]  /*78630*/  LDL.LU R43, [R1+0x2414] ;  /* 0x00241400012b7983 */ /* 0x000ea80000300800 */
[----:B------:R-:W2:Y:S04]  /*78640*/  LDL.LU R42, [R1+0x2410] ;  /* 0x00241000012a7983 */ /* 0x000ea80000300800 */
[----:B------:R-:W2:Y:S04]  /*78650*/  LDL.LU R11, [R1+0x240c] ;  /* 0x00240c00010b7983 */ /* 0x000ea80000300800 */
[----:B---3--:R0:W-:Y:S04]  /*78660*/  STS.U16 [R3+UR76+0x46880], R91 ;  /* 0x0468805b03007988 */ /* 0x0081e8000800044c */
[----:B----4-:R1:W-:Y:S04]  /*78670*/  STS.U16 [R3+UR76+0x56880], R90 ;  /* 0x0568805a03007988 */ /* 0x0103e8000800044c */
[----:B0-----:R-:W3:Y:S04]  /*78680*/  LDL.LU R91, [R1+0x23a8] ;  /* 0x0023a800015b7983 */ /* 0x001ee80000300800 */
[----:B------:R-:W4:Y:S04]  /*78690*/  LDL.LU R10, [R1+0x23a4] ;  /* 0x0023a400010a7983 */ /* 0x000f280000300800 */
[----:B------:R-:W4:Y:S04]  /*786a0*/  LDL.LU R38, [R1+0x23a0] ;  /* 0x0023a00001267983 */ /* 0x000f280000300800 */
[----:B------:R-:W4:Y:S04]  /*786b0*/  LDL.LU R39, [R1+0x239c] ;  /* 0x00239c0001277983 */ /* 0x000f280000300800 */
[----:B-1----:R-:W4:Y:S04]  /*786c0*/  LDL.LU R90, [R1+0x2338] ;  /* 0x00233800015a7983 */ /* 0x002f280000300800 */
[----:B------:R-:W4:Y:S04]  /*786d0*/  LDL.LU R84, [R1+0x2334] ;  /* 0x0023340001547983 */ /* 0x000f280000300800 */
[----:B------:R-:W4:Y:S04]  /*786e0*/  LDL.LU R86, [R1+0x2330] ;  /* 0x0023300001567983 */ /* 0x000f280000300800 */
[----:B------:R0:W-:Y:S04]  /*786f0*/  STS.U16 [R3+UR76+0x66880], R93 ;  /* 0x0668805d03007988 */ /* 0x0001e8000800044c */
[----:B------:R-:W4:Y:S04]  /*78700*/  LDL.LU R87, [R1+0x232c] ;  /* 0x00232c0001577983 */ /* 0x000f280000300800 */
        /* <DEDUP_REMOVED lines=11> */
[----:B------:R0:W-:Y:S04]  /*787c0*/  STS.U16 [R3+UR76+0x47080], R2 ;  /* 0x0470800203007988 */ /* 0x0001e8000800044c */
[----:B0-----:R-:W4:Y:S04]  /*787d0*/  LDL R2, [R1+0x22c8] ;  /* 0x0022c80001027983 */ /* 0x001f280000100800 */
[----:B------:R-:W-:Y:S04]  /*787e0*/  STS.U16 [R3+UR76+0x57080], R46 ;  /* 0x0570802e03007988 */ /* 0x000fe8000800044c */
[----:B------:R-:W-:Y:S04]  /*787f0*/  STS.U16 [R3+UR76+0x67080], R15 ;  /* 0x0670800f03007988 */ /* 0x000fe8000800044c */
[----:B------:R-:W-:Y:S04]  /*78800*/  STS.U16 [R3+UR76+0x77080], R14 ;  /* 0x0770800e03007988 */ /* 0x000fe8000800044c */
[----:B--2---:R0:W-:Y:S04]  /*78810*/  STS.U16 [R3+UR76+0x47480], R88 ;  /* 0x0474805803007988 */ /* 0x0041e8000800044c */
[----:B------:R-:W-:Y:S04]  /*78820*/  STS.U16 [R3+UR76+0x57480], R43 ;  /* 0x0574802b03007988 */ /* 0x000fe8000800044c */
[----:B------:R-:W-:Y:S04]  /*78830*/  STS.U16 [R3+UR76+0x67480], R42 ;  /* 0x0674802a03007988 */ /* 0x000fe8000800044c */
[----:B------:R-:W-:Y:S04]  /*78840*/  STS.U16 [R3+UR76+0x77480], R11 ;  /* 0x0774800b03007988 */ /* 0x000fe8000800044c */
[----:B0-----:R-:W2:Y:S04]  /*78850*/  LDL.LU R88, [R1+0x31e0] ;  /* 0x0031e00001587983 */ /* 0x001ea80000300800 */
[----:B---3--:R0:W-:Y:S04]  /*78860*/  STS.U16 [R3+UR76+0x47880], R91 ;  /* 0x0478805b03007988 */ /* 0x0081e8000800044c */
[----:B----4-:R-:W-:Y:S04]  /*78870*/  STS.U16 [R3+UR76+0x57880], R10 ;  /* 0x0578800a03007988 */ /* 0x010fe8000800044c */
[----:B------:R-:W-:Y:S04]  /*78880*/  STS.U16 [R3+UR76+0x67880], R38 ;  /* 0x0678802603007988 */ /* 0x000fe8000800044c */
[----:B------:R-:W-:Y:S04]  /*78890*/  STS.U16 [R3+UR76+0x77880], R39 ;  /* 0x0778802703007988 */ /* 0x000fe8000800044c */
[----:B------:R1:W-:Y:S04]  /*788a0*/  STS.U16 [R3+UR76+0x47c80], R90 ;  /* 0x047c805a03007988 */ /* 0x0003e8000800044c */
[----:B0-----:R-:W3:Y:S04]  /*788b0*/  LDL.LU R91, [R1+0x31dc] ;  /* 0x0031dc00015b7983 */ /* 0x001ee80000300800 */
[----:B------:R-:W-:Y:S04]  /*788c0*/  STS.U16 [R3+UR76+0x57c80], R84 ;  /* 0x057c805403007988 */ /* 0x000fe8000800044c */
[----:B------:R-:W-:Y:S04]  /*788d0*/  STS.U16 [R3+UR76+0x67c80], R86 ;  /* 0x067c805603007988 */ /* 0x000fe8000800044c */
[----:B-1----:R-:W4:Y:S04]  /*788e0*/  LDL.LU R90, [R1+0x3168] ;  /* 0x00316800015a7983 */ /* 0x002f280000300800 */
[----:B------:R-:W4:Y:S04]  /*788f0*/  LDL.LU R22, [R1+0x3164] ;  /* 0x0031640001167983 */ /* 0x000f280000300800 */
[----:B------:R-:W4:Y:S04]  /*78900*/  LDL.LU R51, [R1+0x3160] ;  /* 0x0031600001337983 */ /* 0x000f280000300800 */
[----:B------:R-:W4:Y:S04]  /*78910*/  LDL.LU R50, [R1+0x315c] ;  /* 0x00315c0001327983 */ /* 0x000f280000300800 */
[----:B------:R-:W-:Y:S04]  /*78920*/  STS.U16 [R3+UR76+0x77c80], R87 ;  /* 0x077c805703007988 */ /* 0x000fe8000800044c */
[----:B------:R-:W4:Y:S04]  /*78930*/  LDL.LU R19, [R1+0x30e8] ;  /* 0x0030e80001137983 */ /* 0x000f280000300800 */
[----:B------:R-:W4:Y:S04]  /*78940*/  LDL.LU R18, [R1+0x30e4] ;  /* 0x0030e40001127983 */ /* 0x000f280000300800 */
[----:B------:R-:W4:Y:S04]  /*78950*/  LDL.LU R47, [R1+0x30e0] ;  /* 0x0030e000012f7983 */ /* 0x000f280000300800 */
[----:B------:R-:W4:Y:S04]  /*78960*/  LDL.LU R46, [R1+0x30dc] ;  /* 0x0030dc00012e7983 */ /* 0x000f280000300800 */
        /* <DEDUP_REMOVED lines=20> */
[----:B------:R-:W-:Y:S04]  /*78ab0*/  STS.U16 [R2+UR76+0x50900], R22 ;  /* 0x0509001602007988 */ /* 0x000fe8000800044c */
[----:B0-----:R-:W3:Y:S04]  /*78ac0*/  LDL.LU R91, [R1+0x2f5c] ;  /* 0x002f5c00015b7983 */ /* 0x001ee80000300800 */
[----:B------:R-:W4:Y:S04]  /*78ad0*/  LDL.LU R84, [R1+0x2ee8] ;  /* 0x002ee80001547983 */ /* 0x000f280000300800 */
        /* <DEDUP_REMOVED lines=13> */
[----:B-1----:R-:W4:Y:S04]  /*78bb0*/  LDL.LU R90, [R1+0x2de4] ;  /* 0x002de400015a7983 */ /* 0x002f280000300800 */
[----:B------:R-:W-:Y:S04]  /*78bc0*/  STS.U16 [R2+UR76+0x41100], R15 ;  /* 0x0411000f02007988 */ /* 0x000fe8000800044c */
[----:B------:R-:W-:Y:S04]  /*78bd0*/  STS.U16 [R2+UR76+0x51100], R14 ;  /* 0x0511000e02007988 */ /* 0x000fe8000800044c */
[----:B------:R-:W-:Y:S04]  /*78be0*/  STS.U16 [R2+UR76+0x61100], R43 ;  /* 0x0611002b02007988 */ /* 0x000fe8000800044c */
[----:B------:R0:W-:Y:S04]  /*78bf0*/  STS.U16 [R2+UR76+0x71100], R93 ;  /* 0x0711005d02007988 */ /* 0x0001e8000800044c */
[----:B0-----:R-:W4:Y:S04]  /*78c00*/  LDL.LU R93, [R1+0x2de0] ;  /* 0x002de000015d7983 */ /* 0x001f280000300800 */
        /* <DEDUP_REMOVED lines=12> */
[----:B------:R-:W-:Y:S04]  /*78cd0*/  STS.U16 [R2+UR76+0x71d00], R0 ;  /* 0x071d000002007988 */ /* 0x000fe8000800044c */
[----:B0-----:R-:W3:Y:S04]  /*78ce0*/  LDL.LU R91, [R1+0x2dd8] ;  /* 0x002dd800015b7983 */ /* 0x001ee80000300800 */
[----:B------:R-:W4:Y:S04]  /*78cf0*/  LDL.LU R22, [R1+0x2d64] ;  /* 0x002d640001167983 */ /* 0x000f280000300800 */
[----:B------:R-:W4:Y:S04]  /*78d00*/  LDL.LU R51, [R1+0x2d60] ;  /* 0x002d600001337983 */ /* 0x000f280000300800 */
        /* <DEDUP_REMOVED lines=33> */
[----:B----4-:R-:W-:Y:S04]  /*78f20*/  STS.U16 [R2+UR76+0x42900], R22 ;  /* 0x0429001602007988 */ /* 0x010fe8000800044c */
[----:B------:R-:W-:Y:S04]  /*78f30*/  STS.U16 [R2+UR76+0x52900], R51 ;  /* 0x0529003302007988 */ /* 0x000fe8000800044c */
[----:B------:R-:W-:Y:S04]  /*78f40*/  STS.U16 [R2+UR76+0x62900], R50 ;  /* 0x0629003202007988 */ /* 0x000fe8000800044c */
[----:B------:R-:W-:Y:S04]  /*78f50*/  STS.U16 [R2+UR76+0x72900], R19 ;  /* 0x0729001302007988 */ /* 0x000fe8000800044c */
[----:B------:R-:W-:Y:S04]  /*78f60*/  STS.U16 [R2+UR76+0x42d00], R18 ;  /* 0x042d001202007988 */ /* 0x000fe8000800044c */
[----:B------:R-:W-:Y:S04]  /*78f70*/  STS.U16 [R2+UR76+0x52d00], R47 ;  /* 0x052d002f02007988 */ /* 0x000fe8000800044c */
[----:B0-----:R-:W3:Y:S04]  /*78f80*/  LDL.LU R91, [R1+0x2a58] ;  /* 0x002a5800015b7983 */ /* 0x001ee80000300800 */
[----:B------:R-:W-:Y:S04]  /*78f90*/  STS.U16 [R2+UR76+0x62d00], R46 ;  /* 0x062d002e02007988 */ /* 0x000fe8000800044c */
[----:B------:R-:W-:Y:S04]  /*78fa0*/  STS.U16 [R2+UR76+0x72d00], R15 ;  /* 0x072d000f02007988 */ /* 0x000fe8000800044c */
[----:B------:R-:W-:Y:S04]  /*78fb0*/  STS.U16 [R2+UR76+0x43100], R14 ;  /* 0x0431000e02007988 */ /* 0x000fe8000800044c */
[----:B------:R-:W-:Y:S04]  /*78fc0*/  STS.U16 [R2+UR76+0x53100], R43 ;  /* 0x0531002b02007988 */ /* 0x000fe8000800044c */
[----:B------:R0:W-:Y:S04]  /*78fd0*/  STS.U16 [R2+UR76+0x63100], R90 ;  /* 0x0631005a02007988 */ /* 0x0001e8000800044c */
[----:B------:R-:W-:Y:S04]  /*78fe0*/  STS.U16 [R2+UR76+0x73100], R42 ;  /* 0x0731002a02007988 */ /* 0x000fe8000800044c */
[----:B------:R-:W-:Y:S04]  /*78ff0*/  STS.U16 [R2+UR76+0x43500], R11 ;  /* 0x0435000b02007988 */ /* 0x000fe8000800044c */
[----:B------:R-:W-:Y:S04]  /*79000*/  STS.U16 [R2+UR76+0x53500], R10 ;  /* 0x0535000a02007988 */ /* 0x000fe8000800044c */
[----:B0-----:R-:W4:Y:S04]  /*79010*/  LDL.LU R90, [R1+0x29e4] ;  /* 0x0029e400015a7983 */ /* 0x001f280000300800 */
        /* <DEDUP_REMOVED lines=9> */
[----:B------:R-:W-:Y:S04]  /*790b0*/  STS.U16 [R2+UR76+0x63d00], R0 ;  /* 0x063d000002007988 */ /* 0x000fe8000800044c */
[----:B0-----:R-:W2:Y:S04]  /*790c0*/  LDL.LU R88, [R1+0x29dc] ;  /* 0x0029dc0001587983 */ /* 0x001ea80000300800 */
[----:B------:R-:W2:Y:S04]  /*790d0*/  LDL.LU R22, [R1+0x29d8] ;  /* 0x0029d80001167983 */ /* 0x000ea80000300800 */
[----:B------:R-:W2:Y:S04]  /*790e0*/  LDL.LU R51, [R1+0x2964] ;  /* 0x0029640001337983 */ /* 0x000ea80000300800 */
[----:B------:R-:W2:Y:S04]  /*790f0*/  LDL.LU R50, [R1+0x2960] ;  /* 0x0029600001327983 */ /* 0x000ea80000300800 */
[----:B------:R-:W2:Y:S04]  /*79100*/  LDL.LU R19, [R1+0x295c] ;  /* 0x00295c0001137983 */ /* 0x000ea80000300800 */
[----:B------:R-:W2:Y:S04]  /*79110*/  LDL.LU R18, [R1+0x2958] ;  /* 0x0029580001127983 */ /* 0x000ea80000300800 */
[----:B------:R-:W-:Y:S04]  /*79120*/  STS.U16 [R2+UR76+0x73d00], R82 ;  /* 0x073d005202007988 */ /* 0x000fe8000800044c */
[----:B------:R-:W2:Y:S04]  /*79130*/  LDL.LU R47, [R1+0x28e4] ;  /* 0x0028e400012f7983 */ /* 0x000ea80000300800 */
[----:B------:R-:W-:Y:S04]  /*79140*/  STS.U16 [R2+UR76+0x44100], R83 ;  /* 0x0441005302007988 */ /* 0x000fe8000800044c */
[----:B------:R-:W2:Y:S04]  /*79150*/  LDL.LU R46, [R1+0x28e0] ;  /* 0x0028e000012e7983 */ /* 0x000ea80000300800 */
[----:B------:R-:W-:Y:S04]  /*79160*/  STS.U16 [R2+UR76+0x54100], R92 ;  /* 0x0541005c02007988 */ /* 0x000fe8000800044c */
[----:B------:R-:W2:Y:S04]  /*79170*/  LDL.LU R15, [R1+0x28dc] ;  /* 0x0028dc00010f7983 */ /* 0x000ea80000300800 */
[----:B------:R-:W-:Y:S04]  /*79180*/  STS.U16 [R2+UR76+0x64100], R85 ;  /* 0x0641005502007988 */ /* 0x000fe8000800044c */
[----:B------:R-:W2:Y:S04]  /*79190*/  LDL.LU R14, [R1+0x28d8] ;  /* 0x0028d800010e7983 */ /* 0x000ea80000300800 */
[----:B------:R-:W2:Y:S04]  /*791a0*/  LDL.LU R43, [R1+0x2864] ;  /* 0x00286400012b7983 */ /* 0x000ea80000300800 */
[----:B---3--:R0:W-:Y:S04]  /*791b0*/  STS.U16 [R2+UR76+0x74100], R91 ;  /* 0x0741005b02007988 */ /* 0x0081e8000800044c */
[----:B0-----:R-:W3:Y:S04]  /*791c0*/  LDL.LU R91, [R1+0x2860] ;  /* 0x00286000015b7983 */ /* 0x001ee80000300800 */
[----:B------:R-:W3:Y:S04]  /*791d0*/  LDL.LU R42, [R1+0x285c] ;  /* 0x00285c00012a7983 */ /* 0x000ee80000300800 */
[----:B------:R-:W3:Y:S04]  /*791e0*/  LDL.LU R11, [R1+0x2858] ;  /* 0x00285800010b7983 */ /* 0x000ee80000300800 */
[----:B------:R-:W3:Y:S04]  /*791f0*/  LDL.LU R10, [R1+0x27e4] ;  /* 0x0027e400010a7983 */ /* 0x000ee80000300800 */
        /* <DEDUP_REMOVED lines=27> */
[----:B---3--:R0:W-:Y:S04]  /*793b0*/  STS.U16 [R2+UR76+0x55100], R91 ;  /* 0x0551005b02007988 */ /* 0x0081e8000800044c */
[----:B------:R-:W-:Y:S04]  /*793c0*/  STS.U16 [R2+UR76+0x65100], R42 ;  /* 0x0651002a02007988 */ /* 0x000fe8000800044c */
[----:B------:R-:W-:Y:S04]  /*793d0*/  STS.U16 [R2+UR76+0x75100], R11 ;  /* 0x0751000b02007988 */ /* 0x000fe8000800044c */
[----:B------:R-:W-:Y:S04]  /*793e0*/  STS.U16 [R2+UR76+0x45500], R10 ;  /* 0x0455000a02007988 */ /* 0x000fe8000800044c */
[----:B0-----:R-:W3:Y:S04]  /*793f0*/  LDL.LU R91, [R1+0x2658] ;  /* 0x00265800015b7983 */ /* 0x001ee80000300800 */
[----:B----4-:R0:W-:Y:S04]  /*79400*/  STS.U16 [R2+UR76+0x55500], R90 ;  /* 0x0555005a02007988 */ /* 0x0101e8000800044c */
[----:B------:R-:W-:Y:S04]  /*79410*/  STS.U16 [R2+UR76+0x65500], R38 ;  /* 0x0655002602007988 */ /* 0x000fe8000800044c */
[----:B------:R-:W-:Y:S04]  /*79420*/  STS.U16 [R2+UR76+0x75500], R39 ;  /* 0x0755002702007988 */ /* 0x000fe8000800044c */
[----:B------:R-:W-:Y:S04]  /*79430*/  STS.U16 [R2+UR76+0x45900], R3 ;  /* 0x0459000302007988 */ /* 0x000fe8000800044c */
[----:B0-----:R-:W4:Y:S04]  /*79440*/  LDL.LU R90, [R1+0x25e4] ;  /* 0x0025e400015a7983 */ /* 0x001f280000300800 */
[----:B------:R0:W-:Y:S04]  /*79450*/  STS.U16 [R2+UR76+0x55900], R93 ;  /* 0x0559005d02007988 */ /* 0x0001e8000800044c */
[----:B------:R-:W-:Y:S04]  /*79460*/  STS.U16 [R2+UR76+0x65900], R84 ;  /* 0x0659005402007988 */ /* 0x000fe8000800044c */
        /* <DEDUP_REMOVED lines=19> */
[----:B------:R-:W4:Y:S04]  /*795a0*/  LDL.LU R42, [R1+0x2474] ;  /* 0x00247400012a7983 */ /* 0x000f280000300800 */
[----:B------:R-:W4:Y:S04]  /*795b0*/  LDL.LU R11, [R1+0x2470] ;  /* 0x00247000010b7983 */ /* 0x000f280000300800 */
[----:B------:R-:W4:Y:S04]  /*795c0*/  LDL.LU R10, [R1+0x246c] ;  /* 0x00246c00010a7983 */ /* 0x000f280000300800 */
[----:B--2---:R-:W-:Y:S04]  /*795d0*/  STS.U16 [R2+UR76+0x66100], R88 ;  /* 0x0661005802007988 */ /* 0x004fe8000800044c */
[----:B---3--:R0:W-:Y:S04]  /*795e0*/  STS.U16 [R2+UR76+0x76100], R91 ;  /* 0x0761005b02007988 */ /* 0x0081e8000800044c */
[----:B0-----:R-:W2:Y:S04]  /*795f0*/  LDL.LU R91, [R1+0x2408] ;  /* 0x00240800015b7983 */ /* 0x001ea80000300800 */
[----:B------:R-:W3:Y:S04]  /*79600*/  LDL.LU R38, [R1+0x2404] ;  /* 0x0024040001267983 */ /* 0x000ee80000300800 */
[----:B------:R-:W3:Y:S04]  /*79610*/  LDL.LU R39, [R1+0x2400] ;  /* 0x0024000001277983 */ /* 0x000ee80000300800 */
[----:B------:R-:W3:Y:S04]  /*79620*/  LDL.LU R3, [R1+0x23fc] ;  /* 0x0023fc0001037983 */ /* 0x000ee80000300800 */
[----:B----4-:R0:W-:Y:S04]  /*79630*/  STS.U16 [R2+UR76+0x46500], R90 ;  /* 0x0465005a02007988 */ /* 0x0101e8000800044c */
[----:B0-----:R-:W4:Y:S04]  /*79640*/  LDL.LU R90, [R1+0x2398] ;  /* 0x00239800015a7983 */ /* 0x001f280000300800 */
[----:B------:R0:W-:Y:S04]  /*79650*/  STS.U16 [R2+UR76+0x56500], R93 ;  /* 0x0565005d02007988 */ /* 0x0001e8000800044c */
[----:B------:R-:W-:Y:S04]  /*79660*/  STS.U16 [R2+UR76+0x66500], R22 ;  /* 0x0665001602007988 */ /* 0x000fe8000800044c */
        /* <DEDUP_REMOVED lines=24> */
[----:B---3--:R-:W-:Y:S04]  /*797f0*/  STS.U16 [R2+UR76+0x57500], R38 ;  /* 0x0575002602007988 */ /* 0x008fe8000800044c */
[----:B------:R-:W-:Y:S04]  /*79800*/  STS.U16 [R2+UR76+0x67500], R39 ;  /* 0x0675002702007988 */ /* 0x000fe8000800044c */
[----:B------:R-:W-:Y:S04]  /*79810*/  STS.U16 [R2+UR76+0x77500], R3 ;  /* 0x0775000302007988 */ /* 0x000fe8000800044c */
[----:B0-----:R-:W2:Y:S04]  /*79820*/  LDL.LU R91, [R1+0x3250] ;  /* 0x00325000015b7983 */ /* 0x001ea80000300800 */
[----:B----4-:R0:W-:Y:S04]  /*79830*/  STS.U16 [R2+UR76+0x47900], R90 ;  /* 0x0479005a02007988 */ /* 0x0101e8000800044c */
[----:B0-----:R-:W3:Y:S04]  /*79840*/  LDL.LU R90, [R1+0x324c] ;  /* 0x00324c00015a7983 */ /* 0x001ee80000300800 */
        /* <DEDUP_REMOVED lines=84> */
[----:B---3--:R0:W-:Y:S04]  /*79d90*/  STS.U16 [R0+UR76+0x42180], R90 ;  /* 0x0421805a00007988 */ /* 0x0081e8000800044c */
[----:B------:R-:W3:Y:S04]  /*79da0*/  LDL.LU R38, [R1+0x2c50] ;  /* 0x002c500001267983 */ /* 0x000ee80000300800 */
        /* <DEDUP_REMOVED lines=26> */
[----:B------:R-:W-:Y:S04]  /*79f50*/  STS.U16 [R0+UR76+0x52d80], R43 ;  /* 0x052d802b00007988 */ /* 0x000fe8000800044c */
[----:B------:R-:W-:Y:S04]  /*79f60*/  STS.U16 [R0+UR76+0x62d80], R42 ;  /* 0x062d802a00007988 */ /* 0x000fe8000800044c */
[----:B------:R-:W-:Y:S04]  /*79f70*/  STS.U16 [R0+UR76+0x72d80], R11 ;  /* 0x072d800b00007988 */ /* 0x000fe8000800044c */
[----:B------:R-:W-:Y:S04]  /*79f80*/  STS.U16 [R0+UR76+0x43180], R10 ;  /* 0x0431800a00007988 */ /* 0x000fe8000800044c */
[----:B---3--:R-:W-:Y:S04]  /*79f90*/  STS.U16 [R0+UR76+0x53180], R38 ;  /* 0x0531802600007988 */ /* 0x008fe8000800044c */
[----:B------:R0:W-:Y:S04]  /*79fa0*/  STS.U16 [R0+UR76+0x63180], R90 ;  /* 0x0631805a00007988 */ /* 0x0001e8000800044c */
[----:B------:R-:W-:Y:S04]  /*79fb0*/  STS.U16 [R0+UR76+0x73180], R39 ;  /* 0x0731802700007988 */ /* 0x000fe8000800044c */
[----:B------:R-:W-:Y:S04]  /*79fc0*/  STS.U16 [R0+UR76+0x43580], R2 ;  /* 0x0435800200007988 */ /* 0x000fe8000800044c */
[----:B------:R-:W-:Y:S04]  /*79fd0*/  STS.U16 [R0+UR76+0x53580], R3 ;  /* 0x0535800300007988 */ /* 0x000fe8000800044c */
[----:B0-----:R-:W3:Y:S04]  /*79fe0*/  LDL.LU R90, [R1+0x2a54] ;  /* 0x002a5400015a7983 */ /* 0x001ee80000300800 */
        /* <DEDUP_REMOVED lines=31> */
[----:B0-----:R-:W3:Y:S04]  /*7a1e0*/  LDL.LU R90, [R1+0x27d0] ;  /* 0x0027d000015a7983 */ /* 0x001ee80000300800 */
        /* <DEDUP_REMOVED lines=8> */
[----:B----4-:R0:W-:Y:S04]  /*7a270*/  STS.U16 [R0+UR76+0x54180], R93 ;  /* 0x0541805d00007988 */ /* 0x0101e8000800044c */
        /* <DEDUP_REMOVED lines=17> */
[----:B------:R-:W-:Y:S04]  /*7a390*/  STS.U16 [R0+UR76+0x65180], R39 ;  /* 0x0651802700007988 */ /* 0x000fe8000800044c */
[----:B------:R-:W-:Y:S04]  /*7a3a0*/  STS.U16 [R0+UR76+0x75180], R2 ;  /* 0x0751800200007988 */ /* 0x000fe8000800044c */
[----:B0-----:R-:W2:Y:S04]  /*7a3b0*/  LDL.LU R91, [R1+0x26c8] ;  /* 0x0026c800015b7983 */ /* 0x001ea80000300800 */
[----:B------:R-:W-:Y:S04]  /*7a3c0*/  STS.U16 [R0+UR76+0x45580], R3 ;  /* 0x0455800300007988 */ /* 0x000fe8000800044c */
[----:B---3--:R0:W-:Y:S04]  /*7a3d0*/  STS.U16 [R0+UR76+0x55580], R90 ;  /* 0x0555805a00007988 */ /* 0x0081e8000800044c */
        /* <DEDUP_REMOVED lines=40> */
[----:B0-----:R-:W3:Y:S04]  /*7a660*/  LDL.LU R90, [R1+0x2314] ;  /* 0x00231400015a7983 */ /* 0x001ee80000300800 */
[----:B----4-:R0:W-:Y:S04]  /*7a670*/  STS.U16 [R0+UR76+0x56180], R93 ;  /* 0x0561805d00007988 */ /* 0x0101e8000800044c */
[----:B0-----:R-:W4:Y:S04]  /*7a680*/  LDL.LU R93, [R1+0x45a4] ;  /* 0x0045a400015d7983 */ /* 0x001f280000300800 */
        /* <DEDUP_REMOVED lines=18> */
[----:B0-----:R-:W4:Y:S04]  /*7a7b0*/  LDL R23, [R1+0x22c0] ;  /* 0x0022c00001177983 */ /* 0x001f280000100800 */
[----:B--2---:R0:W-:Y:S04]  /*7a7c0*/  STS.U16 [R0+UR76+0x47580], R91 ;  /* 0x0475805b00007988 */ /* 0x0041e8000800044c */
[----:B------:R1:W-:Y:S04]  /*7a7d0*/  STS.U16 [R0+UR76+0x57580], R84 ;  /* 0x0575805400007988 */ /* 0x0003e8000800044c */
        /* <DEDUP_REMOVED lines=24> */
[----:B---3--:R-:W-:Y:S04]  /*7a960*/  STS.U16 [R0+UR76+0x57d80], R90 ;  /* 0x057d805a00007988 */ /* 0x008fe8000800044c */
[----:B------:R-:W3:Y:S04]  /*7a970*/  LDL.LU R3, [R1+0x3044] ;  /* 0x0030440001037983 */ /* 0x000ee80000300800 */
[----:B-1----:R-:W3:Y:S04]  /*7a980*/  LDL.LU R84, [R1+0x3040] ;  /* 0x0030400001547983 */ /* 0x002ee80000300800 */
[----:B----4-:R0:W-:Y:S04]  /*7a990*/  STS.U16 [R0+UR76+0x67d80], R93 ;  /* 0x067d805d00007988 */ /* 0x0101e8000800044c */
[----:B0-----:R-:W4:Y:S04]  /*7a9a0*/  LDL.LU R93, [R1+0x303c] ;  /* 0x00303c00015d7983 */ /* 0x001f280000300800 */
        /* <DEDUP_REMOVED lines=30> */
[----:B------:R-:W-:Y:S04]  /*7ab90*/  STS.U16 [R23+UR76+0x61200], R84 ;  /* 0x0612005417007988 */ /* 0x000fe8000800044c */
        /* <DEDUP_REMOVED lines=64> */
[----:B0-----:R-:W2:Y:S04]  /*7afa0*/  LDL.LU R91, [R1+0x2abc] ;  /* 0x002abc00015b7983 */ /* 0x001ea80000300800 */
        /* <DEDUP_REMOVED lines=39> */
[----:B--2---:R0:W-:Y:S04]  /*7b220*/  STS.U16 [R23+UR76+0x63e00], R91 ;  /* 0x063e005b17007988 */ /* 0x0041e8000800044c */
        /* <DEDUP_REMOVED lines=19> */
[----:B---3--:R0:W-:Y:S04]  /*7b360*/  STS.U16 [R23+UR76+0x55200], R93 ;  /* 0x0552005d17007988 */ /* 0x0081e8000800044c */
[----:B0-----:R-:W3:Y:S04]  /*7b370*/  LDL.LU R93, [R1+0x26c0] ;  /* 0x0026c000015d7983 */ /* 0x001ee80000300800 */
[----:B------:R-:W-:Y:S04]  /*7b380*/  STS.U16 [R23+UR76+0x65200], R86 ;  /* 0x0652005617007988 */ /* 0x000fe8000800044c */
[----:B------:R-:W-:Y:S04]  /*7b390*/  STS.U16 [R23+UR76+0x75200], R87 ;  /* 0x0752005717007988 */ /* 0x000fe8000800044c */
[----:B------:R-:W-:Y:S04]  /*7b3a0*/  STS.U16 [R23+UR76+0x45600], R0 ;  /* 0x0456000017007988 */ /* 0x000fe8000800044c */
[----:B------:R-:W-:Y:S04]  /*7b3b0*/  STS.U16 [R23+UR76+0x55600], R82 ;  /* 0x0556005217007988 */ /* 0x000fe8000800044c */
[----:B------:R-:W-:Y:S04]  /*7b3c0*/  STS.U16 [R23+UR76+0x65600], R83 ;  /* 0x0656005317007988 */ /* 0x000fe8000800044c */
[----:B------:R-:W-:Y:S04]  /*7b3d0*/  STS.U16 [R23+UR76+0x75600], R92 ;  /* 0x0756005c17007988 */ /* 0x000fe8000800044c */
[----:B------:R0:W-:Y:S04]  /*7b3e0*/  STS.U16 [R23+UR76+0x45a00], R85 ;  /* 0x045a005517007988 */ /* 0x0001e8000800044c */
[----:B------:R-:W4:Y:S04]  /*7b3f0*/  LDL.LU R22, [R1+0x26bc] ;  /* 0x0026bc0001167983 */ /* 0x000f280000300800 */
[----:B------:R1:W-:Y:S04]  /*7b400*/  STS.U16 [R23+UR76+0x55a00], R88 ;  /* 0x055a005817007988 */ /* 0x0003e8000800044c */
[----:B------:R1:W-:Y:S04]  /*7b410*/  STS.U16 [R23+UR76+0x65a00], R90 ;  /* 0x065a005a17007988 */ /* 0x0003e8000800044c */
[----:B0-----:R-:W4:Y:S04]  /*7b420*/  LDL.LU R85, [R1+0x26b8] ;  /* 0x0026b80001557983 */ /* 0x001f280000300800 */
        /* <DEDUP_REMOVED lines=29> */
[----:B---3--:R0:W-:Y:S04]  /*7b600*/  STS.U16 [R23+UR76+0x55e00], R93 ;  /* 0x055e005d17007988 */ /* 0x0081e8000800044c */
[----:B0-----:R-:W3:Y:S04]  /*7b610*/  LDL.LU R93, [R1+0x236c] ;  /* 0x00236c00015d7983 */ /* 0x001ee80000300800 */
[----:B----4-:R0:W-:Y:S04]  /*7b620*/  STS.U16 [R23+UR76+0x65e00], R22 ;  /* 0x065e001617007988 */ /* 0x0101e8000800044c */
[----:B------:R1:W-:Y:S04]  /*7b630*/  STS.U16 [R23+UR76+0x75e00], R85 ;  /* 0x075e005517007988 */ /* 0x0003e8000800044c */
[----:B------:R4:W-:Y:S04]  /*7b640*/  STS.U16 [R23+UR76+0x46200], R88 ;  /* 0x0462005817007988 */ /* 0x0009e8000800044c */
[----:B------:R0:W-:Y:S04]  /*7b650*/  STS.U16 [R23+UR76+0x56200], R90 ;  /* 0x0562005a17007988 */ /* 0x0001e8000800044c */
[----:B------:R-:W-:Y:S04]  /*7b660*/  STS.U16 [R23+UR76+0x66200], R51 ;  /* 0x0662003317007988 */ /* 0x000fe8000800044c */
[----:B------:R-:W-:Y:S04]  /*7b670*/  STS.U16 [R23+UR76+0x76200], R50 ;  /* 0x0762003217007988 */ /* 0x000fe8000800044c */
[----:B0-----:R-:W3:Y:S04]  /*7b680*/  LDL.LU R22, [R1+0x45a0] ;  /* 0x0045a00001167983 */ /* 0x001ee80000300800 */
[----:B------:R-:W-:Y:S04]  /*7b690*/  STS.U16 [R23+UR76+0x46600], R19 ;  /* 0x0466001317007988 */ /* 0x000fe8000800044c */
[----:B------:R-:W-:Y:S04]  /*7b6a0*/  STS.U16 [R23+UR76+0x56600], R18 ;  /* 0x0566001217007988 */ /* 0x000fe8000800044c */
[----:B------:R-:W-:Y:S04]  /*7b6b0*/  STS.U16 [R23+UR76+0x66600], R47 ;  /* 0x0666002f17007988 */ /* 0x000fe8000800044c */
[----:B-1----:R-:W3:Y:S04]  /*7b6c0*/  LDL.LU R85, [R1+0x459c] ;  /* 0x00459c0001557983 */ /* 0x002ee80000300800 */
[----:B----4-:R-:W4:Y:S04]  /*7b6d0*/  LDL.LU R88, [R1+0x4598] ;  /* 0x0045980001587983 */ /* 0x010f280000300800 */
        /* <DEDUP_REMOVED lines=15> */
[----:B------:R-:W-:Y:S04]  /*7b7d0*/  STS.U16 [R23+UR76+0x57600], R0 ;  /* 0x0576000017007988 */ /* 0x000fe8000800044c */
[----:B0-----:R-:W4:Y:S04]  /*7b7e0*/  LDL R86, [R1+0x22bc] ;  /* 0x0022bc0001567983 */ /* 0x001f280000100800 */
        /* <DEDUP_REMOVED lines=12> */
[----:B------:R-:W4:Y:S04]  /*7b8b0*/  LDL.LU R43, [R1+0x31ac] ;  /* 0x0031ac00012b7983 */ /* 0x000f280000300800 */
[----:B0-----:R-:W4:Y:S04]  /*7b8c0*/  LDL.LU R89, [R1+0x3138] ;  /* 0x0031380001597983 */ /* 0x001f280000300800 */
[----:B--2---:R-:W-:Y:S04]  /*7b8d0*/  STS.U16 [R23+UR76+0x67a00], R91 ;  /* 0x067a005b17007988 */ /* 0x004fe8000800044c */
[----:B---3--:R0:W-:Y:S04]  /*7b8e0*/  STS.U16 [R23+UR76+0x77a00], R93 ;  /* 0x077a005d17007988 */ /* 0x0081e8000800044c */
[----:B0-----:R-:W2:Y:S04]  /*7b8f0*/  LDL.LU R93, [R1+0x3134] ;  /* 0x00313400015d7983 */ /* 0x001ea80000300800 */
        /* <DEDUP_REMOVED lines=9> */
[----:B------:R-:W4:Y:S04]  /*7b990*/  LDL.LU R87, [R1+0x3030] ;  /* 0x0030300001577983 */ /* 0x000f280000300800 */
[----:B------:R1:W-:Y:S04]  /*7b9a0*/  STS.U16 [R23+UR76+0x57e00], R88 ;  /* 0x057e005817007988 */ /* 0x0003e8000800044c */
[----:B0-----:R-:W4:Y:S04]  /*7b9b0*/  LDL.LU R90, [R1+0x302c] ;  /* 0x00302c00015a7983 */ /* 0x001f280000300800 */
[----:B------:R-:W4:Y:S04]  /*7b9c0*/  LDL.LU R0, [R1+0x2fb8] ;  /* 0x002fb80001007983 */ /* 0x000f280000300800 */
[----:B------:R-:W4:Y:S04]  /*7b9d0*/  LDL.LU R82, [R1+0x2fb4] ;  /* 0x002fb40001527983 */ /* 0x000f280000300800 */
[----:B------:R-:W4:Y:S04]  /*7b9e0*/  LDL.LU R83, [R1+0x2fb0] ;  /* 0x002fb00001537983 */ /* 0x000f280000300800 */
[----:B------:R-:W4:Y:S04]  /*7b9f0*/  LDL.LU R92, [R1+0x2fac] ;  /* 0x002fac00015c7983 */ /* 0x000f280000300800 */
[----:B------:R0:W-:Y:S04]  /*7ba00*/  STS.U16 [R23+UR76+0x67e00], R85 ;  /* 0x067e005517007988 */ /* 0x0001e8000800044c */
[----:B-1----:R-:W4:Y:S04]  /*7ba10*/  LDL.LU R88, [R1+0x2f38] ;  /* 0x002f380001587983 */ /* 0x002f280000300800 */
[----:B------:R-:W4:Y:S04]  /*7ba20*/  LDL.LU R91, [R1+0x2f34] ;  /* 0x002f3400015b7983 */ /* 0x000f280000300800 */
[----:B------:R1:W-:Y:S04]  /*7ba30*/  STS.U16 [R23+UR76+0x77e00], R51 ;  /* 0x077e003317007988 */ /* 0x0003e8000800044c */
[----:B------:R-:W-:Y:S04]  /*7ba40*/  STS.U16 [R86+UR76+0x40280], R50 ;  /* 0x0402803256007988 */ /* 0x000fe8000800044c */
[----:B------:R-:W-:Y:S04]  /*7ba50*/  STS.U16 [R86+UR76+0x50280], R19 ;  /* 0x0502801356007988 */ /* 0x000fe8000800044c */
[----:B0-----:R-:W4:Y:S04]  /*7ba60*/  LDL.LU R85, [R1+0x2f30] ;  /* 0x002f300001557983 */ /* 0x001f280000300800 */
[----:B------:R-:W-:Y:S04]  /*7ba70*/  STS.U16 [R86+UR76+0x60280], R18 ;  /* 0x0602801256007988 */ /* 0x000fe8000800044c */
[----:B------:R-:W-:Y:S04]  /*7ba80*/  STS.U16 [R86+UR76+0x70280], R47 ;  /* 0x0702802f56007988 */ /* 0x000fe8000800044c */
[----:B------:R-:W-:Y:S04]  /*7ba90*/  STS.U16 [R86+UR76+0x40680], R46 ;  /* 0x0406802e56007988 */ /* 0x000fe8000800044c */
[----:B------:R-:W-:Y:S04]  /*7baa0*/  STS.U16 [R86+UR76+0x50680], R15 ;  /* 0x0506800f56007988 */ /* 0x000fe8000800044c */
[----:B------:R-:W-:Y:S04]  /*7bab0*/  STS.U16 [R86+UR76+0x60680], R14 ;  /* 0x0606800e56007988 */ /* 0x000fe8000800044c */
[----:B------:R-:W-:Y:S04]  /*7bac0*/  STS.U16 [R86+UR76+0x70680], R43 ;  /* 0x0706802b56007988 */ /* 0x000fe8000800044c */
[----:B-1----:R-:W4:Y:S04]  /*7bad0*/  LDL.LU R23, [R1+0x4590] ;  /* 0x0045900001177983 */ /* 0x002f280000300800 */
[----:B------:R0:W-:Y:S04]  /*7bae0*/  STS.U16 [R86+UR76+0x40a80], R89 ;  /* 0x040a805956007988 */ /* 0x0001e8000800044c */
[----:B0-----:R-:W4:Y:S04]  /*7baf0*/  LDL.LU R89, [R1+0x2f2c] ;  /* 0x002f2c0001597983 */ /* 0x001f280000300800 */
[----:B--2---:R0:W-:Y:S04]  /*7bb00*/  STS.U16 [R86+UR76+0x50a80], R93 ;  /* 0x050a805d56007988 */ /* 0x0041e8000800044c */
[----:B0-----:R-:W2:Y:S04]  /*7bb10*/  LDL.LU R93, [R1+0x2eb8] ;  /* 0x002eb800015d7983 */ /* 0x001ea80000300800 */
        /* <DEDUP_REMOVED lines=8> */
[----:B----4-:R-:W-:Y:S04]  /*7bba0*/  STS.U16 [R86+UR76+0x61280], R87 ;  /* 0x0612805756007988 */ /* 0x010fe8000800044c */
[----:B------:R0:W-:Y:S04]  /*7bbb0*/  STS.U16 [R86+UR76+0x71280], R90 ;  /* 0x0712805a56007988 */ /* 0x0001e8000800044c */
        /* <DEDUP_REMOVED lines=48> */
[----:B------:R0:W-:Y:S04]  /*7bec0*/  STS.U16 [R86+UR76+0x72680], R91 ;  /* 0x0726805b56007988 */ /* 0x0001e8000800044c */
        /* <DEDUP_REMOVED lines=11> */
[----:B-1----:R-:W4:Y:S04]  /*7bf80*/  LDL.LU R85, [R1+0x2b28] ;  /* 0x002b280001557983 */ /* 0x002f280000300800 */
[----:B--2---:R0:W-:Y:S04]  /*7bf90*/  STS.U16 [R86+UR76+0x63280], R93 ;  /* 0x0632805d56007988 */ /* 0x0041e8000800044c */
        /* <DEDUP_REMOVED lines=12> */
[----:B------:R0:W-:Y:S04]  /*7c060*/  STS.U16 [R86+UR76+0x63680], R92 ;  /* 0x0636805c56007988 */ /* 0x0001e8000800044c */
[----:B------:R-:W2:Y:S04]  /*7c070*/  LDL.LU R43, [R1+0x29b0] ;  /* 0x0029b000012b7983 */ /* 0x000ea80000300800 */
[----:B------:R1:W-:Y:S04]  /*7c080*/  STS.U16 [R86+UR76+0x73680], R88 ;  /* 0x0736805856007988 */ /* 0x0003e8000800044c */
        /* <DEDUP_REMOVED lines=11> */
[----:B------:R-:W2:Y:S04]  /*7c140*/  LDL.LU R87, [R1+0x2834] ;  /* 0x0028340001577983 */ /* 0x000ea80000300800 */
[----:B---3--:R1:W-:Y:S04]  /*7c150*/  STS.U16 [R86+UR76+0x53a80], R90 ;  /* 0x053a805a56007988 */ /* 0x0083e8000800044c */
[----:B----4-:R3:W-:Y:S04]  /*7c160*/  STS.U16 [R86+UR76+0x63a80], R91 ;  /* 0x063a805b56007988 */ /* 0x0107e8000800044c */
[----:B------:R4:W-:Y:S04]  /*7c170*/  STS.U16 [R86+UR76+0x73a80], R85 ;  /* 0x073a805556007988 */ /* 0x0009e8000800044c */
[----:B0-----:R-:W2:Y:S04]  /*7c180*/  LDL.LU R89, [R1+0x2830] ;  /* 0x0028300001597983 */ /* 0x001ea80000300800 */
[----:B------:R-:W2:Y:S04]  /*7c190*/  LDL.LU R0, [R1+0x282c] ;  /* 0x00282c0001007983 */ /* 0x000ea80000300800 */
[----:B------:R-:W2:Y:S04]  /*7c1a0*/  LDL.LU R82, [R1+0x2828] ;  /* 0x0028280001527983 */ /* 0x000ea80000300800 */
[----:B------:R-:W2:Y:S04]  /*7c1b0*/  LDL.LU R83, [R1+0x27b4] ;  /* 0x0027b40001537983 */ /* 0x000ea80000300800 */
[----:B-1----:R-:W2:Y:S04]  /*7c1c0*/  LDL.LU R90, [R1+0x27b0] ;  /* 0x0027b000015a7983 */ /* 0x002ea80000300800 */
[----:B---3--:R-:W3:Y:S04]  /*7c1d0*/  LDL.LU R91, [R1+0x27ac] ;  /* 0x0027ac00015b7983 */ /* 0x008ee80000300800 */
[----:B----4-:R-:W4:Y:S04]  /*7c1e0*/  LDL.LU R85, [R1+0x27a8] ;  /* 0x0027a80001557983 */ /* 0x010f280000300800 */
        /* <DEDUP_REMOVED lines=23> */
[----:B-1----:R-:W2:Y:S04]  /*7c360*/  LDL.LU R88, [R1+0x272c] ;  /* 0x00272c0001587983 */ /* 0x002ea80000300800 */
[----:B------:R0:W-:Y:S04]  /*7c370*/  STS.U16 [R86+UR76+0x55280], R89 ;  /* 0x0552805956007988 */ /* 0x0001e8000800044c */
[----:B------:R1:W-:Y:S04]  /*7c380*/  STS.U16 [R86+UR76+0x65280], R0 ;  /* 0x0652800056007988 */ /* 0x0003e8000800044c */
[----:B------:R0:W-:Y:S04]  /*7c390*/  STS.U16 [R86+UR76+0x75280], R82 ;  /* 0x0752805256007988 */ /* 0x0001e8000800044c */
[----:B------:R0:W-:Y:S04]  /*7c3a0*/  STS.U16 [R86+UR76+0x45680], R83 ;  /* 0x0456805356007988 */ /* 0x0001e8000800044c */
[----:B------:R-:W-:Y:S04]  /*7c3b0*/  STS.U16 [R86+UR76+0x55680], R90 ;  /* 0x0556805a56007988 */ /* 0x000fe8000800044c */
[----:B---3--:R-:W-:Y:S04]  /*7c3c0*/  STS.U16 [R86+UR76+0x65680], R91 ;  /* 0x0656805b56007988 */ /* 0x008fe8000800044c */
[----:B0-----:R-:W3:Y:S04]  /*7c3d0*/  LDL.LU R89, [R1+0x2728] ;  /* 0x0027280001597983 */ /* 0x001ee80000300800 */
[----:B------:R-:W3:Y:S04]  /*7c3e0*/  LDL.LU R50, [R1+0x26b4] ;  /* 0x0026b40001327983 */ /* 0x000ee80000300800 */
[----:B------:R-:W3:Y:S04]  /*7c3f0*/  LDL.LU R3, [R1+0x26b0] ;  /* 0x0026b00001037983 */ /* 0x000ee80000300800 */
[----:B------:R-:W3:Y:S04]  /*7c400*/  LDL.LU R84, [R1+0x26ac] ;  /* 0x0026ac0001547983 */ /* 0x000ee80000300800 */
[----:B-1----:R-:W3:Y:S04]  /*7c410*/  LDL.LU R0, [R1+0x26a8] ;  /* 0x0026a80001007983 */ /* 0x002ee80000300800 */
[----:B------:R-:W3:Y:S04]  /*7c420*/  LDL.LU R82, [R1+0x2634] ;  /* 0x0026340001527983 */ /* 0x000ee80000300800 */
[----:B----4-:R0:W-:Y:S04]  /*7c430*/  STS.U16 [R86+UR76+0x75680], R85 ;  /* 0x0756805556007988 */ /* 0x0101e8000800044c */
[----:B------:R-:W4:Y:S04]  /*7c440*/  LDL.LU R83, [R1+0x2630] ;  /* 0x0026300001537983 */ /* 0x000f280000300800 */
[----:B0-----:R-:W4:Y:S04]  /*7c450*/  LDL.LU R85, [R1+0x262c] ;  /* 0x00262c0001557983 */ /* 0x001f280000300800 */
        /* <DEDUP_REMOVED lines=20> */
[----:B------:R-:W2:Y:S04]  /*7c5a0*/  LDL.LU R87, [R1+0x23d8] ;  /* 0x0023d80001577983 */ /* 0x000ea80000300800 */
[----:B0-----:R-:W2:Y:S04]  /*7c5b0*/  LDL.LU R92, [R1+0x23d4] ;  /* 0x0023d400015c7983 */ /* 0x001ea80000300800 */
[----:B-1----:R-:W2:Y:S04]  /*7c5c0*/  LDL.LU R88, [R1+0x23d0] ;  /* 0x0023d00001587983 */ /* 0x002ea80000300800 */
[----:B---3--:R0:W-:Y:S04]  /*7c5d0*/  STS.U16 [R86+UR76+0x75a80], R89 ;  /* 0x075a805956007988 */ /* 0x0081e8000800044c */
[----:B------:R1:W-:Y:S04]  /*7c5e0*/  STS.U16 [R86+UR76+0x45e80], R50 ;  /* 0x045e803256007988 */ /* 0x0003e8000800044c */
[----:B------:R3:W-:Y:S04]  /*7c5f0*/  STS.U16 [R86+UR76+0x55e80], R3 ;  /* 0x055e800356007988 */ /* 0x0007e8000800044c */
[----:B------:R0:W-:Y:S04]  /*7c600*/  STS.U16 [R86+UR76+0x65e80], R84 ;  /* 0x065e805456007988 */ /* 0x0001e8000800044c */
[----:B------:R0:W-:Y:S04]  /*7c610*/  STS.U16 [R86+UR76+0x75e80], R0 ;  /* 0x075e800056007988 */ /* 0x0001e8000800044c */
[----:B------:R0:W-:Y:S04]  /*7c620*/  STS.U16 [R86+UR76+0x46280], R82 ;  /* 0x0462805256007988 */ /* 0x0001e8000800044c */
[----:B----4-:R4:W-:Y:S04]  /*7c630*/  STS.U16 [R86+UR76+0x56280], R83 ;  /* 0x0562805356007988 */ /* 0x0109e8000800044c */
[----:B0-----:R-:W2:Y:S04]  /*7c640*/  LDL.LU R89, [R1+0x23cc] ;  /* 0x0023cc0001597983 */ /* 0x001ea80000300800 */
[----:B-1----:R-:W2:Y:S04]  /*7c650*/  LDL.LU R50, [R1+0x458c] ;  /* 0x00458c0001327983 */ /* 0x002ea80000300800 */
[----:B---3--:R-:W3:Y:S04]  /*7c660*/  LDL.LU R3, [R1+0x4588] ;  /* 0x0045880001037983 */ /* 0x008ee80000300800 */
[----:B------:R-:W3:Y:S04]  /*7c670*/  LDL.LU R84, [R1+0x4584] ;  /* 0x0045840001547983 */ /* 0x000ee80000300800 */
[----:B------:R-:W3:Y:S04]  /*7c680*/  LDL.LU R0, [R1+0x4580] ;  /* 0x0045800001007983 */ /* 0x000ee80000300800 */
[----:B------:R-:W3:Y:S04]  /*7c690*/  LDL.LU R82, [R1+0x457c] ;  /* 0x00457c0001527983 */ /* 0x000ee80000300800 */
[----:B------:R0:W-:Y:S04]  /*7c6a0*/  STS.U16 [R86+UR76+0x66280], R85 ;  /* 0x0662805556007988 */ /* 0x0001e8000800044c */
[----:B----4-:R-:W4:Y:S04]  /*7c6b0*/  LDL.LU R83, [R1+0x4578] ;  /* 0x0045780001537983 */ /* 0x010f280000300800 */
[----:B0-----:R-:W3:Y:S04]  /*7c6c0*/  LDL.LU R85, [R1+0x4574] ;  /* 0x0045740001557983 */ /* 0x001ee80000300800 */
[----:B--2---:R0:W-:Y:S04]  /*7c6d0*/  STS.U16 [R86+UR76+0x76280], R93 ;  /* 0x0762805d56007988 */ /* 0x0041e8000800044c */
[----:B------:R-:W-:Y:S04]  /*7c6e0*/  STS.U16 [R86+UR76+0x46680], R51 ;  /* 0x0466803356007988 */ /* 0x000fe8000800044c */
[----:B------:R1:W-:Y:S04]  /*7c6f0*/  STS.U16 [R86+UR76+0x56680], R90 ;  /* 0x0566805a56007988 */ /* 0x0003e8000800044c */
[----:B------:R2:W-:Y:S04]  /*7c700*/  STS.U16 [R86+UR76+0x66680], R91 ;  /* 0x0666805b56007988 */ /* 0x0005e8000800044c */
[----:B0-----:R-:W3:Y:S04]  /*7c710*/  LDL.LU R93, [R1+0x4570] ;  /* 0x00457000015d7983 */ /* 0x001ee80000300800 */
[----:B-1----:R-:W3:Y:S04]  /*7c720*/  LDL.LU R90, [R1+0x2368] ;  /* 0x00236800015a7983 */ /* 0x002ee80000300800 */
[----:B--2---:R-:W2:Y:S04]  /*7c730*/  LDL.LU R91, [R1+0x2364] ;  /* 0x00236400015b7983 */ /* 0x004ea80000300800 */
        /* <DEDUP_REMOVED lines=12> */
[----:B------:R1:W-:Y:S04]  /*7c800*/  STS.U16 [R86+UR76+0x77280], R39 ;  /* 0x0772802756007988 */ /* 0x0003e8000800044c */
[----:B0-----:R-:W4:Y:S04]  /*7c810*/  LDL R2, [R1+0x22b8] ;  /* 0x0022b80001027983 */ /* 0x001f280000100800 */
[----:B------:R-:W4:Y:S04]  /*7c820*/  LDL.LU R51, [R1+0x22ec] ;  /* 0x0022ec0001337983 */ /* 0x000f280000300800 */
[----:B------:R-:W4:Y:S04]  /*7c830*/  LDL.LU R19, [R1+0x3228] ;  /* 0x0032280001137983 */ /* 0x000f280000300800 */
[----:B------:R-:W4:Y:S04]  /*7c840*/  LDL.LU R18, [R1+0x3224] ;  /* 0x0032240001127983 */ /* 0x000f280000300800 */
[----:B------:R-:W4:Y:S04]  /*7c850*/  LDL.LU R47, [R1+0x3220] ;  /* 0x00322000012f7983 */ /* 0x000f280000300800 */
[----:B-1----:R-:W4:Y:S04]  /*7c860*/  LDL.LU R10, [R1+0x321c] ;  /* 0x00321c00010a7983 */ /* 0x002f280000300800 */
[----:B------:R-:W4:Y:S04]  /*7c870*/  LDL.LU R38, [R1+0x31a8] ;  /* 0x0031a80001267983 */ /* 0x000f280000300800 */
[----:B------:R0:W-:Y:S04]  /*7c880*/  STS.U16 [R86+UR76+0x47680], R87 ;  /* 0x0476805756007988 */ /* 0x0001e8000800044c */
[----:B------:R-:W4:Y:S04]  /*7c890*/  LDL.LU R39, [R1+0x31a4] ;  /* 0x0031a40001277983 */ /* 0x000f280000300800 */
[----:B------:R1:W-:Y:S04]  /*7c8a0*/  STS.U16 [R86+UR76+0x57680], R92 ;  /* 0x0576805c56007988 */ /* 0x0003e8000800044c */
        /* <DEDUP_REMOVED lines=12> */
[----:B---3--:R0:W-:Y:S04]  /*7c970*/  STS.U16 [R86+UR76+0x47a80], R90 ;  /* 0x047a805a56007988 */ /* 0x0081e8000800044c */
[----:B--2---:R1:W-:Y:S04]  /*7c980*/  STS.U16 [R86+UR76+0x57a80], R91 ;  /* 0x057a805b56007988 */ /* 0x0043e8000800044c */
[----:B------:R-:W-:Y:S04]  /*7c990*/  STS.U16 [R86+UR76+0x67a80], R93 ;  /* 0x067a805d56007988 */ /* 0x000fe8000800044c */
[----:B------:R-:W-:Y:S04]  /*7c9a0*/  STS.U16 [R86+UR76+0x77a80], R85 ;  /* 0x077a805556007988 */ /* 0x000fe8000800044c */
[----:B----4-:R-:W-:Y:S04]  /*7c9b0*/  STS.U16 [R86+UR76+0x47e80], R83 ;  /* 0x047e805356007988 */ /* 0x010fe8000800044c */
[----:B------:R-:W-:Y:S04]  /*7c9c0*/  STS.U16 [R86+UR76+0x57e80], R82 ;  /* 0x057e805256007988 */ /* 0x000fe8000800044c */
        /* <DEDUP_REMOVED lines=8> */
[----:B------:R0:W-:Y:S04]  /*7ca50*/  STS.U16 [R86+UR76+0x77e80], R51 ;  /* 0x077e803356007988 */ /* 0x0001e8000800044c */
[----:B------:R-:W-:Y:S04]  /*7ca60*/  STS.U16 [R2+UR76+0x40300], R19 ;  /* 0x0403001302007988 */ /* 0x000fe8000800044c */
[----:B------:R-:W-:Y:S04]  /*7ca70*/  STS.U16 [R2+UR76+0x50300], R18 ;  /* 0x0503001202007988 */ /* 0x000fe8000800044c */
[----:B------:R-:W-:Y:S04]  /*7ca80*/  STS.U16 [R2+UR76+0x60300], R47 ;  /* 0x0603002f02007988 */ /* 0x000fe8000800044c */
[----:B------:R1:W-:Y:S04]  /*7ca90*/  STS.U16 [R2+UR76+0x70300], R10 ;  /* 0x0703000a02007988 */ /* 0x0003e8000800044c */
[----:B------:R0:W-:Y:S04]  /*7caa0*/  STS.U16 [R2+UR76+0x40700], R38 ;  /* 0x0407002602007988 */ /* 0x0001e8000800044c */
[----:B------:R1:W-:Y:S04]  /*7cab0*/  STS.U16 [R2+UR76+0x50700], R39 ;  /* 0x0507002702007988 */ /* 0x0003e8000800044c */
[----:B0-----:R-:W2:Y:S04]  /*7cac0*/  LDL.LU R86, [R1+0x456c] ;  /* 0x00456c0001567983 */ /* 0x001ea80000300800 */
[----:B-1----:R-:W2:Y:S04]  /*7cad0*/  LDL.LU R10, [R1+0x2f9c] ;  /* 0x002f9c00010a7983 */ /* 0x002ea80000300800 */
[----:B------:R0:W-:Y:S04]  /*7cae0*/  STS.U16 [R2+UR76+0x60700], R87 ;  /* 0x0607005702007988 */ /* 0x0001e8000800044c */
[----:B------:R1:W-:Y:S04]  /*7caf0*/  STS.U16 [R2+UR76+0x70700], R92 ;  /* 0x0707005c02007988 */ /* 0x0003e8000800044c */
[----:B------:R-:W2:Y:S04]  /*7cb00*/  LDL.LU R38, [R1+0x2f28] ;  /* 0x002f280001267983 */ /* 0x000ea80000300800 */
[----:B------:R0:W-:Y:S04]  /*7cb10*/  STS.U16 [R2+UR76+0x40b00], R88 ;  /* 0x040b005802007988 */ /* 0x0001e8000800044c */
[----:B------:R-:W2:Y:S04]  /*7cb20*/  LDL.LU R39, [R1+0x2f24] ;  /* 0x002f240001277983 */ /* 0x000ea80000300800 */
[----:B------:R0:W-:Y:S04]  /*7cb30*/  STS.U16 [R2+UR76+0x50b00], R89 ;  /* 0x050b005902007988 */ /* 0x0001e8000800044c */
[----:B------:R-:W-:Y:S04]  /*7cb40*/  STS.U16 [R2+UR76+0x60b00], R46 ;  /* 0x060b002e02007988 */ /* 0x000fe8000800044c */
[----:B------:R-:W-:Y:S04]  /*7cb50*/  STS.U16 [R2+UR76+0x70b00], R15 ;  /* 0x070b000f02007988 */ /* 0x000fe8000800044c */
[----:B0-----:R-:W2:Y:S04]  /*7cb60*/  LDL.LU R87, [R1+0x2f20] ;  /* 0x002f200001577983 */ /* 0x001ea80000300800 */
[----:B-1----:R-:W2:Y:S04]  /*7cb70*/  LDL.LU R92, [R1+0x2f1c] ;  /* 0x002f1c00015c7983 */ /* 0x002ea80000300800 */
[----:B------:R-:W2:Y:S04]  /*7cb80*/  LDL.LU R88, [R1+0x2ea8] ;  /* 0x002ea80001587983 */ /* 0x000ea80000300800 */
[----:B------:R-:W-:Y:S04]  /*7cb90*/  STS.U16 [R2+UR76+0x40f00], R14 ;  /* 0x040f000e02007988 */ /* 0x000fe8000800044c */
[----:B------:R-:W-:Y:S04]  /*7cba0*/  STS.U16 [R2+UR76+0x50f00], R43 ;  /* 0x050f002b02007988 */ /* 0x000fe8000800044c */
[----:B------:R-:W2:Y:S04]  /*7cbb0*/  LDL.LU R89, [R1+0x2ea4] ;  /* 0x002ea40001597983 */ /* 0x000ea80000300800 */
[----:B------:R-:W2:Y:S04]  /*7cbc0*/  LDL.LU R51, [R1+0x2ea0] ;  /* 0x002ea00001337983 */ /* 0x000ea80000300800 */
[----:B------:R-:W-:Y:S04]  /*7cbd0*/  STS.U16 [R2+UR76+0x60f00], R42 ;  /* 0x060f002a02007988 */ /* 0x000fe8000800044c */
[----:B------:R-:W2:Y:S04]  /*7cbe0*/  LDL.LU R19, [R1+0x2e9c] ;  /* 0x002e9c0001137983 */ /* 0x000ea80000300800 */
[----:B------:R-:W-:Y:S04]  /*7cbf0*/  STS.U16 [R2+UR76+0x70f00], R11 ;  /* 0x070f000b02007988 */ /* 0x000fe8000800044c */
[----:B------:R-:W2:Y:S04]  /*7cc00*/  LDL.LU R18, [R1+0x2e24] ;  /* 0x002e240001127983 */ /* 0x000ea80000300800 */
[----:B------:R-:W2:Y:S04]  /*7cc10*/  LDL.LU R47, [R1+0x2e20] ;  /* 0x002e2000012f7983 */ /* 0x000ea80000300800 */
[----:B---3--:R0:W-:Y:S04]  /*7cc20*/  STS.U16 [R2+UR76+0x41300], R90 ;  /* 0x0413005a02007988 */ /* 0x0081e8000800044c */
[----:B----4-:R1:W-:Y:S04]  /*7cc30*/  STS.U16 [R2+UR76+0x51300], R91 ;  /* 0x0513005b02007988 */ /* 0x0103e8000800044c */
[----:B--2---:R2:W-:Y:S04]  /*7cc40*/  STS.U16 [R2+UR76+0x61300], R0 ;  /* 0x0613000002007988 */ /* 0x0045e8000800044c */
[----:B------:R3:W-:Y:S04]  /*7cc50*/  STS.U16 [R2+UR76+0x71300], R82 ;  /* 0x0713005202007988 */ /* 0x0007e8000800044c */
[----:B0-----:R-:W4:Y:S04]  /*7cc60*/  LDL.LU R90, [R1+0x2e1c] ;  /* 0x002e1c00015a7983 */ /* 0x001f280000300800 */
[----:B-1----:R-:W4:Y:S04]  /*7cc70*/  LDL.LU R91, [R1+0x2e18] ;  /* 0x002e1800015b7983 */ /* 0x002f280000300800 */
[----:B------:R0:W-:Y:S04]  /*7cc80*/  STS.U16 [R2+UR76+0x41700], R83 ;  /* 0x0417005302007988 */ /* 0x0001e8000800044c */
[----:B------:R1:W-:Y:S04]  /*7cc90*/  STS.U16 [R2+UR76+0x51700], R85 ;  /* 0x0517005502007988 */ /* 0x0003e8000800044c */
[----:B--2---:R-:W2:Y:S04]  /*7cca0*/  LDL.LU R0, [R1+0x2da4] ;  /* 0x002da40001007983 */ /* 0x004ea80000300800 */
[----:B---3--:R-:W3:Y:S04]  /*7ccb0*/  LDL.LU R82, [R1+0x2da0] ;  /* 0x002da00001527983 */ /* 0x008ee80000300800 */
[----:B------:R1:W-:Y:S04]  /*7ccc0*/  STS.U16 [R2+UR76+0x61700], R93 ;  /* 0x0617005d02007988 */ /* 0x0003e8000800044c */
[----:B0-----:R-:W3:Y:S04]  /*7ccd0*/  LDL.LU R83, [R1+0x2d9c] ;  /* 0x002d9c0001537983 */ /* 0x001ee80000300800 */
[----:B-1----:R-:W3:Y:S04]  /*7cce0*/  LDL.LU R85, [R1+0x2d98] ;  /* 0x002d980001557983 */ /* 0x002ee80000300800 */
[----:B------:R-:W3:Y:S04]  /*7ccf0*/  LDL.LU R93, [R1+0x2d24] ;  /* 0x002d2400015d7983 */ /* 0x000ee80000300800 */
[----:B------:R-:W3:Y:S04]  /*7cd00*/  LDL.LU R46, [R1+0x2d20] ;  /* 0x002d2000012e7983 */ /* 0x000ee80000300800 */
[----:B------:R-:W3:Y:S04]  /*7cd10*/  LDL.LU R15, [R1+0x2d1c] ;  /* 0x002d1c00010f7983 */ /* 0x000ee80000300800 */
[----:B------:R-:W3:Y:S04]  /*7cd20*/  LDL.LU R14, [R1+0x2d18] ;  /* 0x002d1800010e7983 */ /* 0x000ee80000300800 */
[----:B------:R-:W3:Y:S04]  /*7cd30*/  LDL.LU R43, [R1+0x2ca4] ;  /* 0x002ca400012b7983 */ /* 0x000ee80000300800 */
[----:B------:R-:W3:Y:S04]  /*7cd40*/  LDL.LU R42, [R1+0x2ca0] ;  /* 0x002ca000012a7983 */ /* 0x000ee80000300800 */
[----:B------:R0:W-:Y:S04]  /*7cd50*/  STS.U16 [R2+UR76+0x71700], R10 ;  /* 0x0717000a02007988 */ /* 0x0001e8000800044c */
        /* <DEDUP_REMOVED lines=12> */
[----:B------:R-:W-:Y:S04]  /*7ce20*/  STS.U16 [R2+UR76+0x61f00], R51 ;  /* 0x061f003302007988 */ /* 0x000fe8000800044c */
[----:B------:R-:W-:Y:S04]  /*7ce30*/  STS.U16 [R2+UR76+0x71f00], R19 ;  /* 0x071f001302007988 */ /* 0x000fe8000800044c */
[----:B------:R-:W-:Y:S04]  /*7ce40*/  STS.U16 [R2+UR76+0x42300], R18 ;  /* 0x0423001202007988 */ /* 0x000fe8000800044c */
[----:B------:R-:W3:Y:S04]  /*7ce50*/  LDL.LU R88, [R1+0x2ba4] ;  /* 0x002ba40001587983 */ /* 0x000ee80000300800 */
[----:B------:R-:W-:Y:S04]  /*7ce60*/  STS.U16 [R2+UR76+0x52300], R47 ;  /* 0x0523002f02007988 */ /* 0x000fe8000800044c */
[----:B0-----:R-:W3:Y:S04]  /*7ce70*/  LDL.LU R89, [R1+0x2ba0] ;  /* 0x002ba00001597983 */ /* 0x001ee80000300800 */
[----:B----4-:R0:W-:Y:S04]  /*7ce80*/  STS.U16 [R2+UR76+0x62300], R90 ;  /* 0x0623005a02007988 */ /* 0x0101e8000800044c */
[----:B------:R1:W-:Y:S04]  /*7ce90*/  STS.U16 [R2+UR76+0x72300], R91 ;  /* 0x0723005b02007988 */ /* 0x0003e8000800044c */
[----:B--2---:R2:W-:Y:S04]  /*7cea0*/  STS.U16 [R2+UR76+0x42700], R0 ;  /* 0x0427000002007988 */ /* 0x0045e8000800044c */
[----:B---3--:R3:W-:Y:S04]  /*7ceb0*/  STS.U16 [R2+UR76+0x52700], R82 ;  /* 0x0527005202007988 */ /* 0x0087e8000800044c */
        /* <DEDUP_REMOVED lines=10> */
[----:B------:R-:W-:Y:S04]  /*7cf60*/  STS.U16 [R2+UR76+0x52b00], R46 ;  /* 0x052b002e02007988 */ /* 0x000fe8000800044c */
[----:B------:R-:W-:Y:S04]  /*7cf70*/  STS.U16 [R2+UR76+0x62b00], R15 ;  /* 0x062b000f02007988 */ /* 0x000fe8000800044c */
[----:B------:R-:W3:Y:S04]  /*7cf80*/  LDL.LU R51, [R1+0x2aa0] ;  /* 0x002aa00001337983 */ /* 0x000ee80000300800 */
[----:B------:R-:W-:Y:S04]  /*7cf90*/  STS.U16 [R2+UR76+0x72b00], R14 ;  /* 0x072b000e02007988 */ /* 0x000fe8000800044c */
[----:B------:R-:W3:Y:S04]  /*7cfa0*/  LDL.LU R19, [R1+0x2a9c] ;  /* 0x002a9c0001137983 */ /* 0x000ee80000300800 */
[----:B------:R0:W-:Y:S04]  /*7cfb0*/  STS.U16 [R2+UR76+0x42f00], R43 ;  /* 0x042f002b02007988 */ /* 0x0001e8000800044c */
[----:B------:R-:W3:Y:S04]  /*7cfc0*/  LDL.LU R18, [R1+0x2a98] ;  /* 0x002a980001127983 */ /* 0x000ee80000300800 */
[----:B------:R1:W-:Y:S04]  /*7cfd0*/  STS.U16 [R2+UR76+0x52f00], R42 ;  /* 0x052f002a02007988 */ /* 0x0003e8000800044c */
[----:B------:R-:W3:Y:S04]  /*7cfe0*/  LDL.LU R47, [R1+0x2a24] ;  /* 0x002a2400012f7983 */ /* 0x000ee80000300800 */
[----:B------:R0:W-:Y:S04]  /*7cff0*/  STS.U16 [R2+UR76+0x62f00], R11 ;  /* 0x062f000b02007988 */ /* 0x0001e8000800044c */
[----:B------:R0:W-:Y:S04]  /*7d000*/  STS.U16 [R2+UR76+0x72f00], R10 ;  /* 0x072f000a02007988 */ /* 0x0001e8000800044c */
[----:B------:R1:W-:Y:S04]  /*7d010*/  STS.U16 [R2+UR76+0x43300], R38 ;  /* 0x0433002602007988 */ /* 0x0003e8000800044c */
[----:B------:R1:W-:Y:S04]  /*7d020*/  STS.U16 [R2+UR76+0x53300], R39 ;  /* 0x0533002702007988 */ /* 0x0003e8000800044c */
[----:B0-----:R-:W3:Y:S04]  /*7d030*/  LDL.LU R43, [R1+0x2a20] ;  /* 0x002a2000012b7983 */ /* 0x001ee80000300800 */
[----:B-1----:R-:W3:Y:S04]  /*7d040*/  LDL.LU R42, [R1+0x2a1c] ;  /* 0x002a1c00012a7983 */ /* 0x002ee80000300800 */
[----:B------:R-:W-:Y:S04]  /*7d050*/  STS.U16 [R2+UR76+0x63300], R87 ;  /* 0x0633005702007988 */ /* 0x000fe8000800044c */
[----:B------:R-:W3:Y:S04]  /*7d060*/  LDL.LU R11, [R1+0x2a18] ;  /* 0x002a1800010b7983 */ /* 0x000ee80000300800 */
[----:B------:R-:W3:Y:S04]  /*7d070*/  LDL.LU R10, [R1+0x29a4] ;  /* 0x0029a400010a7983 */ /* 0x000ee80000300800 */
[----:B------:R-:W3:Y:S04]  /*7d080*/  LDL.LU R38, [R1+0x29a0] ;  /* 0x0029a00001267983 */ /* 0x000ee80000300800 */
[----:B------:R0:W-:Y:S04]  /*7d090*/  STS.U16 [R2+UR76+0x73300], R92 ;  /* 0x0733005c02007988 */ /* 0x0001e8000800044c */
[----:B------:R-:W3:Y:S04]  /*7d0a0*/  LDL.LU R39, [R1+0x299c] ;  /* 0x00299c0001277983 */ /* 0x000ee80000300800 */
[----:B------:R1:W-:Y:S04]  /*7d0b0*/  STS.U16 [R2+UR76+0x43700], R88 ;  /* 0x0437005802007988 */ /* 0x0003e8000800044c */
[----:B------:R1:W-:Y:S04]  /*7d0c0*/  STS.U16 [R2+UR76+0x53700], R89 ;  /* 0x0537005902007988 */ /* 0x0003e8000800044c */
[----:B0-----:R-:W3:Y:S04]  /*7d0d0*/  LDL.LU R92, [R1+0x2998] ;  /* 0x00299800015c7983 */ /* 0x001ee80000300800 */
[----:B------:R-:W3:Y:S04]  /*7d0e0*/  LDL.LU R46, [R1+0x2924] ;  /* 0x00292400012e7983 */ /* 0x000ee80000300800 */
[----:B------:R-:W3:Y:S04]  /*7d0f0*/  LDL.LU R15, [R1+0x2920] ;  /* 0x00292000010f7983 */ /* 0x000ee80000300800 */
[----:B------:R-:W3:Y:S04]  /*7d100*/  LDL.LU R14, [R1+0x291c] ;  /* 0x00291c00010e7983 */ /* 0x000ee80000300800 */
[----:B------:R-:W3:Y:S04]  /*7d110*/  LDL.LU R87, [R1+0x2918] ;  /* 0x0029180001577983 */ /* 0x000ee80000300800 */
[----:B-1----:R-:W3:Y:S04]  /*7d120*/  LDL.LU R88, [R1+0x28a4] ;  /* 0x0028a40001587983 */ /* 0x002ee80000300800 */
[----:B------:R-:W3:Y:S04]  /*7d130*/  LDL.LU R89, [R1+0x28a0] ;  /* 0x0028a00001597983 */ /* 0x000ee80000300800 */
        /* <DEDUP_REMOVED lines=27> */
[----:B------:R0:W-:Y:S04]  /*7d2f0*/  STS.U16 [R2+UR76+0x74700], R92 ;  /* 0x0747005c02007988 */ /* 0x0001e8000800044c */
[----:B------:R-:W-:Y:S04]  /*7d300*/  STS.U16 [R2+UR76+0x44b00], R46 ;  /* 0x044b002e02007988 */ /* 0x000fe8000800044c */
[----:B------:R-:W3:Y:S04]  /*7d310*/  LDL.LU R10, [R1+0x2724] ;  /* 0x00272400010a7983 */ /* 0x000ee80000300800 */
[----:B------:R-:W3:Y:S04]  /*7d320*/  LDL.LU R38, [R1+0x2720] ;  /* 0x0027200001267983 */ /* 0x000ee80000300800 */
[----:B------:R-:W-:Y:S04]  /*7d330*/  STS.U16 [R2+UR76+0x54b00], R15 ;  /* 0x054b000f02007988 */ /* 0x000fe8000800044c */
[----:B------:R-:W-:Y:S04]  /*7d340*/  STS.U16 [R2+UR76+0x64b00], R14 ;  /* 0x064b000e02007988 */ /* 0x000fe8000800044c */
[----:B------:R-:W3:Y:S04]  /*7d350*/  LDL.LU R39, [R1+0x271c] ;  /* 0x00271c0001277983 */ /* 0x000ee80000300800 */
[----:B------:R1:W-:Y:S04]  /*7d360*/  STS.U16 [R2+UR76+0x74b00], R87 ;  /* 0x074b005702007988 */ /* 0x0003e8000800044c */
[----:B------:R1:W-:Y:S04]  /*7d370*/  STS.U16 [R2+UR76+0x44f00], R88 ;  /* 0x044f005802007988 */ /* 0x0003e8000800044c */
[----:B------:R1:W-:Y:S04]  /*7d380*/  STS.U16 [R2+UR76+0x54f00], R89 ;  /* 0x054f005902007988 */ /* 0x0003e8000800044c */
[----:B0-----:R-:W3:Y:S04]  /*7d390*/  LDL.LU R92, [R1+0x2718] ;  /* 0x00271800015c7983 */ /* 0x001ee80000300800 */
[----:B-1----:R-:W3:Y:S04]  /*7d3a0*/  LDL.LU R87, [R1+0x26a4] ;  /* 0x0026a40001577983 */ /* 0x002ee80000300800 */
[----:B------:R-:W3:Y:S04]  /*7d3b0*/  LDL.LU R88, [R1+0x26a0] ;  /* 0x0026a00001587983 */ /* 0x000ee80000300800 */
        /* <DEDUP_REMOVED lines=8> */
[----:B------:R-:W-:Y:S04]  /*7d440*/  STS.U16 [R2+UR76+0x75300], R85 ;  /* 0x0753005502007988 */ /* 0x000fe8000800044c */
        /* <DEDUP_REMOVED lines=40> */
[----:B--2---:R-:W2:Y:S04]  /*7d6d0*/  LDL.LU R0, [R1+0x4554] ;  /* 0x0045540001007983 */ /* 0x004ea80000300800 */
[----:B---3--:R-:W3:Y:S04]  /*7d6e0*/  LDL.LU R82, [R1+0x4550] ;  /* 0x0045500001527983 */ /* 0x008ee80000300800 */
[----:B------:R1:W-:Y:S04]  /*7d6f0*/  STS.U16 [R2+UR76+0x46700], R93 ;  /* 0x0467005d02007988 */ /* 0x0003e8000800044c */
[----:B0-----:R-:W2:Y:S04]  /*7d700*/  LDL.LU R83, [R1+0x454c] ;  /* 0x00454c0001537983 */ /* 0x001ea80000300800 */
[----:B-1----:R-:W2:Y:S04]  /*7d710*/  LDL.LU R93, [R1+0x4548] ;  /* 0x00454800015d7983 */ /* 0x002ea80000300800 */
[----:B------:R-:W-:Y:S04]  /*7d720*/  STS.U16 [R2+UR76+0x56700], R51 ;  /* 0x0567003302007988 */ /* 0x000fe8000800044c */
[----:B------:R0:W-:Y:S04]  /*7d730*/  STS.U16 [R2+UR76+0x66700], R85 ;  /* 0x0667005502007988 */ /* 0x0001e8000800044c */
[----:B0-----:R-:W4:Y:S04]  /*7d740*/  LDL.LU R85, [R1+0x3218] ;  /* 0x0032180001557983 */ /* 0x001f280000300800 */
[----:B--2---:R0:W-:Y:S04]  /*7d750*/  STS.U16 [R2+UR76+0x76700], R93 ;  /* 0x0767005d02007988 */ /* 0x0041e8000800044c */
        /* <DEDUP_REMOVED lines=15> */
[----:B-1----:R-:W3:Y:S04]  /*7d850*/  LDL.LU R82, [R1+0x3210] ;  /* 0x0032100001527983 */ /* 0x002ee80000300800 */
[----:B------:R-:W-:Y:S04]  /*7d860*/  STS.U16 [R2+UR76+0x67700], R92 ;  /* 0x0677005c02007988 */ /* 0x000fe8000800044c */
[----:B------:R-:W2:Y:S04]  /*7d870*/  LDL.LU R83, [R1+0x320c] ;  /* 0x00320c0001537983 */ /* 0x000ea80000300800 */
[----:B------:R0:W-:Y:S04]  /*7d880*/  STS.U16 [R2+UR76+0x77700], R0 ;  /* 0x0777000002007988 */ /* 0x0001e8000800044c */
[----:B0-----:R-:W2:Y:S04]  /*7d890*/  LDL.LU R0, [R1+0x4544] ;  /* 0x0045440001007983 */ /* 0x001ea80000300800 */
[----:B----4-:R-:W-:Y:S04]  /*7d8a0*/  STS.U16 [R2+UR76+0x47b00], R91 ;  /* 0x047b005b02007988 */ /* 0x010fe8000800044c */
[----:B------:R-:W-:Y:S04]  /*7d8b0*/  STS.U16 [R2+UR76+0x57b00], R90 ;  /* 0x057b005a02007988 */ /* 0x000fe8000800044c */
[----:B------:R-:W-:Y:S04]  /*7d8c0*/  STS.U16 [R2+UR76+0x67b00], R89 ;  /* 0x067b005902007988 */ /* 0x000fe8000800044c */
[----:B------:R-:W-:Y:S04]  /*7d8d0*/  STS.U16 [R2+UR76+0x77b00], R88 ;  /* 0x077b005802007988 */ /* 0x000fe8000800044c */
[----:B------:R-:W-:Y:S04]  /*7d8e0*/  STS.U16 [R2+UR76+0x47f00], R87 ;  /* 0x047f005702007988 */ /* 0x000fe8000800044c */
[----:B------:R-:W-:Y:S04]  /*7d8f0*/  STS.U16 [R2+UR76+0x57f00], R86 ;  /* 0x057f005602007988 */ /* 0x000fe8000800044c */
[----:B------:R0:W-:Y:S04]  /*7d900*/  STS.U16 [R2+UR76+0x67f00], R84 ;  /* 0x067f005402007988 */ /* 0x0001e8000800044c */
[----:B------:R-:W4:Y:S04]  /*7d910*/  LDL.LU R51, [R1+0x3198] ;  /* 0x0031980001337983 */ /* 0x000f280000300800 */
[----:B------:R-:W-:Y:S04]  /*7d920*/  STS.U16 [R2+UR76+0x77f00], R3 ;  /* 0x077f000302007988 */ /* 0x000fe8000800044c */
[----:B0-----:R-:W3:Y:S04]  /*7d930*/  LDL.LU R84, [R1+0x3194] ;  /* 0x0031940001547983 */ /* 0x001ee80000300800 */
[----:B------:R-:W3:Y:S04]  /*7d940*/  LDL.LU R90, [R1+0x3190] ;  /* 0x00319000015a7983 */ /* 0x000ee80000300800 */
[----:B--2---:R0:W-:Y:S04]  /*7d950*/  STS.U16 [R0+UR76+0x40380], R85 ;  /* 0x0403805500007988 */ /* 0x0041e8000800044c */
        /* <DEDUP_REMOVED lines=24> */
[----:B------:R1:W-:Y:S04]  /*7dae0*/  STS.U16 [R0+UR76+0x70380], R83 ;  /* 0x0703805300007988 */ /* 0x0003e8000800044c */
[----:B0-----:R-:W3:Y:S04]  /*7daf0*/  LDL.LU R82, [R1+0x2e94] ;  /* 0x002e940001527983 */ /* 0x001ee80000300800 */
[----:B-1----:R-:W3:Y:S04]  /*7db00*/  LDL.LU R83, [R1+0x2e90] ;  /* 0x002e900001537983 */ /* 0x002ee80000300800 */
[----:B------:R0:W-:Y:S04]  /*7db10*/  STS.U16 [R0+UR76+0x50780], R84 ;  /* 0x0507805400007988 */ /* 0x0001e8000800044c */
[----:B------:R1:W-:Y:S04]  /*7db20*/  STS.U16 [R0+UR76+0x60780], R90 ;  /* 0x0607805a00007988 */ /* 0x0003e8000800044c */
[----:B0-----:R-:W3:Y:S04]  /*7db30*/  LDL.LU R84, [R1+0x2e8c] ;  /* 0x002e8c0001547983 */ /* 0x001ee80000300800 */
[----:B-1----:R-:W3:Y:S04]  /*7db40*/  LDL.LU R90, [R1+0x2e14] ;  /* 0x002e1400015a7983 */ /* 0x002ee80000300800 */
[----:B----4-:R-:W-:Y:S04]  /*7db50*/  STS.U16 [R0+UR76+0x40780], R51 ;  /* 0x0407803300007988 */ /* 0x010fe8000800044c */
[----:B--2---:R0:W-:Y:S04]  /*7db60*/  STS.U16 [R0+UR76+0x70780], R85 ;  /* 0x0707805500007988 */ /* 0x0041e8000800044c */
[----:B------:R1:W-:Y:S04]  /*7db70*/  STS.U16 [R0+UR76+0x40b80], R93 ;  /* 0x040b805d00007988 */ /* 0x0003e8000800044c */
[----:B0-----:R-:W2:Y:S04]  /*7db80*/  LDL.LU R85, [R1+0x2e10] ;  /* 0x002e100001557983 */ /* 0x001ea80000300800 */
[----:B-1----:R-:W4:Y:S04]  /*7db90*/  LDL.LU R93, [R1+0x2e0c] ;  /* 0x002e0c00015d7983 */ /* 0x002f280000300800 */
[----:B------:R-:W4:Y:S04]  /*7dba0*/  LDL.LU R51, [R1+0x2e08] ;  /* 0x002e080001337983 */ /* 0x000f280000300800 */
[----:B---3--:R0:W-:Y:S04]  /*7dbb0*/  STS.U16 [R0+UR76+0x51f80], R82 ;  /* 0x051f805200007988 */ /* 0x0081e8000800044c */
[----:B------:R1:W-:Y:S04]  /*7dbc0*/  STS.U16 [R0+UR76+0x61f80], R83 ;  /* 0x061f805300007988 */ /* 0x0003e8000800044c */
[----:B0-----:R-:W3:Y:S04]  /*7dbd0*/  LDL.LU R82, [R1+0x2d94] ;  /* 0x002d940001527983 */ /* 0x001ee80000300800 */
[----:B-1----:R-:W3:Y:S04]  /*7dbe0*/  LDL.LU R83, [R1+0x2d90] ;  /* 0x002d900001537983 */ /* 0x002ee80000300800 */
        /* <DEDUP_REMOVED lines=44> */
[----:B--2---:R0:W-:Y:S04]  /*7deb0*/  STS.U16 [R0+UR76+0x52380], R85 ;  /* 0x0523805500007988 */ /* 0x0041e8000800044c */
[----:B----4-:R1:W-:Y:S04]  /*7dec0*/  STS.U16 [R0+UR76+0x62380], R93 ;  /* 0x0623805d00007988 */ /* 0x0103e8000800044c */
[----:B0-----:R-:W2:Y:S04]  /*7ded0*/  LDL.LU R85, [R1+0x2a94] ;  /* 0x002a940001557983 */ /* 0x001ea80000300800 */
[----:B-1----:R-:W4:Y:S04]  /*7dee0*/  LDL.LU R93, [R1+0x2a90] ;  /* 0x002a9000015d7983 */ /* 0x002f280000300800 */
[----:B---3--:R0:W-:Y:S04]  /*7def0*/  STS.U16 [R0+UR76+0x42780], R82 ;  /* 0x0427805200007988 */ /* 0x0081e8000800044c */
        /* <DEDUP_REMOVED lines=122> */
[----:B-1----:R-:W4:Y:S04]  /*7e6a0*/  LDL.LU R83, [R1+0x44d8] ;  /* 0x0044d80001537983 */ /* 0x002f280000300800 */
[----:B------:R-:W-:Y:S04]  /*7e6b0*/  STS.U16 [R0+UR76+0x56b80], R91 ;  /* 0x056b805b00007988 */ /* 0x000fe8000800044c */
[----:B------:R-:W-:Y:S04]  /*7e6c0*/  STS.U16 [R0+UR76+0x46b80], R86 ;  /* 0x046b805600007988 */ /* 0x000fe8000800044c */
[----:B------:R-:W-:Y:S04]  /*7e6d0*/  STS.U16 [R0+UR76+0x66780], R84 ;  /* 0x0667805400007988 */ /* 0x000fe8000800044c */
[----:B------:R-:W-:Y:S04]  /*7e6e0*/  STS.U16 [R0+UR76+0x76780], R87 ;  /* 0x0767805700007988 */ /* 0x000fe8000800044c */
[----:B--2---:R-:W-:Y:S04]  /*7e6f0*/  STS.U16 [R0+UR76+0x56780], R85 ;  /* 0x0567805500007988 */ /* 0x004fe8000800044c */
[----:B---3--:R-:W-:Y:S04]  /*7e700*/  STS.U16 [R0+UR76+0x46780], R82 ;  /* 0x0467805200007988 */ /* 0x008fe8000800044c */
[----:B----4-:R0:W-:Y:S04]  /*7e710*/  STS.U16 [R0+UR76+0x76380], R83 ;  /* 0x0763805300007988 */ /* 0x0101e8000800044c */
[----:B0-----:R-:W2:Y:S04]  /*7e720*/  LDL.LU R83, [R1+0x44d4] ;  /* 0x0044d40001537983 */ /* 0x001ea80000300800 */
[----:B------:R-:W3:Y:S04]  /*7e730*/  LDL.LU R82, [R1+0x44d0] ;  /* 0x0044d00001527983 */ /* 0x000ee80000300800 */
[----:B------:R-:W4:Y:S04]  /*7e740*/  LDL.LU R85, [R1+0x44cc] ;  /* 0x0044cc0001557983 */ /* 0x000f280000300800 */
[----:B------:R-:W2:Y:S04]  /*7e750*/  LDL.LU R84, [R1+0x44c8] ;  /* 0x0044c80001547983 */ /* 0x000ea80000300800 */
[----:B------:R-:W2:Y:S04]  /*7e760*/  LDL.LU R87, [R1+0x44c4] ;  /* 0x0044c40001577983 */ /* 0x000ea80000300800 */
[----:B------:R-:W2:Y:S04]  /*7e770*/  LDL.LU R86, [R1+0x44c0] ;  /* 0x0044c00001567983 */ /* 0x000ea80000300800 */
[----:B------:R-:W2:Y:S04]  /*7e780*/  LDL.LU R91, [R1+0x44bc] ;  /* 0x0044bc00015b7983 */ /* 0x000ea80000300800 */
[----:B------:R0:W-:Y:S02]  /*7e790*/  STS.U16 [R0+UR76+0x55f80], R90 ;  /* 0x055f805a00007988 */ /* 0x0001e4000800044c */
[----:B0-----:R-:W0:Y:S02]  /*7e7a0*/  S2R R90, SR_TID.X ;  /* 0x00000000005a7919 */ /* 0x001e240000002100 */
[----:B------:R-:W-:Y:S04]  /*7e7b0*/  STS.U16 [R0+UR76+0x46380], R93 ;  /* 0x0463805d00007988 */ /* 0x000fe8000800044c */
[----:B------:R1:W-:Y:S04]  /*7e7c0*/  STS.U16 [R0+UR76+0x66b80], R89 ;  /* 0x066b805900007988 */ /* 0x0003e8000800044c */
[----:B------:R1:W-:Y:S02]  /*7e7d0*/  STS.U16 [R0+UR76+0x76b80], R88 ;  /* 0x076b805800007988 */ /* 0x0003e4000800044c */
[----:B-1----:R-:W-:-:S02]  /*7e7e0*/  IMAD.MOV.U32 R89, RZ, RZ, R6 ;  /* 0x000000ffff597224 */ /* 0x002fc400078e0006 */
[----:B------:R-:W-:Y:S01]  /*7e7f0*/  IMAD.MOV.U32 R88, RZ, RZ, R7 ;  /* 0x000000ffff587224 */ /* 0x000fe200078e0007 */
[----:B0-----:R-:W-:-:S04]  /*7e800*/  LOP3.LUT R90, R90, 0x7f, RZ, 0xc0, !PT ;  /* 0x0000007f5a5a7812 */ /* 0x001fc800078ec0ff */
[----:B------:R-:W-:-:S04]  /*7e810*/  LOP3.LUT R93, R90, 0x80, RZ, 0xfc, !PT ;  /* 0x000000805a5d7812 */ /* 0x000fc800078efcff */
[----:B------:R-:W-:Y:S02]  /*7e820*/  ISETP.GE.AND P6, PT, R93, R92, PT ;  /* 0x0000005c5d00720c */ /* 0x000fe40003fc6270 */
[----:B--2---:R-:W-:-:S11]  /*7e830*/  PRMT R91, RZ, 0x7610, R91 ;  /* 0x00007610ff5b7816 */ /* 0x004fd6000000005b */
[----:B------:R-:W2:Y:S04]  /*7e840*/  @!P6 LDG.E.U16 R91, desc[UR6][R88.64] ;  /* 0x00000006585be981 */ /* 0x000ea8000c1e1500 */
[----:B------:R-:W-:Y:S01]  /*7e850*/  STL [R1+0x4160], R0 ;  /* 0x0041600001007387 */ /* 0x000fe20000100800 */
[----:B------:R-:W-:-:S03]  /*7e860*/  ISETP.GE.AND P3, PT, R90, R92, PT ;  /* 0x0000005c5a00720c */ /* 0x000fc60003f66270 */
[----:B------:R-:W3:Y:S04]  /*7e870*/  LDL.LU R90, [R1+0x44b8] ;  /* 0x0044b800015a7983 */ /* 0x000ee80000300800 */
[----:B------:R0:W-:Y:S01]  /*7e880*/  STL.64 [R1+0x2c0], R88 ;  /* 0x0002c05801007387 */ /* 0x0001e20000100a00 */
[CC--:B------:R-:W-:Y:S02]  /*7e890*/  ISETP.GE.AND P5, PT, R93.reuse, R92.reuse, PT ;  /* 0x0000005c5d00720c */ /* 0x0c0fe40003fa6270 */
[----:B------:R-:W-:Y:S01]  /*7e8a0*/  ISETP.GE.AND P6, PT, R93, R92, PT ;  /* 0x0000005c5d00720c */ /* 0x000fe20003fc6270 */
[----:B0-----:R-:W3:Y:S04]  /*7e8b0*/  LDL.LU.64 R88, [R1+0x44b0] ;  /* 0x0044b00001587983 */ /* 0x001ee80000300a00 */
[----:B--2---:R0:W-:Y:S04]  /*7e8c0*/  STL [R1+0x24d4], R91 ;  /* 0x0024d45b01007387 */ /* 0x0041e80000100800 */
[----:B0-----:R-:W2:Y:S04]  /*7e8d0*/  LDL.LU R91, [R1+0x44ac] ;  /* 0x0044ac00015b7983 */ /* 0x001ea80000300800 */
[----:B------:R-:W2:Y:S02]  /*7e8e0*/  LDL.LU R93, [R1+0x44a8] ;  /* 0x0044a800015d7983 */ /* 0x000ea40000300800 */
        /* <DEDUP_REMOVED lines=252> */
[----:B--2---:R-:W-:-:S05]  /*7f8b0*/  PRMT R93, RZ, 0x7610, R93 ;  /* 0x00007610ff5d7816 */ /* 0x004fca000000005d */
[----:B------:R0:W-:Y:S04]  /*7f8c0*/  STL.S16 [R1+0x23b4], R93 ;  /* 0x0023b45d01007387 */ /* 0x0001e80000100600 */
[----:B0-----:R-:W2:Y:S04]  /*7f8d0*/  LDL.LU R93, [R1+0x4388] ;  /* 0x00438800015d7983 */ /* 0x001ea80000300800 */
[----:B------:R-:W-:Y:S04]  /*7f8e0*/  STL.S16 [R1+0x23b0], R81 ;  /* 0x0023b05101007387 */ /* 0x000fe80000100600 */
[----:B------:R-:W-:Y:S04]  /*7f8f0*/  STL.S16 [R1+0x2374], R79 ;  /* 0x0023744f01007387 */ /* 0x000fe80000100600 */
[----:B------:R-:W-:Y:S04]  /*7f900*/  STL.S16 [R1+0x2370], R77 ;  /* 0x0023704d01007387 */ /* 0x000fe80000100600 */
[----:B------:R-:W-:Y:S04]  /*7f910*/  STL.S16 [R1+0x2334], R75 ;  /* 0x0023344b01007387 */ /* 0x000fe80000100600 */
[----:B------:R-:W-:Y:S04]  /*7f920*/  STL [R1+0x41d0], R0 ;  /* 0x0041d00001007387 */ /* 0x000fe80000100800 */
        /* <DEDUP_REMOVED lines=32> */
[----:B------:R1:W-:Y:S04]  /*7fb30*/  STL.S16 [R1+0x22b4], R7 ;  /* 0x0022b40701007387 */ /* 0x0003e80000100600 */
[----:B0-----:R-:W2:Y:S04]  /*7fb40*/  LDL.LU R31, [R1+0x24fc] ;  /* 0x0024fc00011f7983 */ /* 0x001ea80000300800 */
[----:B------:R0:W-:Y:S04]  /*7fb50*/  STL.S16 [R1+0x249c], R6 ;  /* 0x00249c0601007387 */ /* 0x0001e80000100600 */
[----:B------:R-:W2:Y:S01]  /*7fb60*/  LDL.LU R59, [R1+0x2500] ;  /* 0x00250000013b7983 */ /* 0x000ea20000300800 */
[----:B------:R-:W-:-:S05]  /*7fb70*/  PRMT R0, RZ, 0x7610, R0 ;  /* 0x00007610ff007816 */ /* 0x000fca0000000000 */
[----:B------:R-:W-:Y:S04]  /*7fb80*/  STL.S16 [R1+0x2498], R0 ;  /* 0x0024980001007387 */ /* 0x000fe80000100600 */
[----:B-1----:R-:W2:Y:S04]  /*7fb90*/  LDL.LU R11, [R1+0x2504] ;  /* 0x00250400010b7983 */ /* 0x002ea80000300800 */
[----:B------:R-:W2:Y:S04]  /*7fba0*/  LDL.LU R43, [R1+0x2508] ;  /* 0x00250800012b7983 */ /* 0x000ea80000300800 */
[----:B------:R-:W2:Y:S04]  /*7fbb0*/  LDL.LU R15, [R1+0x2578] ;  /* 0x00257800010f7983 */ /* 0x000ea80000300800 */
[----:B------:R-:W2:Y:S04]  /*7fbc0*/  LDL.LU R47, [R1+0x257c] ;  /* 0x00257c00012f7983 */ /* 0x000ea80000300800 */
[----:B------:R-:W2:Y:S01]  /*7fbd0*/  LDL.LU R19, [R1+0x2580] ;  /* 0x0025800001137983 */ /* 0x000ea20000300800 */
[----:B------:R-:W-:-:S03]  /*7fbe0*/  PRMT R2, RZ, 0x7610, R2 ;  /* 0x00007610ff027816 */ /* 0x000fc60000000002 */
[----:B------:R-:W2:Y:S01]  /*7fbf0*/  LDL.LU R51, [R1+0x2584] ;  /* 0x0025840001337983 */ /* 0x000ea20000300800 */
[----:B---3--:R-:W-:Y:S02]  /*7fc00*/  PRMT R82, RZ, 0x7610, R82 ;  /* 0x00007610ff527816 */ /* 0x008fe40000000052 */
[----:B------:R-:W-:Y:S01]  /*7fc10*/  PRMT R83, RZ, 0x7610, R83 ;  /* 0x00007610ff537816 */ /* 0x000fe20000000053 */
[----:B------:R-:W3:Y:S01]  /*7fc20*/  LDL.LU R23, [R1+0x25f8] ;  /* 0x0025f80001177983 */ /* 0x000ee20000300800 */
[----:B------:R-:W-:Y:S02]  /*7fc30*/  PRMT R84, RZ, 0x7610, R84 ;  /* 0x00007610ff547816 */ /* 0x000fe40000000054 */
[----:B----4-:R-:W-:Y:S01]  /*7fc40*/  PRMT R85, RZ, 0x7610, R85 ;  /* 0x00007610ff557816 */ /* 0x010fe20000000055 */
[----:B------:R-:W4:Y:S01]  /*7fc50*/  LDL.LU R55, [R1+0x25fc] ;  /* 0x0025fc0001377983 */ /* 0x000f220000300800 */
[----:B------:R-:W-:Y:S02]  /*7fc60*/  PRMT R86, RZ, 0x7610, R86 ;  /* 0x00007610ff567816 */ /* 0x000fe40000000056 */
[----:B------:R-:W-:Y:S01]  /*7fc70*/  PRMT R87, RZ, 0x7610, R87 ;  /* 0x00007610ff577816 */ /* 0x000fe20000000057 */
[----:B------:R-:W3:Y:S01]  /*7fc80*/  LDL.LU R27, [R1+0x2600] ;  /* 0x00260000011b7983 */ /* 0x000ee20000300800 */
[----:B------:R-:W-:-:S02]  /*7fc90*/  PRMT R88, RZ, 0x7610, R88 ;  /* 0x00007610ff587816 */ /* 0x000fc40000000058 */
[----:B------:R-:W-:Y:S02]  /*7fca0*/  PRMT R89, RZ, 0x7610, R89 ;  /* 0x00007610ff597816 */ /* 0x000fe40000000059 */
[----:B------:R-:W-:Y:S01]  /*7fcb0*/  PRMT R91, RZ, 0x7610, R91 ;  /* 0x00007610ff5b7816 */ /* 0x000fe2000000005b */
[----:B------:R-:W-:Y:S01]  /*7fcc0*/  STL.64 [R1+0x40c0], R2 ;  /* 0x0040c00201007387 */ /* 0x000fe20000100a00 */
[----:B------:R-:W-:Y:S02]  /*7fcd0*/  PRMT R90, RZ, 0x7610, R90 ;  /* 0x00007610ff5a7816 */ /* 0x000fe4000000005a */
[----:B------:R-:W-:Y:S01]  /*7fce0*/  PRMT R4, RZ, 0x7610, R4 ;  /* 0x00007610ff047816 */ /* 0x000fe20000000004 */
[----:B------:R-:W-:Y:S01]  /*7fcf0*/  STL.64 [R1+0x40c8], R82 ;  /* 0x0040c85201007387 */ /* 0x000fe20000100a00 */
[----:B------:R-:W-:-:S03]  /*7fd00*/  PRMT R5, RZ, 0x7610, R5 ;  /* 0x00007610ff057816 */ /* 0x000fc60000000005 */
[----:B------:R-:W-:Y:S01]  /*7fd10*/  STL.64 [R1+0x40b8], R84 ;  /* 0x0040b85401007387 */ /* 0x000fe20000100a00 */
[----:B------:R-:W-:-:S03]  /*7fd20*/  PRMT R92, RZ, 0x7610, R92 ;  /* 0x00007610ff5c7816 */ /* 0x000fc6000000005c */
[----:B------:R-:W-:Y:S01]  /*7fd30*/  STL.64 [R1+0x40b0], R86 ;  /* 0x0040b05601007387 */ /* 0x000fe20000100a00 */
[----:B------:R-:W-:-:S03]  /*7fd40*/  IMAD.MOV.U32 R7, RZ, RZ, R38 ;  /* 0x000000ffff077224 */ /* 0x000fc600078e0026 */
[----:B------:R-:W-:Y:S04]  /*7fd50*/  STL.64 [R1+0x40a8], R88 ;  /* 0x0040a85801007387 */ /* 0x000fe80000100a00 */
[----:B------:R-:W-:Y:S04]  /*7fd60*/  STL.64 [R1+0x40d0], R90 ;  /* 0x0040d05a01007387 */ /* 0x000fe80000100a00 */
[----:B------:R-:W-:Y:S01]  /*7fd70*/  STL.64 [R1+0x40d8], R4 ;  /* 0x0040d80401007387 */ /* 0x000fe20000100a00 */
[----:B--2---:R-:W-:-:S05]  /*7fd80*/  PRMT R93, RZ, 0x7610, R93 ;  /* 0x00007610ff5d7816 */ /* 0x004fca000000005d */
[----:B------:R-:W-:Y:S01]  /*7fd90*/  STL.64 [R1+0x40a0], R92 ;  /* 0x0040a05c01007387 */ /* 0x000fe20000100a00 */
[----:B0-----:R-:W-:Y:S02]  /*7fda0*/  IMAD.MOV.U32 R6, RZ, RZ, R31 ;  /* 0x000000ffff067224 */ /* 0x001fe400078e001f */
[----:B------:R-:W-:-:S03]  /*7fdb0*/  IMAD.MOV.U32 R38, RZ, RZ, R59 ;  /* 0x000000ffff267224 */ /* 0x000fc600078e003b */
[----:B------:R0:W-:Y:S04]  /*7fdc0*/  STL.64 [R1+0x4098], R6 ;  /* 0x0040980601007387 */ /* 0x0001e80000100a00 */
[----:B------:R-:W2:Y:S01]  /*7fdd0*/  LDL.LU R59, [R1+0x2604] ;  /* 0x00260400013b7983 */ /* 0x000ea20000300800 */
[----:B------:R-:W-:Y:S02]  /*7fde0*/  LOP3.LUT R11, R11, R10, RZ, 0x3c, !PT ;  /* 0x0000000a0b0b7212 */ /* 0x000fe400078e3cff */
[----:B------:R-:W-:Y:S02]  /*7fdf0*/  LOP3.LUT R43, R43, R42, RZ, 0x3c, !PT ;  /* 0x0000002a2b2b7212 */ /* 0x000fe400078e3cff */
[----:B------:R-:W-:Y:S02]  /*7fe00*/  LOP3.LUT R15, R15, R14, RZ, 0x3c, !PT ;  /* 0x0000000e0f0f7212 */ /* 0x000fe400078e3cff */
[----:B------:R-:W-:-:S02]  /*7fe10*/  LOP3.LUT R10, R11, R10, RZ, 0x3c, !PT ;  /* 0x0000000a0b0a7212 */ /* 0x000fc400078e3cff */
[----:B------:R-:W-:Y:S02]  /*7fe20*/  LOP3.LUT R42, R43, R42, RZ, 0x3c, !PT ;  /* 0x0000002a2b2a7212 */ /* 0x000fe400078e3cff */
[----:B------:R-:W-:Y:S02]  /*7fe30*/  LOP3.LUT R14, R15, R14, RZ, 0x3c, !PT ;  /* 0x0000000e0f0e7212 */ /* 0x000fe400078e3cff */
[----:B------:R-:W-:Y:S01]  /*7fe40*/  LOP3.LUT R11, R11, R10, RZ, 0x3c, !PT ;  /* 0x0000000a0b0b7212 */ /* 0x000fe200078e3cff */
[----:B------:R-:W-:Y:S04]  /*7fe50*/  STL.64 [R1+0x40e0], R38 ;  /* 0x0040e02601007387 */ /* 0x000fe80000100a00 */
[----:B------:R-:W2:Y:S01]  /*7fe60*/  LDL.LU R31, [R1+0x2678] ;  /* 0x00267800011f7983 */ /* 0x000ea20000300800 */
[----:B------:R-:W-:-:S02]  /*7fe70*/  LOP3.LUT R43, R43, R42, RZ, 0x3c, !PT ;  /* 0x0000002a2b2b7212 */ /* 0x000fc400078e3cff */
[----:B------:R-:W-:Y:S01]  /*7fe80*/  LOP3.LUT R15, R15, R14, RZ, 0x3c, !PT ;  /* 0x0000000e0f0f7212 */ /* 0x000fe200078e3cff */
[----:B------:R-:W-:Y:S04]  /*7fe90*/  STL.64 [R1+0x40e8], R10 ;  /* 0x0040e80a01007387 */ /* 0x000fe80000100a00 */
[----:B------:R-:W2:Y:S04]  /*7fea0*/  LDL.LU R63, [R1+0x267c] ;  /* 0x00267c00013f7983 */ /* 0x000ea80000300800 */
[----:B------:R-:W2:Y:S04]  /*7feb0*/  LDL.LU R35, [R1+0x2680] ;  /* 0x0026800001237983 */ /* 0x000ea80000300800 */
[----:B------:R-:W-:Y:S04]  /*7fec0*/  STL.64 [R1+0x40f0], R42 ;  /* 0x0040f02a01007387 */ /* 0x000fe80000100a00 */
[----:B------:R-:W-:Y:S04]  /*7fed0*/  STL.64 [R1+0x4110], R14 ;  /* 0x0041100e01007387 */ /* 0x000fe80000100a00 */
[----:B------:R-:W2:Y:S01]  /*7fee0*/  LDL.LU R67, [R1+0x2684] ;  /* 0x0026840001437983 */ /* 0x000ea20000300800 */
[----:B------:R-:W-:-:S02]  /*7fef0*/  LOP3.LUT R47, R47, R46, RZ, 0x3c, !PT ;  /* 0x0000002e2f2f7212 */ /* 0x000fc400078e3cff */
[----:B------:R-:W-:Y:S02]  /*7ff00*/  LOP3.LUT R19, R19, R18, RZ, 0x3c, !PT ;  /* 0x0000001213137212 */ /* 0x000fe400078e3cff */
[----:B------:R-:W-:Y:S02]  /*7ff10*/  LOP3.LUT R51, R51, R50, RZ, 0x3c, !PT ;  /* 0x0000003233337212 */ /* 0x000fe400078e3cff */
[----:B------:R-:W-:Y:S02]  /*7ff20*/  LOP3.LUT R46, R47, R46, RZ, 0x3c, !PT ;  /* 0x0000002e2f2e7212 */ /* 0x000fe400078e3cff */
[----:B------:R-:W-:Y:S02]  /*7ff30*/  LOP3.LUT R18, R19, R18, RZ, 0x3c, !PT ;  /* 0x0000001213127212 */ /* 0x000fe400078e3cff */
[----:B---3--:R-:W-:Y:S02]  /*7ff40*/  LOP3.LUT R23, R23, R22, RZ, 0x3c, !PT ;  /* 0x0000001617177212 */ /* 0x008fe400078e3cff */
[----:B------:R-:W-:-:S02]  /*7ff50*/  LOP3.LUT R50, R51, R50, RZ, 0x3c, !PT ;  /* 0x0000003233327212 */ /* 0x000fc400078e3cff */
[----:B------:R-:W-:Y:S02]  /*7ff60*/  LOP3.LUT R47, R47, R46, RZ, 0x3c, !PT ;  /* 0x0000002e2f2f7212 */ /* 0x000fe400078e3cff */
[----:B----4-:R-:W-:Y:S02]  /*7ff70*/  LOP3.LUT R55, R55, R54, RZ, 0x3c, !PT ;  /* 0x0000003637377212 */ /* 0x010fe400078e3cff */
[----:B------:R-:W-:Y:S02]  /*7ff80*/  LOP3.LUT R19, R19, R18, RZ, 0x3c, !PT ;  /* 0x0000001213137212 */ /* 0x000fe400078e3cff */
[----:B------:R-:W-:Y:S02]  /*7ff90*/  LOP3.LUT R22, R23, R22, RZ, 0x3c, !PT ;  /* 0x0000001617167212 */ /* 0x000fe400078e3cff */
[----:B------:R-:W-:Y:S01]  /*7ffa0*/  LOP3.LUT R51, R51, R50, RZ, 0x3c, !PT ;  /* 0x0000003233337212 */ /* 0x000fe200078e3cff */
[----:B------:R-:W-:Y:S01]  /*7ffb0*/  STL.64 [R1+0x4118], R46 ;  /* 0x0041182e01007387 */ /* 0x000fe20000100a00 */
[----:B------:R-:W-:-:S02]  /*7ffc0*/  LOP3.LUT R54, R55, R54, RZ, 0x3c, !PT ;  /* 0x0000003637367212 */ /* 0x000fc400078e3cff */
[----:B------:R-:W-:Y:S01]  /*7ffd0*/  LOP3.LUT R27, R27, R26, RZ, 0x3c, !PT ;  /* 0x0000001a1b1b7212 */ /* 0x000fe200078e3cff */
[----:B------:R-:W3:Y:S01]  /*7ffe0*/  LDL.LU R9, [R1+0x26f8] ;  /* 0x0026f80001097983 */ /* 0x000ee20000300800 */
[----:B------:R-:W-:-:S03]  /*7fff0*/  LOP3.LUT R23, R23, R22, RZ, 0x3c, !PT ;  /* 0x0000001617177212 */ /* 0x000fc600078e3cff */
[----:B------:R-:W-:Y:S04]  /*80000*/  STL.64 [R1+0x4168], R18 ;  /* 0x0041681201007387 */ /* 0x000fe80000100a00 */
[----:B------:R-:W4:Y:S04]  /*80010*/  LDL.LU R41, [R1+0x26fc] ;  /* 0x0026fc0001297983 */ /* 0x000f280000300800 */
[----:B------:R-:W-:Y:S01]  /*80020*/  STL.64 [R1+0x4170], R50 ;  /* 0x0041703201007387 */ /* 0x000fe20000100a00 */
[----:B------:R-:W-:Y:S02]  /*80030*/  LOP3.LUT R55, R55, R54, RZ, 0x3c, !PT ;  /* 0x0000003637377212 */ /* 0x000fe400078e3cff */
[C---:B------:R-:W-:Y:S01]  /*80040*/  LOP3.LUT R26, R27.reuse, R26, RZ, 0x3c, !PT ;  /* 0x0000001a1b1a7212 */ /* 0x040fe200078e3cff */
[----:B------:R-:W3:Y:S04]  /*80050*/  LDL.LU R13, [R1+0x2700] ;  /* 0x00270000010d7983 */ /* 0x000ee80000300800 */
[----:B------:R-:W-:Y:S04]  /*80060*/  STL.64 [R1+0x41c0], R22 ;  /* 0x0041c01601007387 */ /* 0x000fe80000100a00 */
[----:B------:R-:W4:Y:S04]  /*80070*/  LDL.LU R45, [R1+0x2704] ;  /* 0x00270400012d7983 */ /* 0x000f280000300800 */
[----:B------:R-:W4:Y:S01]  /*80080*/  LDL.LU R17, [R1+0x2778] ;  /* 0x0027780001117983 */ /* 0x000f220000300800 */
[----:B------:R-:W-:-:S03]  /*80090*/  LOP3.LUT R27, R27, R26, RZ, 0x3c, !PT ;  /* 0x0000001a1b1b7212 */ /* 0x000fc600078e3cff */
[----:B------:R1:W-:Y:S04]  /*800a0*/  STL.64 [R1+0x41c8], R54 ;  /* 0x0041c83601007387 */ /* 0x0003e80000100a00 */
[----:B------:R-:W4:Y:S04]  /*800b0*/  LDL.LU R49, [R1+0x277c] ;  /* 0x00277c0001317983 */ /* 0x000f280000300800 */
[----:B------:R-:W4:Y:S04]  /*800c0*/  LDL.LU R21, [R1+0x2780] ;  /* 0x0027800001157983 */ /* 0x000f280000300800 */
[----:B------:R-:W-:Y:S04]  /*800d0*/  STL.64 [R1+0x4228], R26 ;  /* 0x0042281a01007387 */ /* 0x000fe80000100a00 */
[----:B------:R-:W4:Y:S01]  /*800e0*/  LDL.LU R53, [R1+0x2784] ;  /* 0x0027840001357983 */ /* 0x000f220000300800 */
[----:B--2---:R-:W-:-:S04]  /*800f0*/  LOP3.LUT R59, R59, R58, RZ, 0x3c, !PT ;  /* 0x0000003a3b3b7212 */ /* 0x004fc800078e3cff */
[----:B------:R-:W-:-:S04]  /*80100*/  LOP3.LUT R58, R59, R58, RZ, 0x3c, !PT ;  /* 0x0000003a3b3a7212 */ /* 0x000fc800078e3cff */
[----:B------:R-:W-:-:S05]  /*80110*/  LOP3.LUT R59, R59, R58, RZ, 0x3c, !PT ;  /* 0x0000003a3b3b7212 */ /* 0x000fca00078e3cff */
[----:B------:R-:W-:Y:S04]  /*80120*/  STL.64 [R1+0x4230], R58 ;  /* 0x0042303a01007387 */ /* 0x000fe80000100a00 */
[----:B------:R-:W2:Y:S01]  /*80130*/  LDL.LU R25, [R1+0x27f8] ;  /* 0x0027f80001197983 */ /* 0x000ea20000300800 */
[----:B------:R-:W-:Y:S02]  /*80140*/  LOP3.LUT R31, R31, R30, RZ, 0x3c, !PT ;  /* 0x0000001e1f1f7212 */ /* 0x000fe400078e3cff */
        /* <DEDUP_REMOVED lines=10> */
[----:B------:R-:W-:Y:S04]  /*801f0*/  STL.64 [R1+0x4280], R30 ;  /* 0x0042801e01007387 */ /* 0x000fe80000100a00 */
[----:B------:R-:W-:Y:S04]  /*80200*/  STL.64 [R1+0x4288], R62 ;  /* 0x0042883e01007387 */ /* 0x000fe80000100a00 */
[----:B------:R-:W2:Y:S01]  /*80210*/  LDL.LU R57, [R1+0x27fc] ;  /* 0x0027fc0001397983 */ /* 0x000ea20000300800 */
[----:B------:R-:W-:-:S03]  /*80220*/  LOP3.LUT R67, R67, R66, RZ, 0x3c, !PT ;  /* 0x0000004243437212 */ /* 0x000fc600078e3cff */
[----:B------:R-:W-:Y:S04]  /*80230*/  STL [R1+0x430c], R34 ;  /* 0x00430c2201007387 */ /* 0x000fe80000100800 */
[----:B------:R-:W-:Y:S04]  /*80240*/  STL [R1+0x4308], R35 ;  /* 0x0043082301007387 */ /* 0x000fe80000100800 */
[----:B------:R-:W2:Y:S04]  /*80250*/  LDL.LU R29, [R1+0x2800] ;  /* 0x00280000011d7983 */ /* 0x000ea80000300800 */
[----:B------:R-:W-:Y:S04]  /*80260*/  STL [R1+0x4320], R66 ;  /* 0x0043204201007387 */ /* 0x000fe80000100800 */
[----:B------:R-:W-:Y:S04]  /*80270*/  STL [R1+0x4310], R67 ;  /* 0x0043104301007387 */ /* 0x000fe80000100800 */
[----:B------:R-:W2:Y:S01]  /*80280*/  LDL.LU R61, [R1+0x2804] ;  /* 0x00280400013d7983 */ /* 0x000ea20000300800 */
[----:B---3--:R-:W-:-:S02]  /*80290*/  LOP3.LUT R9, R9, R8, RZ, 0x3c, !PT ;  /* 0x0000000809097212 */ /* 0x008fc400078e3cff */
[----:B----4-:R-:W-:Y:S02]  /*802a0*/  LOP3.LUT R41, R41, R40, RZ, 0x3c, !PT ;  /* 0x0000002829297212 */ /* 0x010fe400078e3cff */
[----:B------:R-:W-:Y:S02]  /*802b0*/  LOP3.LUT R8, R9, R8, RZ, 0x3c, !PT ;  /* 0x0000000809087212 */ /* 0x000fe400078e3cff */
        /* <DEDUP_REMOVED lines=15> */
[----:B------:R-:W-:Y:S01]  /*803b0*/  LOP3.LUT R45, R45, R44, RZ, 0x3c, !PT ;  /* 0x0000002c2d2d7212 */ /* 0x000fe200078e3cff */
[----:B------:R-:W-:Y:S01]  /*803c0*/  STL.64 [R1+0x40f8], R8 ;  /* 0x0040f80801007387 */ /* 0x000fe20000100a00 */
[----:B------:R-:W-:-:S03]  /*803d0*/  LOP3.LUT R17, R17, R16, RZ, 0x3c, !PT ;  /* 0x0000001011117212 */ /* 0x000fc600078e3cff */
[----:B------:R-:W3:Y:S01]  /*803e0*/  LDL.LU R33, [R1+0x2878] ;  /* 0x0028780001217983 */ /* 0x000ee20000300800 */
[----:B------:R-:W-:Y:S02]  /*803f0*/  LOP3.LUT R49, R49, R48, RZ, 0x3c, !PT ;  /* 0x0000003031317212 */ /* 0x000fe400078e3cff */
[----:B------:R-:W-:Y:S01]  /*80400*/  LOP3.LUT R52, R53, R52, RZ, 0x3c, !PT ;  /* 0x0000003435347212 */ /* 0x000fe200078e3cff */
[----:B------:R-:W-:Y:S01]  /*80410*/  STL.64 [R1+0x4100], R40 ;  /* 0x0041002801007387 */ /* 0x000fe20000100a00 */
[----:B------:R-:W-:-:S03]  /*80420*/  LOP3.LUT R21, R21, R20, RZ, 0x3c, !PT ;  /* 0x0000001415157212 */ /* 0x000fc600078e3cff */
[----:B------:R-:W-:Y:S04]  /*80430*/  STL.64 [R1+0x4108], R12 ;  /* 0x0041080c01007387 */ /* 0x000fe80000100a00 */
[----:B------:R-:W-:Y:S04]  /*80440*/  STL.64 [R1+0x4120], R44 ;  /* 0x0041202c01007387 */ /* 0x000fe80000100a00 */
[----:B------:R-:W-:Y:S01]  /*80450*/  STL.64 [R1+0x4128], R16 ;  /* 0x0041281001007387 */ /* 0x000fe20000100a00 */
[----:B------:R-:W-:-:S03]  /*80460*/  LOP3.LUT R53, R53, R52, RZ, 0x3c, !PT ;  /* 0x0000003435357212 */ /* 0x000fc600078e3cff */
[----:B------:R-:W-:Y:S04]  /*80470*/  STL.64 [R1+0x4130], R48 ;  /* 0x0041303001007387 */ /* 0x000fe80000100a00 */
[----:B------:R-:W-:Y:S04]  /*80480*/  STL.64 [R1+0x4178], R20 ;  /* 0x0041781401007387 */ /* 0x000fe80000100a00 */
[----:B------:R-:W4:Y:S04]  /*80490*/  LDL.LU R65, [R1+0x287c] ;  /* 0x00287c0001417983 */ /* 0x000f280000300800 */
[----:B------:R-:W4:Y:S04]  /*804a0*/  LDL.LU R37, [R1+0x2880] ;  /* 0x0028800001257983 */ /* 0x000f280000300800 */
[----:B------:R-:W-:Y:S04]  /*804b0*/  STL.64 [R1+0x4188], R52 ;  /* 0x0041883401007387 */ /* 0x000fe80000100a00 */
[----:B------:R-:W4:Y:S04]  /*804c0*/  LDL.LU R69, [R1+0x2884] ;  /* 0x0028840001457983 */ /* 0x000f280000300800 */
[----:B------:R-:W4:Y:S01]  /*804d0*/  LDL.LU R71, [R1+0x28f8] ;  /* 0x0028f80001477983 */ /* 0x000f220000300800 */
[----:B--2---:R-:W-:-:S04]  /*804e0*/  LOP3.LUT R25, R25, R24, RZ, 0x3c, !PT ;  /* 0x0000001819197212 */ /* 0x004fc800078e3cff */
[----:B------:R-:W-:-:S04]  /*804f0*/  LOP3.LUT R24, R25, R24, RZ, 0x3c, !PT ;  /* 0x0000001819187212 */ /* 0x000fc800078e3cff */
[----:B------:R-:W-:-:S05]  /*80500*/  LOP3.LUT R25, R25, R24, RZ, 0x3c, !PT ;  /* 0x0000001819197212 */ /* 0x000fca00078e3cff */
[----:B------:R-:W-:Y:S04]  /*80510*/  STL.64 [R1+0x41d8], R24 ;  /* 0x0041d81801007387 */ /* 0x000fe80000100a00 */
[----:B------:R-:W2:Y:S04]  /*80520*/  LDL.LU R73, [R1+0x28fc] ;  /* 0x0028fc0001497983 */ /* 0x000ea80000300800 */
[----:B------:R-:W2:Y:S04]  /*80530*/  LDL.LU R75, [R1+0x2900] ;  /* 0x00290000014b7983 */ /* 0x000ea80000300800 */
[----:B------:R-:W2:Y:S01]  /*80540*/  LDL.LU R77, [R1+0x2904] ;  /* 0x00290400014d7983 */ /* 0x000ea20000300800 */
        /* <DEDUP_REMOVED lines=8> */
[----:B------:R-:W-:Y:S01]  /*805d0*/  STL [R1+0x42b0], R56 ;  /* 0x0042b03801007387 */ /* 0x000fe20000100800 */
[----:B------:R-:W-:-:S03]  /*805e0*/  LOP3.LUT R61, R61, R60, RZ, 0x3c, !PT ;  /* 0x0000003c3d3d7212 */ /* 0x000fc600078e3cff */
[----:B------:R-:W-:Y:S04]  /*805f0*/  STL [R1+0x41e0], R57 ;  /* 0x0041e03901007387 */ /* 0x000fe80000100800 */
[----:B------:R-:W2:Y:S04]  /*80600*/  LDL.LU R79, [R1+0x2968] ;  /* 0x00296800014f7983 */ /* 0x000ea80000300800 */
[----:B------:R-:W-:Y:S04]  /*80610*/  STL.64 [R1+0x4238], R28 ;  /* 0x0042381c01007387 */ /* 0x000fe80000100a00 */
[----:B------:R-:W-:Y:S04]  /*80620*/  STL.64 [R1+0x4240], R60 ;  /* 0x0042403c01007387 */ /* 0x000fe80000100a00 */
[----:B------:R-:W2:Y:S04]  /*80630*/  LDL.LU R81, [R1+0x296c] ;  /* 0x00296c0001517983 */ /* 0x000ea80000300800 */
[----:B0-----:R-:W2:Y:S04]  /*80640*/  LDL.LU R7, [R1] ;  /* 0x0000000001077983 */ /* 0x001ea80000300800 */
[----:B------:R-:W2:Y:S04]  /*80650*/  LDL.LU R92, [R1+0x2970] ;  /* 0x00297000015c7983 */ /* 0x000ea80000300800 */
[----:B------:R-:W2:Y:S04]  /*80660*/  LDL.LU R93, [R1+0x8] ;  /* 0x00000800015d7983 */ /* 0x000ea80000300800 */
[----:B------:R-:W2:Y:S04]  /*80670*/  LDL.LU R86, [R1+0x2974] ;  /* 0x0029740001567983 */ /* 0x000ea80000300800 */
[----:B------:R-:W2:Y:S04]  /*80680*/  LDL.LU R87, [R1+0x10] ;  /* 0x0000100001577983 */ /* 0x000ea80000300800 */
[----:B------:R-:W2:Y:S04]  /*80690*/  LDL.LU R82, [R1+0x2978] ;  /* 0x0029780001527983 */ /* 0x000ea80000300800 */
[----:B------:R-:W2:Y:S04]  /*806a0*/  LDL.LU R83, [R1+0x18] ;  /* 0x0000180001537983 */ /* 0x000ea80000300800 */
[----:B------:R-:W1:Y:S04]  /*806b0*/  LDL.LU R2, [R1+0x297c] ;  /* 0x00297c0001027983 */ /* 0x000e680000300800 */
[----:B------:R-:W2:Y:S04]  /*806c0*/  LDL.LU R3, [R1+0x20] ;  /* 0x0000200001037983 */ /* 0x000ea80000300800 */
[----:B------:R-:W2:Y:S01]  /*806d0*/  LDL.LU R0, [R1+0x2980] ;  /* 0x0029800001007983 */ /* 0x000ea20000300800 */
[----:B---3--:R-:W-:-:S04]  /*806e0*/  LOP3.LUT R33, R33, R32, RZ, 0x3c, !PT ;  /* 0x0000002021217212 */ /* 0x008fc800078e3cff */
[----:B------:R-:W-:Y:S02]  /*806f0*/  LOP3.LUT R32, R33, R32, RZ, 0x3c, !PT ;  /* 0x0000002021207212 */ /* 0x000fe400078e3cff */
[----:B----4-:R-:W-:Y:S02]  /*80700*/  LOP3.LUT R65, R65, R64, RZ, 0x3c, !PT ;  /* 0x0000004041417212 */ /* 0x010fe400078e3cff */
        /* <DEDUP_REMOVED lines=11> */
[----:B------:R-:W-:Y:S01]  /*807c0*/  LOP3.LUT R71, R71, R70, RZ, 0x3c, !PT ;  /* 0x0000004647477212 */ /* 0x000fe200078e3cff */
[----:B------:R-:W-:Y:S04]  /*807d0*/  STL.64 [R1+0x4290], R32 ;  /* 0x0042902001007387 */ /* 0x000fe80000100a00 */
[----:B------:R-:W-:Y:S04]  /*807e0*/  STL.64 [R1+0x4298], R64 ;  /* 0x0042984001007387 */ /* 0x000fe80000100a00 */
[----:B------:R-:W-:Y:S04]  /*807f0*/  STL.64 [R1+0x4318], R36 ;  /* 0x0043182401007387 */ /* 0x000fe80000100a00 */
[----:B------:R-:W-:Y:S04]  /*80800*/  STL.64 [R1+0x4328], R68 ;  /* 0x0043284401007387 */ /* 0x000fe80000100a00 */
[----:B------:R-:W-:Y:S01]  /*80810*/  STL.64 [R1+0x4138], R70 ;  /* 0x0041384601007387 */ /* 0x000fe20000100a00 */
[----:B--2---:R-:W-:-:S02]  /*80820*/  LOP3.LUT R73, R73, R72, RZ, 0x3c, !PT ;  /* 0x0000004849497212 */ /* 0x004fc400078e3cff */
        /* <DEDUP_REMOVED lines=11> */
[----:B------:R-:W2:Y:S04]  /*808e0*/  LDL.LU R4, [R1+0x28] ;  /* 0x0000280001047983 */ /* 0x000ea80000300800 */
[----:B------:R-:W3:Y:S04]  /*808f0*/  LDL.LU R5, [R1+0x2984] ;  /* 0x0029840001057983 */ /* 0x000ee80000300800 */
[----:B------:R-:W4:Y:S04]  /*80900*/  LDL.LU R90, [R1+0x30] ;  /* 0x00003000015a7983 */ /* 0x000f280000300800 */
[----:B------:R-:W4:Y:S04]  /*80910*/  LDL.LU R91, [R1+0x29e8] ;  /* 0x0029e800015b7983 */ /* 0x000f280000300800 */
[----:B------:R-:W4:Y:S04]  /*80920*/  LDL.LU R88, [R1+0x38] ;  /* 0x0000380001587983 */ /* 0x000f280000300800 */
[----:B------:R-:W4:Y:S04]  /*80930*/  LDL.LU R89, [R1+0x29ec] ;  /* 0x0029ec0001597983 */ /* 0x000f280000300800 */
[----:B------:R-:W4:Y:S04]  /*80940*/  LDL.LU R84, [R1+0x40] ;  /* 0x0000400001547983 */ /* 0x000f280000300800 */
[----:B------:R-:W4:Y:S01]  /*80950*/  LDL.LU R85, [R1+0x29f0] ;  /* 0x0029f00001557983 */ /* 0x000f220000300800 */
[----:B------:R-:W-:-:S02]  /*80960*/  LOP3.LUT R79, R79, R78, RZ, 0x3c, !PT ;  /* 0x0000004e4f4f7212 */ /* 0x000fc400078e3cff */
[----:B------:R-:W-:Y:S02]  /*80970*/  LOP3.LUT R81, R81, R80, RZ, 0x3c, !PT ;  /* 0x0000005051517212 */ /* 0x000fe400078e3cff */
[----:B------:R-:W-:Y:S02]  /*80980*/  LOP3.LUT R78, R79, R78, RZ, 0x3c, !PT ;  /* 0x0000004e4f4e7212 */ /* 0x000fe400078e3cff */
[----:B------:R-:W-:Y:S02]  /*80990*/  LOP3.LUT R80, R81, R80, RZ, 0x3c, !PT ;  /* 0x0000005051507212 */ /* 0x000fe400078e3cff */
[----:B------:R-:W-:Y:S02]  /*809a0*/  MOV R6, R92 ;  /* 0x0000005c00067202 */ /* 0x000fe40000000f00 */
[----:B------:R-:W-:Y:S02]  /*809b0*/  LOP3.LUT R79, R79, R78, RZ, 0x3c, !PT ;  /* 0x0000004e4f4f7212 */ /* 0x000fe400078e3cff */
[----:B------:R-:W-:Y:S01]  /*809c0*/  LOP3.LUT R81, R81, R80, RZ, 0x3c, !PT ;  /* 0x0000005051517212 */ /* 0x000fe200078e3cff */
[----:B-1----:R-:W-:-:S02]  /*809d0*/  IMAD.MOV.U32 R54, RZ, RZ, R2 ;  /* 0x000000ffff367224 */ /* 0x002fc400078e0002 */
[----:B------:R-:W-:Y:S01]  /*809e0*/  IMAD.MOV.U32 R2, RZ, RZ, R0 ;  /* 0x000000ffff027224 */ /* 0x000fe200078e0000 */
[----:B------:R-:W-:Y:S04]  /*809f0*/  STL.64 [R1+0x4158], R78 ;  /* 0x0041584e01007387 */ /* 0x000fe80000100a00 */
[----:B------:R-:W-:Y:S04]  /*80a00*/  STL.64 [R1+0x4180], R80 ;  /* 0x0041805001007387 */ /* 0x000fe80000100a00 */
[----:B------:R0:W-:Y:S04]  /*80a10*/  STL.64 [R1], R6 ;  /* 0x0000000601007387 */ /* 0x0001e80000100a00 */
[----:B------:R-:W4:Y:S04]  /*80a20*/  LDL.LU R11, [R1+0x48] ;  /* 0x00004800010b7983 */ /* 0x000f280000300800 */
[----:B------:R-:W4:Y:S04]  /*80a30*/  LDL.LU R38, [R1+0x29f4] ;  /* 0x0029f40001267983 */ /* 0x000f280000300800 */
[----:B------:R1:W-:Y:S04]  /*80a40*/  STL.64 [R1+0x20], R2 ;  /* 0x0000200201007387 */ /* 0x0003e80000100a00 */
[----:B------:R-:W4:Y:S01]  /*80a50*/  LDL.LU R39, [R1+0x50] ;  /* 0x0000500001277983 */ /* 0x000f220000300800 */
[----:B------:R-:W-:-:S02]  /*80a60*/  IMAD.MOV.U32 R22, RZ, RZ, R82 ;  /* 0x000000ffff167224 */ /* 0x000fc400078e0052 */
[----:B------:R-:W-:Y:S01]  /*80a70*/  IMAD.MOV.U32 R55, RZ, RZ, R83 ;  /* 0x000000ffff377224 */ /* 0x000fe200078e0053 */
[----:B0-----:R-:W4:Y:S04]  /*80a80*/  LDL.LU R6, [R1+0x29f8] ;  /* 0x0029f80001067983 */ /* 0x001f280000300800 */
[----:B------:R-:W4:Y:S04]  /*80a90*/  LDL.LU R7, [R1+0x58] ;  /* 0x0000580001077983 */ /* 0x000f280000300800 */
[----:B------:R-:W4:Y:S04]  /*80aa0*/  LDL.LU R92, [R1+0x29fc] ;  /* 0x0029fc00015c7983 */ /* 0x000f280000300800 */
[----:B-1----:R-:W4:Y:S04]  /*80ab0*/  LDL.LU R2, [R1+0x60] ;  /* 0x0000600001027983 */ /* 0x002f280000300800 */
[----:B------:R-:W4:Y:S04]  /*80ac0*/  LDL.LU R3, [R1+0x2a00] ;  /* 0x002a000001037983 */ /* 0x000f280000300800 */
[----:B------:R-:W4:Y:S01]  /*80ad0*/  LDL.LU R82, [R1+0x68] ;  /* 0x0000680001527983 */ /* 0x000f220000300800 */
[----:B------:R-:W-:-:S02]  /*80ae0*/  IMAD.MOV.U32 R18, RZ, RZ, R86 ;  /* 0x000000ffff127224 */ /* 0x000fc400078e0056 */
[----:B------:R-:W-:Y:S01]  /*80af0*/  IMAD.MOV.U32 R19, RZ, RZ, R93 ;  /* 0x000000ffff137224 */ /* 0x000fe200078e005d */
        /* <DEDUP_REMOVED lines=12> */
[----:B--2---:R-:W-:-:S02]  /*80bc0*/  IMAD.MOV.U32 R27, RZ, RZ, R4 ;  /* 0x000000ffff1b7224 */ /* 0x004fc400078e0004 */
[----:B---3--:R-:W-:Y:S01]  /*80bd0*/  IMAD.MOV.U32 R26, RZ, RZ, R5 ;  /* 0x000000ffff1a7224 */ /* 0x008fe200078e0005 */
[----:B------:R-:W2:Y:S01]  /*80be0*/  LDL.LU R4, [R1+0x80] ;  /* 0x0000800001047983 */ /* 0x000ea20000300800 */
[----:B----4-:R-:W-:-:S03]  /*80bf0*/  IMAD.MOV.U32 R31, RZ, RZ, R90 ;  /* 0x000000ffff1f7224 */ /* 0x010fc600078e005a */
[----:B------:R-:W3:Y:S01]  /*80c00*/  LDL.LU R5, [R1+0x2a70] ;  /* 0x002a700001057983 */ /* 0x000ee20000300800 */
[----:B------:R-:W-:-:S03]  /*80c10*/  IMAD.MOV.U32 R30, RZ, RZ, R91 ;  /* 0x000000ffff1e7224 */ /* 0x000fc600078e005b */
[----:B------:R-:W4:Y:S01]  /*80c20*/  LDL.LU R90, [R1+0x88] ;  /* 0x00008800015a7983 */ /* 0x000f220000300800 */
[----:B------:R-:W-:-:S03]  /*80c30*/  IMAD.MOV.U32 R63, RZ, RZ, R88 ;  /* 0x000000ffff3f7224 */ /* 0x000fc600078e0058 */
[----:B------:R-:W2:Y:S01]  /*80c40*/  LDL.LU R91, [R1+0x2a74] ;  /* 0x002a7400015b7983 */ /* 0x000ea20000300800 */
[----:B------:R-:W-:-:S03]  /*80c50*/  IMAD.MOV.U32 R62, RZ, RZ, R89 ;  /* 0x000000ffff3e7224 */ /* 0x000fc600078e0059 */
[----:B------:R-:W2:Y:S04]  /*80c60*/  LDL.LU R88, [R1+0x90] ;  /* 0x0000900001587983 */ /* 0x000ea80000300800 */
[----:B------:R-:W3:Y:S01]  /*80c70*/  LDL.LU R89, [R1+0x2a78] ;  /* 0x002a780001597983 */ /* 0x000ee20000300800 */
[----:B------:R-:W-:Y:S01]  /*80c80*/  IMAD.MOV.U32 R37, RZ, RZ, R84 ;  /* 0x000000ffff257224 */ /* 0x000fe200078e0054 */
[----:B------:R-:W-:Y:S02]  /*80c90*/  MOV R36, R85 ;  /* 0x0000005500247202 */ /* 0x000fe40000000f00 */
[----:B------:R-:W4:Y:S04]  /*80ca0*/  LDL.LU R84, [R1+0x98] ;  /* 0x0000980001547983 */ /* 0x000f280000300800 */
[----:B------:R-:W4:Y:S04]  /*80cb0*/  LDL.LU R85, [R1+0x2a7c] ;  /* 0x002a7c0001557983 */ /* 0x000f280000300800 */
[----:B------:R-:W-:Y:S04]  /*80cc0*/  STL.64 [R1+0x28], R26 ;  /* 0x0000281a01007387 */ /* 0x000fe80000100a00 */
[----:B------:R-:W-:Y:S04]  /*80cd0*/  STL.64 [R1+0x30], R30 ;  /* 0x0000301e01007387 */ /* 0x000fe80000100a00 */
[----:B------:R-:W-:Y:S04]  /*80ce0*/  STL.64 [R1+0x42a0], R30 ;  /* 0x0042a01e01007387 */ /* 0x000fe80000100a00 */
[----:B------:R-:W-:Y:S04]  /*80cf0*/  STL.64 [R1+0x40], R36 ;  /* 0x0000402401007387 */ /* 0x000fe80000100a00 */
[----:B------:R-:W-:Y:S04]  /*80d00*/  STL [R1+0x4358], R36 ;  /* 0x0043582401007387 */ /* 0x000fe80000100800 */
[----:B------:R-:W-:Y:S01]  /*80d10*/  STL [R1+0x4330], R37 ;  /* 0x0043302501007387 */ /* 0x000fe20000100800 */
[----:B------:R-:W-:-:S03]  /*80d20*/  IMAD.MOV.U32 R69, RZ, RZ, R11 ;  /* 0x000000ffff457224 */ /* 0x000fc600078e000b */
[----:B------:R-:W-:Y:S01]  /*80d30*/  STL.64 [R1+0x38], R62 ;  /* 0x0000383e01007387 */ /* 0x000fe20000100a00 */
[----:B------:R-:W-:Y:S02]  /*80d40*/  IMAD.MOV.U32 R68, RZ, RZ, R38 ;  /* 0x000000ffff447224 */ /* 0x000fe400078e0026 */
[----:B------:R-:W-:Y:S01]  /*80d50*/  IMAD.MOV.U32 R9, RZ, RZ, R39 ;  /* 0x000000ffff097224 */ /* 0x000fe200078e0027 */
[----:B------:R-:W-:Y:S04]  /*80d60*/  STL.64 [R1+0x42a8], R62 ;  /* 0x0042a83e01007387 */ /* 0x000fe80000100a00 */
[----:B------:R-:W-:Y:S01]  /*80d70*/  STL.64 [R1+0x4248], R26 ;  /* 0x0042481a01007387 */ /* 0x000fe20000100a00 */
[----:B------:R-:W-:Y:S02]  /*80d80*/  IMAD.MOV.U32 R8, RZ, RZ, R6 ;  /* 0x000000ffff087224 */ /* 0x000fe400078e0006 */
[----:B------:R-:W-:Y:S01]  /*80d90*/  IMAD.MOV.U32 R6, RZ, RZ, R92 ;  /* 0x000000ffff067224 */ /* 0x000fe200078e005c */
[----:B------:R-:W-:-:S02]  /*80da0*/  LOP3.LUT R3, R3, R2, RZ, 0x3c, !PT ;  /* 0x0000000203037212 */ /* 0x000fc400078e3cff */
[----:B------:R-:W-:Y:S04]  /*80db0*/  STL.64 [R1+0x50], R8 ;  /* 0x0000500801007387 */ /* 0x000fe80000100a00 */
[----:B------:R-:W-:Y:S04]  /*80dc0*/  STL.64 [R1+0x48], R68 ;  /* 0x0000484401007387 */ /* 0x000fe80000100a00 */
[----:B------:R0:W-:Y:S01]  /*80dd0*/  STL.64 [R1+0x58], R6 ;  /* 0x0000580601007387 */ /* 0x0001e20000100a00 */
[----:B------:R-:W-:Y:S02]  /*80de0*/  LOP3.LUT R83, R83, R82, RZ, 0x3c, !PT ;  /* 0x0000005253537212 */ /* 0x000fe400078e3cff */
[----:B------:R-:W-:Y:S01]  /*80df0*/  LOP3.LUT R2, R3, R2, RZ, 0x3c, !PT ;  /* 0x0000000203027212 */ /* 0x000fe200078e3cff */
[----:B------:R-:W-:Y:S04]  /*80e00*/  STL.64 [R1+0x4338], R68 ;  /* 0x0043384401007387 */ /* 0x000fe80000100a00 */
[----:B------:R-:W4:Y:S01]  /*80e10*/  LDL.LU R11, [R1+0xa0] ;  /* 0x0000a000010b7983 */ /* 0x000f220000300800 */
[----:B------:R-:W-:-:S03]  /*80e20*/  LOP3.LUT R82, R83, R82, RZ, 0x3c, !PT ;  /* 0x0000005253527212 */ /* 0x000fc600078e3cff */
[----:B------:R-:W4:Y:S04]  /*80e30*/  LDL.LU R38, [R1+0x2a80] ;  /* 0x002a800001267983 */ /* 0x000f280000300800 */
[----:B------:R-:W4:Y:S01]  /*80e40*/  LDL.LU R39, [R1+0xa8] ;  /* 0x0000a80001277983 */ /* 0x000f220000300800 */
[----:B------:R-:W-:Y:S01]  /*80e50*/  LOP3.LUT R3, R3, R2, RZ, 0x3c, !PT ;  /* 0x0000000203037212 */ /* 0x000fe200078e3cff */
[----:B------:R-:W-:Y:S01]  /*80e60*/  IMAD.MOV.U32 R14, RZ, RZ, R86 ;  /* 0x000000ffff0e7224 */ /* 0x000fe200078e0056 */
[----:B------:R-:W-:Y:S01]  /*80e70*/  LOP3.LUT R83, R83, R82, RZ, 0x3c, !PT ;  /* 0x0000005253537212 */ /* 0x000fe200078e3cff */
[----:B0-----:R-:W4:Y:S04]  /*80e80*/  LDL.LU R6, [R1+0x2a84] ;  /* 0x002a840001067983 */ /* 0x001f280000300800 */
[----:B------:R-:W4:Y:S01]  /*80e90*/  LDL.LU R7, [R1+0xb0] ;  /* 0x0000b00001077983 */ /* 0x000f220000300800 */
[----:B------:R-:W-:-:S03]  /*80ea0*/  IMAD.MOV.U32 R47, RZ, RZ, R87 ;  /* 0x000000ffff2f7224 */ /* 0x000fc600078e0057 */
[----:B------:R-:W4:Y:S01]  /*80eb0*/  LDL.LU R86, [R1+0x2ae8] ;  /* 0x002ae80001567983 */ /* 0x000f220000300800 */
[----:B------:R-:W-:-:S03]  /*80ec0*/  IMAD.MOV.U32 R46, RZ, RZ, R0 ;  /* 0x000000ffff2e7224 */ /* 0x000fc600078e0000 */
[----:B------:R-:W4:Y:S01]  /*80ed0*/  LDL.LU R87, [R1+0xb8] ;  /* 0x0000b80001577983 */ /* 0x000f220000300800 */
[----:B------:R-:W-:-:S03]  /*80ee0*/  IMAD.MOV.U32 R15, RZ, RZ, R93 ;  /* 0x000000ffff0f7224 */ /* 0x000fc600078e005d */
        /* <DEDUP_REMOVED lines=9> */
[----:B------:R-:W4:Y:S01]  /*80f80*/  LDL.LU R66, [R1+0xc0] ;  /* 0x0000c00001427983 */ /* 0x000f220000300800 */
[----:B--2---:R-:W-:-:S02]  /*80f90*/  IMAD.MOV.U32 R3, RZ, RZ, R88 ;  /* 0x000000ffff037224 */ /* 0x004fc400078e0058 */
[----:B---3--:R-:W-:-:S05]  /*80fa0*/  IMAD.MOV.U32 R2, RZ, RZ, R89 ;  /* 0x000000ffff027224 */ /* 0x008fca00078e0059 */
[----:B------:R0:W-:Y:S04]  /*80fb0*/  STL.64 [R1+0x90], R2 ;  /* 0x0000900201007387 */ /* 0x0001e80000100a00 */
[----:B------:R-:W2:Y:S04]  /*80fc0*/  LDL.LU R35, [R1+0x2af0] ;  /* 0x002af00001237983 */ /* 0x000ea80000300800 */
[----:B------:R-:W3:Y:S04]  /*80fd0*/  LDL.LU R34, [R1+0xc8] ;  /* 0x0000c80001227983 */ /* 0x000ee80000300800 */
[----:B------:R-:W3:Y:S04]  /*80fe0*/  LDL.LU R42, [R1+0x2af4] ;  /* 0x002af400012a7983 */ /* 0x000ee80000300800 */
[----:B------:R-:W3:Y:S04]  /*80ff0*/  LDL.LU R43, [R1+0xd0] ;  /* 0x0000d000012b7983 */ /* 0x000ee80000300800 */
[----:B------:R-:W3:Y:S04]  /*81000*/  LDL.LU R10, [R1+0x2af8] ;  /* 0x002af800010a7983 */ /* 0x000ee80000300800 */
[----:B------:R-:W0:Y:S04]  /*81010*/  LDL.LU R92, [R1+0xd8] ;  /* 0x0000d800015c7983 */ /* 0x000e280000300800 */
[----:B------:R-:W3:Y:S01]  /*81020*/  LDL.LU R93, [R1+0x2afc] ;  /* 0x002afc00015d7983 */ /* 0x000ee20000300800 */
[----:B----4-:R-:W-:Y:S01]  /*81030*/  MOV R21, R90 ;  /* 0x0000005a00157202 */ /* 0x010fe20000000f00 */
[----:B------:R-:W-:-:S02]  /*81040*/  IMAD.MOV.U32 R20, RZ, RZ, R91 ;  /* 0x000000ffff147224 */ /* 0x000fc400078e005b */
        /* <DEDUP_REMOVED lines=18> */
[----:B------:R-:W-:-:S03]  /*81170*/  IMAD.MOV.U32 R59, RZ, RZ, R11 ;  /* 0x000000ffff3b7224 */ /* 0x000fc600078e000b */
[----:B------:R-:W4:Y:S01]  /*81180*/  LDL.LU R11, [R1+0x100] ;  /* 0x00010000010b7983 */ /* 0x000f220000300800 */
[----:B------:R-:W-:Y:S02]  /*81190*/  IMAD.MOV.U32 R58, RZ, RZ, R38 ;  /* 0x000000ffff3a7224 */ /* 0x000fe400078e0026 */
        /* <DEDUP_REMOVED lines=19> */
[----:B------:R-:W-:-:S03]  /*812d0*/  MOV R69, R66 ;  /* 0x0000004200457202 */ /* 0x000fc60000000f00 */
[----:B------:R-:W-:Y:S04]  /*812e0*/  STL.64 [R1+0xa8], R28 ;  /* 0x0000a81c01007387 */ /* 0x000fe80000100a00 */
[----:B------:R-:W-:Y:S01]  /*812f0*/  STL.64 [R1+0x4258], R28 ;  /* 0x0042581c01007387 */ /* 0x000fe20000100a00 */
[----:B--2---:R-:W-:Y:S02]  /*81300*/  IMAD.MOV.U32 R68, RZ, RZ, R35 ;  /* 0x000000ffff447224 */ /* 0x004fe400078e0023 */
[----:B---3--:R-:W-:Y:S02]  /*81310*/  IMAD.MOV.U32 R13, RZ, RZ, R34 ;  /* 0x000000ffff0d7224 */ /* 0x008fe400078e0022 */
[----:B------:R-:W-:Y:S02]  /*81320*/  IMAD.MOV.U32 R12, RZ, RZ, R42 ;  /* 0x000000ffff0c7224 */ /* 0x000fe400078e002a */
[----:B------:R-:W-:-:S02]  /*81330*/  IMAD.MOV.U32 R9, RZ, RZ, R43 ;  /* 0x000000ffff097224 */ /* 0x000fc400078e002b */
[----:B------:R-:W-:Y:S02]  /*81340*/  IMAD.MOV.U32 R8, RZ, RZ, R10 ;  /* 0x000000ffff087224 */ /* 0x000fe400078e000a */
[----:B0-----:R-:W-:Y:S02]  /*81350*/  IMAD.MOV.U32 R3, RZ, RZ, R92 ;  /* 0x000000ffff037224 */ /* 0x001fe400078e005c */
[----:B------:R-:W-:Y:S01]  /*81360*/  IMAD.MOV.U32 R2, RZ, RZ, R93 ;  /* 0x000000ffff027224 */ /* 0x000fe200078e005d */
[----:B------:R-:W-:Y:S04]  /*81370*/  STL.64 [R1+0xc8], R12 ;  /* 0x0000c80c01007387 */ /* 0x000fe80000100a00 */
[----:B------:R-:W-:Y:S04]  /*81380*/  STL.64 [R1+0xc0], R68 ;  /* 0x0000c04401007387 */ /* 0x000fe80000100a00 */
[----:B------:R0:W-:Y:S04]  /*81390*/  STL.64 [R1+0xd0], R8 ;  /* 0x0000d00801007387 */ /* 0x0001e80000100a00 */
[----:B------:R-:W-:Y:S04]  /*813a0*/  STL.64 [R1+0x4340], R68 ;  /* 0x0043404401007387 */ /* 0x000fe80000100a00 */
[----:B------:R-:W-:Y:S04]  /*813b0*/  STL.64 [R1+0xd8], R2 ;  /* 0x0000d80201007387 */ /* 0x000fe80000100a00 */
[----:B------:R-:W2:Y:S04]  /*813c0*/  LDL.LU R42, [R1+0x120] ;  /* 0x00012000012a7983 */ /* 0x000ea80000300800 */
[----:B------:R-:W3:Y:S04]  /*813d0*/  LDL.LU R43, [R1+0x2b80] ;  /* 0x002b8000012b7983 */ /* 0x000ee80000300800 */
        /* <DEDUP_REMOVED lines=10> */
[----:B------:R-:W-:Y:S02]  /*81480*/  LOP3.LUT R91, R91, R90, RZ, 0x3c, !PT ;  /* 0x0000005a5b5b7212 */ /* 0x000fe400078e3cff */
[----:B------:R-:W-:Y:S02]  /*81490*/  LOP3.LUT R5, R5, R4, RZ, 0x3c, !PT ;  /* 0x0000000405057212 */ /* 0x000fe400078e3cff */
[----:B------:R-:W-:Y:S02]  /*814a0*/  LOP3.LUT R90, R91, R90, RZ, 0x3c, !PT ;  /* 0x0000005a5b5a7212 */ /* 0x000fe400078e3cff */
[----:B------:R-:W-:-:S02]  /*814b0*/  LOP3.LUT R4, R5, R4, RZ, 0x3c, !PT ;  /* 0x0000000405047212 */ /* 0x000fc400078e3cff */
[----:B------:R-:W-:Y:S02]  /*814c0*/  LOP3.LUT R91, R91, R90, RZ, 0x3c, !PT ;  /* 0x0000005a5b5b7212 */ /* 0x000fe400078e3cff */
[----:B------:R-:W-:-:S03]  /*814d0*/  LOP3.LUT R5, R5, R4, RZ, 0x3c, !PT ;  /* 0x0000000405057212 */ /* 0x000fc600078e3cff */
        /* <DEDUP_REMOVED lines=8> */
[----:B0-----:R-:W4:Y:S04]  /*81560*/  LDL.LU R9, [R1+0x140] ;  /* 0x0001400001097983 */ /* 0x001f280000300800 */
        /* <DEDUP_REMOVED lines=32> */
[----:B------:R-:W-:-:S03]  /*81770*/  IMAD.MOV.U32 R27, RZ, RZ, R92 ;  /* 0x000000ffff1b7224 */ /* 0x000fc600078e005c */
[----:B------:R-:W3:Y:S01]  /*81780*/  LDL.LU R43, [R1+0x2c6c] ;  /* 0x002c6c00012b7983 */ /* 0x000ee20000300800 */
[----:B----4-:R-:W-:-:S03]  /*81790*/  IMAD.MOV.U32 R26, RZ, RZ, R93 ;  /* 0x000000ffff1a7224 */ /* 0x010fc600078e005d */
[----:B------:R-:W4:Y:S01]  /*817a0*/  LDL.LU R92, [R1+0x180] ;  /* 0x00018000015c7983 */ /* 0x000f220000300800 */
        /* <DEDUP_REMOVED lines=8> */
[----:B------:R-:W3:Y:S04]  /*81830*/  LDL.LU R85, [R1+0x2c78] ;  /* 0x002c780001557983 */ /* 0x000ee80000300800 */
[----:B------:R-:W-:Y:S04]  /*81840*/  STL.64 [R1+0x120], R60 ;  /* 0x0001203c01007387 */ /* 0x000fe80000100a00 */
[----:B------:R-:W-:Y:S04]  /*81850*/  STL [R1+0x42d8], R60 ;  /* 0x0042d83c01007387 */ /* 0x000fe80000100800 */
[----:B------:R0:W-:Y:S04]  /*81860*/  STL [R1+0x42c8], R61 ;  /* 0x0042c83d01007387 */ /* 0x0001e80000100800 */
[----:B------:R-:W-:Y:S04]  /*81870*/  STL.64 [R1+0x128], R26 ;  /* 0x0001281a01007387 */ /* 0x000fe80000100a00 */
[----:B------:R-:W-:Y:S04]  /*81880*/  STL.64 [R1+0x42d0], R26 ;  /* 0x0042d01a01007387 */ /* 0x000fe80000100a00 */
[----:B------:R-:W-:Y:S04]  /*81890*/  STL.64 [R1+0x130], R30 ;  /* 0x0001301e01007387 */ /* 0x000fe80000100a00 */
[----:B------:R-:W-:Y:S04]  /*818a0*/  STL.64 [R1+0x42e0], R30 ;  /* 0x0042e01e01007387 */ /* 0x000fe80000100a00 */
[----:B------:R-:W-:Y:S04]  /*818b0*/  STL.64 [R1+0x138], R62 ;  /* 0x0001383e01007387 */ /* 0x000fe80000100a00 */
[----:B------:R-:W-:Y:S04]  /*818c0*/  STL [R1+0x42f8], R62 ;  /* 0x0042f83e01007387 */ /* 0x000fe80000100800 */
[----:B------:R-:W-:Y:S01]  /*818d0*/  STL [R1+0x42e8], R63 ;  /* 0x0042e83f01007387 */ /* 0x000fe20000100800 */
[----:B0-----:R-:W-:Y:S01]  /*818e0*/  MOV R61, R9 ;  /* 0x00000009003d7202 */ /* 0x001fe20000000f00 */
[----:B------:R-:W-:-:S02]  /*818f0*/  IMAD.MOV.U32 R60, RZ, RZ, R67 ;  /* 0x000000ffff3c7224 */ /* 0x000fc400078e0043 */
[----:B------:R-:W-:Y:S02]  /*81900*/  IMAD.MOV.U32 R5, RZ, RZ, R66 ;  /* 0x000000ffff057224 */ /* 0x000fe400078e0042 */
[----:B------:R-:W-:Y:S02]  /*81910*/  IMAD.MOV.U32 R4, RZ, RZ, R35 ;  /* 0x000000ffff047224 */ /* 0x000fe400078e0023 */
[----:B------:R-:W-:Y:S02]  /*81920*/  IMAD.MOV.U32 R3, RZ, RZ, R34 ;  /* 0x000000ffff037224 */ /* 0x000fe400078e0022 */
[----:B------:R-:W-:Y:S01]  /*81930*/  IMAD.MOV.U32 R2, RZ, RZ, R10 ;  /* 0x000000ffff027224 */ /* 0x000fe200078e000a */
[----:B------:R-:W-:Y:S01]  /*81940*/  STL.64 [R1+0x148], R4 ;  /* 0x0001480401007387 */ /* 0x000fe20000100a00 */
[----:B------:R-:W-:-:S03]  /*81950*/  LOP3.LUT R7, R7, R6, RZ, 0x3c, !PT ;  /* 0x0000000607077212 */ /* 0x000fc600078e3cff */
        /* <DEDUP_REMOVED lines=9> */
[----:B------:R-:W-:-:S03]  /*819f0*/  LOP3.LUT R7, R7, R6, RZ, 0x3c, !PT ;  /* 0x0000000607077212 */ /* 0x000fc600078e3cff */
[----:B------:R-:W4:Y:S01]  /*81a00*/  LDL.LU R66, [R1+0x2c80] ;  /* 0x002c800001427983 */ /* 0x000f220000300800 */
[----:B------:R-:W-:-:S03]  /*81a10*/  IMAD.MOV.U32 R10, RZ, RZ, R86 ;  /* 0x000000ffff0a7224 */ /* 0x000fc600078e0056 */
[----:B------:R-:W4:Y:S01]  /*81a20*/  LDL.LU R34, [R1+0x1a8] ;  /* 0x0001a80001227983 */ /* 0x000f220000300800 */
[----:B------:R-:W-:Y:S01]  /*81a30*/  LOP3.LUT R39, R39, R38, RZ, 0x3c, !PT ;  /* 0x0000002627277212 */ /* 0x000fe200078e3cff */
[----:B------:R-:W-:Y:S02]  /*81a40*/  IMAD.MOV.U32 R49, RZ, RZ, R87 ;  /* 0x000000ffff317224 */ /* 0x000fe400078e0057 */
        /* <DEDUP_REMOVED lines=14> */
[----:B------:R-:W0:Y:S04]  /*81b30*/  LDL.LU R41, [R1+0x1c0] ;  /* 0x0001c00001297983 */ /* 0x000e280000300800 */
[----:B------:R-:W4:Y:S01]  /*81b40*/  LDL.LU R8, [R1+0x2cf0] ;  /* 0x002cf00001087983 */ /* 0x000f220000300800 */
[----:B--2---:R-:W-:Y:S01]  /*81b50*/  IMAD.MOV.U32 R21, RZ, RZ, R84 ;  /* 0x000000ffff157224 */ /* 0x004fe200078e0054 */
[----:B---3--:R-:W-:-:S02]  /*81b60*/  MOV R20, R85 ;  /* 0x0000005500147202 */ /* 0x008fc40000000f00 */
[----:B------:R-:W1:Y:S04]  /*81b70*/  LDL.LU R84, [R1+0x1c8] ;  /* 0x0001c80001547983 */ /* 0x000e680000300800 */
[----:B------:R-:W2:Y:S01]  /*81b80*/  LDL.LU R85, [R1+0x2cf4] ;  /* 0x002cf40001557983 */ /* 0x000ea20000300800 */
[----:B----4-:R-:W-:Y:S02]  /*81b90*/  IMAD.MOV.U32 R3, RZ, RZ, R92 ;  /* 0x000000ffff037224 */ /* 0x010fe400078e005c */
[----:B------:R-:W-:Y:S01]  /*81ba0*/  IMAD.MOV.U32 R2, RZ, RZ, R93 ;  /* 0x000000ffff027224 */ /* 0x000fe200078e005d */
[----:B------:R-:W3:Y:S01]  /*81bb0*/  LDL.LU R92, [R1+0x1d0] ;  /* 0x0001d000015c7983 */ /* 0x000ee20000300800 */
[----:B------:R-:W-:-:S03]  /*81bc0*/  IMAD.MOV.U32 R19, RZ, RZ, R88 ;  /* 0x000000ffff137224 */ /* 0x000fc600078e0058 */
[----:B------:R-:W3:Y:S01]  /*81bd0*/  LDL.LU R93, [R1+0x2cf8] ;  /* 0x002cf800015d7983 */ /* 0x000ee20000300800 */
        /* <DEDUP_REMOVED lines=12> */
[----:B------:R-:W-:Y:S04]  /*81ca0*/  STL [R1+0x4370], R3 ;  /* 0x0043700301007387 */ /* 0x000fe80000100800 */
[----:B------:R-:W-:Y:S04]  /*81cb0*/  STL.64 [R1+0x188], R18 ;  /* 0x0001881201007387 */ /* 0x000fe80000100a00 */
[----:B------:R0:W-:Y:S04]  /*81cc0*/  STL.64 [R1+0x4378], R18 ;  /* 0x0043781201007387 */ /* 0x0001e80000100a00 */
[----:B------:R-:W-:Y:S04]  /*81cd0*/  STL.64 [R1+0x190], R20 ;  /* 0x0001901401007387 */ /* 0x000fe80000100a00 */
[----:B------:R0:W-:Y:S01]  /*81ce0*/  STL.64 [R1+0x4380], R20 ;  /* 0x0043801401007387 */ /* 0x0001e20000100a00 */
[----:B------:R-:W-:-:S02]  /*81cf0*/  IMAD.MOV.U32 R25, RZ, RZ, R56 ;  /* 0x000000ffff197224 */ /* 0x000fc400078e0038 */
[----:B------:R-:W-:Y:S02]  /*81d00*/  IMAD.MOV.U32 R59, RZ, RZ, R67 ;  /* 0x000000ffff3b7224 */ /* 0x000fe400078e0043 */
        /* <DEDUP_REMOVED lines=16> */
[----:B------:R-:W-:-:S02]  /*81e10*/  IMAD.MOV.U32 R65, RZ, RZ, R13 ;  /* 0x000000ffff417224 */ /* 0x000fc400078e000d */
[----:B------:R-:W-:Y:S02]  /*81e20*/  IMAD.MOV.U32 R64, RZ, RZ, R40 ;  /* 0x000000ffff407224 */ /* 0x000fe400078e0028 */
[----:B0-----:R-:W-:Y:S02]  /*81e30*/  IMAD.MOV.U32 R11, RZ, RZ, R41 ;  /* 0x000000ffff0b7224 */ /* 0x001fe400078e0029 */
[----:B------:R-:W-:Y:S02]  /*81e40*/  IMAD.MOV.U32 R10, RZ, RZ, R8 ;  /* 0x000000ffff0a7224 */ /* 0x000fe400078e0008 */
[----:B-1----:R-:W-:Y:S01]  /*81e50*/  IMAD.MOV.U32 R49, RZ, RZ, R84 ;  /* 0x000000ffff317224 */ /* 0x002fe200078e0054 */
[----:B--2---:R-:W-:Y:S01]  /*81e60*/  MOV R48, R85 ;  /* 0x0000005500307202 */ /* 0x004fe20000000f00 */
[----:B------:R-:W2:Y:S04]  /*81e70*/  LDL.LU R84, [R1+0x208] ;  /* 0x0002080001547983 */ /* 0x000ea80000300800 */
[----:B------:R-:W2:Y:S04]  /*81e80*/  LDL.LU R85, [R1+0x2d74] ;  /* 0x002d740001557983 */ /* 0x000ea80000300800 */
[----:B------:R-:W-:Y:S04]  /*81e90*/  STL.64 [R1+0x1b8], R64 ;  /* 0x0001b84001007387 */ /* 0x000fe80000100a00 */
[----:B------:R-:W-:Y:S01]  /*81ea0*/  STL.64 [R1+0x1c0], R10 ;  /* 0x0001c00a01007387 */ /* 0x000fe20000100a00 */
[----:B---3--:R-:W-:-:S03]  /*81eb0*/  LOP3.LUT R93, R93, R92, RZ, 0x3c, !PT ;  /* 0x0000005c5d5d7212 */ /* 0x008fc600078e3cff */
[----:B------:R-:W-:Y:S04]  /*81ec0*/  STL.64 [R1+0x1c8], R48 ;  /* 0x0001c83001007387 */ /* 0x000fe80000100a00 */
[----:B------:R-:W3:Y:S04]  /*81ed0*/  LDL.LU R51, [R1+0x210] ;  /* 0x0002100001337983 */ /* 0x000ee80000300800 */
[----:B------:R-:W3:Y:S01]  /*81ee0*/  LDL.LU R46, [R1+0x2d78] ;  /* 0x002d7800012e7983 */ /* 0x000ee20000300800 */
[----:B----4-:R-:W-:Y:S02]  /*81ef0*/  LOP3.LUT R89, R89, R88, RZ, 0x3c, !PT ;  /* 0x0000005859597212 */ /* 0x010fe400078e3cff */
[----:B------:R-:W-:Y:S01]  /*81f00*/  LOP3.LUT R92, R93, R92, RZ, 0x3c, !PT ;  /* 0x0000005c5d5c7212 */ /* 0x000fe200078e3cff */
[----:B------:R-:W4:Y:S01]  /*81f10*/  LDL.LU R36, [R1+0x218] ;  /* 0x0002180001247983 */ /* 0x000f220000300800 */
[----:B------:R-:W-:-:S02]  /*81f20*/  LOP3.LUT R43, R43, R42, RZ, 0x3c, !PT ;  /* 0x0000002a2b2b7212 */ /* 0x000fc400078e3cff */
[----:B------:R-:W-:Y:S01]  /*81f30*/  LOP3.LUT R88, R89, R88, RZ, 0x3c, !PT ;  /* 0x0000005859587212 */ /* 0x000fe200078e3cff */
[----:B------:R-:W3:Y:S04]  /*81f40*/  LDL.LU R78, [R1+0x2d7c] ;  /* 0x002d7c00014e7983 */ /* 0x000ee80000300800 */
[----:B------:R-:W3:Y:S01]  /*81f50*/  LDL.LU R79, [R1+0x220] ;  /* 0x00022000014f7983 */ /* 0x000ee20000300800 */
[----:B------:R-:W-:-:S03]  /*81f60*/  LOP3.LUT R42, R43, R42, RZ, 0x3c, !PT ;  /* 0x0000002a2b2a7212 */ /* 0x000fc600078e3cff */
[----:B------:R-:W3:Y:S01]  /*81f70*/  LDL.LU R76, [R1+0x2d80] ;  /* 0x002d8000014c7983 */ /* 0x000ee20000300800 */
[----:B------:R-:W-:-:S03]  /*81f80*/  LOP3.LUT R93, R93, R92, RZ, 0x3c, !PT ;  /* 0x0000005c5d5d7212 */ /* 0x000fc600078e3cff */
[----:B------:R-:W4:Y:S01]  /*81f90*/  LDL.LU R77, [R1+0x228] ;  /* 0x00022800014d7983 */ /* 0x000f220000300800 */
[----:B------:R-:W-:Y:S02]  /*81fa0*/  LOP3.LUT R89, R89, R88, RZ, 0x3c, !PT ;  /* 0x0000005859597212 */ /* 0x000fe400078e3cff */
[----:B------:R-:W-:Y:S01]  /*81fb0*/  LOP3.LUT R43, R43, R42, RZ, 0x3c, !PT ;  /* 0x0000002a2b2b7212 */ /* 0x000fe200078e3cff */
[----:B------:R-:W-:Y:S02]  /*81fc0*/  IMAD.MOV.U32 R8, RZ, RZ, R35 ;  /* 0x000000ffff087224 */ /* 0x000fe400078e0023 */
[----:B------:R-:W4:Y:S04]  /*81fd0*/  LDL.LU R35, [R1+0x2d84] ;  /* 0x002d840001237983 */ /* 0x000f280000300800 */
        /* <DEDUP_REMOVED lines=12> */
[----:B------:R-:W-:Y:S02]  /*820a0*/  IMAD.MOV.U32 R82, RZ, RZ, R0 ;  /* 0x000000ffff527224 */ /* 0x000fe400078e0000 */
[----:B------:R-:W-:Y:S01]  /*820b0*/  IMAD.MOV.U32 R83, RZ, RZ, R87 ;  /* 0x000000ffff537224 */ /* 0x000fe200078e0057 */
[----:B------:R-:W4:Y:S04]  /*820c0*/  LDL.LU R0, [R1+0x2df4] ;  /* 0x002df40001007983 */ /* 0x000f280000300800 */
[----:B------:R-:W4:Y:S04]  /*820d0*/  LDL.LU R86, [R1+0x250] ;  /* 0x0002500001567983 */ /* 0x000f280000300800 */
[----:B------:R-:W4:Y:S01]  /*820e0*/  LDL.LU R87, [R1+0x2df8] ;  /* 0x002df80001577983 */ /* 0x000f220000300800 */
[----:B------:R-:W-:-:S02]  /*820f0*/  IMAD.MOV.U32 R73, RZ, RZ, R67 ;  /* 0x000000ffff497224 */ /* 0x000fc400078e0043 */
        /* <DEDUP_REMOVED lines=14> */
[----:B---3--:R-:W-:-:S02]  /*821e0*/  IMAD.MOV.U32 R4, RZ, RZ, R78 ;  /* 0x000000ffff047224 */ /* 0x008fc400078e004e */
[----:B------:R-:W-:Y:S02]  /*821f0*/  IMAD.MOV.U32 R80, RZ, RZ, R76 ;  /* 0x000000ffff507224 */ /* 0x000fe400078e004c */
[----:B----4-:R-:W-:Y:S01]  /*82200*/  IMAD.MOV.U32 R53, RZ, RZ, R77 ;  /* 0x000000ffff357224 */ /* 0x010fe200078e004d */
[----:B------:R-:W3:Y:S04]  /*82210*/  LDL.LU R76, [R1+0x270] ;  /* 0x00027000014c7983 */ /* 0x000ee80000300800 */
[----:B------:R-:W3:Y:S01]  /*82220*/  LDL.LU R77, [R1+0x2e68] ;  /* 0x002e6800014d7983 */ /* 0x000ee20000300800 */
[----:B------:R-:W-:-:S03]  /*82230*/  IMAD.MOV.U32 R81, RZ, RZ, R79 ;  /* 0x000000ffff517224 */ /* 0x000fc600078e004f */
[----:B------:R-:W4:Y:S01]  /*82240*/  LDL.LU R78, [R1+0x278] ;  /* 0x00027800014e7983 */ /* 0x000f220000300800 */
[----:B------:R-:W-:Y:S02]  /*82250*/  IMAD.MOV.U32 R90, RZ, RZ, R46 ;  /* 0x000000ffff5a7224 */ /* 0x000fe400078e002e */
[----:B------:R-:W-:Y:S01]  /*82260*/  IMAD.MOV.U32 R91, RZ, RZ, R51 ;  /* 0x000000ffff5b7224 */ /* 0x000fe200078e0033 */
[----:B------:R-:W-:Y:S01]  /*82270*/  MOV R5, R36 ;  /* 0x0000002400057202 */ /* 0x000fe20000000f00 */
[----:B------:R-:W4:Y:S01]  /*82280*/  LDL.LU R79, [R1+0x2e70] ;  /* 0x002e7000014f7983 */ /* 0x000f220000300800 */
[----:B------:R-:W-:-:S03]  /*82290*/  IMAD.MOV.U32 R52, RZ, RZ, R35 ;  /* 0x000000ffff347224 */ /* 0x000fc600078e0023 */
[----:B------:R-:W3:Y:S04]  /*822a0*/  LDL.LU R36, [R1+0x280] ;  /* 0x0002800001247983 */ /* 0x000ee80000300800 */
[----:B------:R-:W3:Y:S04]  /*822b0*/  LDL.LU R35, [R1+0x2e74] ;  /* 0x002e740001237983 */ /* 0x000ee80000300800 */
[----:B------:R-:W-:Y:S04]  /*822c0*/  STL.64 [R1+0x210], R90 ;  /* 0x0002105a01007387 */ /* 0x000fe80000100a00 */
[----:B------:R-:W-:Y:S04]  /*822d0*/  STL.64 [R1+0x218], R4 ;  /* 0x0002180401007387 */ /* 0x000fe80000100a00 */
[----:B------:R-:W-:Y:S04]  /*822e0*/  STL.64 [R1+0x220], R80 ;  /* 0x0002205001007387 */ /* 0x000fe80000100a00 */
[----:B------:R-:W-:Y:S01]  /*822f0*/  STL.64 [R1+0x228], R52 ;  /* 0x0002283401007387 */ /* 0x000fe20000100a00 */
[----:B------:R-:W-:-:S03]  /*82300*/  IMAD.MOV.U32 R31, RZ, RZ, R57 ;  /* 0x000000ffff1f7224 */ /* 0x000fc600078e0039 */
[----:B------:R-:W4:Y:S01]  /*82310*/  LDL.LU R57, [R1+0x288] ;  /* 0x0002880001397983 */ /* 0x000f220000300800 */
[----:B------:R-:W-:Y:S02]  /*82320*/  IMAD.MOV.U32 R26, RZ, RZ, R37 ;  /* 0x000000ffff1a7224 */ /* 0x000fe400078e0025 */
[----:B------:R-:W-:Y:S02]  /*82330*/  IMAD.MOV.U32 R27, RZ, RZ, R47 ;  /* 0x000000ffff1b7224 */ /* 0x000fe400078e002f */
[----:B------:R-:W-:Y:S02]  /*82340*/  IMAD.MOV.U32 R30, RZ, RZ, R56 ;  /* 0x000000ffff1e7224 */ /* 0x000fe400078e0038 */
[----:B------:R-:W-:Y:S02]  /*82350*/  IMAD.MOV.U32 R70, RZ, RZ, R13 ;  /* 0x000000ffff467224 */ /* 0x000fe400078e000d */
[----:B------:R-:W-:Y:S02]  /*82360*/  IMAD.MOV.U32 R71, RZ, RZ, R12 ;  /* 0x000000ffff477224 */ /* 0x000fe400078e000c */
[----:B------:R-:W-:Y:S01]  /*82370*/  IMAD.MOV.U32 R19, RZ, RZ, R40 ;  /* 0x000000ffff137224 */ /* 0x000fe200078e0028 */
[----:B------:R-:W-:Y:S01]  /*82380*/  LOP3.LUT R87, R87, R86, RZ, 0x3c, !PT ;  /* 0x0000005657577212 */ /* 0x000fe200078e3cff */
[----:B------:R-:W-:-:S02]  /*82390*/  IMAD.MOV.U32 R18, RZ, RZ, R0 ;  /* 0x000000ffff127224 */ /* 0x000fc400078e0000 */
[----:B------:R-:W4:Y:S01]  /*823a0*/  LDL.LU R0, [R1+0x2e78] ;  /* 0x002e780001007983 */ /* 0x000f220000300800 */
[----:B------:R-:W-:-:S03]  /*823b0*/  LOP3.LUT R86, R87, R86, RZ, 0x3c, !PT ;  /* 0x0000005657567212 */ /* 0x000fc600078e3cff */
[----:B------:R-:W-:Y:S04]  /*823c0*/  STL.64 [R1+0x230], R26 ;  /* 0x0002301a01007387 */ /* 0x000fe80000100a00 */
[----:B------:R-:W-:Y:S04]  /*823d0*/  STL.64 [R1+0x238], R30 ;  /* 0x0002381e01007387 */ /* 0x000fe80000100a00 */
[----:B------:R-:W-:Y:S04]  /*823e0*/  STL.64 [R1+0x240], R70 ;  /* 0x0002404601007387 */ /* 0x000fe80000100a00 */
[----:B------:R-:W-:Y:S01]  /*823f0*/  STL.64 [R1+0x248], R18 ;  /* 0x0002481201007387 */ /* 0x000fe20000100a00 */
[----:B------:R-:W-:-:S03]  /*82400*/  LOP3.LUT R87, R87, R86, RZ, 0x3c, !PT ;  /* 0x0000005657577212 */ /* 0x000fc600078e3cff */
[----:B------:R-:W4:Y:S01]  /*82410*/  LDL.LU R56, [R1+0x290] ;  /* 0x0002900001387983 */ /* 0x000f220000300800 */
[----:B--2---:R-:W-:-:S04]  /*82420*/  LOP3.LUT R85, R85, R84, RZ, 0x3c, !PT ;  /* 0x0000005455557212 */ /* 0x004fc800078e3cff */
[C---:B------:R-:W-:Y:S01]  /*82430*/  LOP3.LUT R84, R85.reuse, R84, RZ, 0x3c, !PT ;  /* 0x0000005455547212 */ /* 0x040fe200078e3cff */
[----:B------:R-:W-:Y:S02]  /*82440*/  IMAD.MOV.U32 R40, RZ, RZ, R67 ;  /* 0x000000ffff287224 */ /* 0x000fe400078e0043 */
[----:B------:R-:W-:Y:S01]  /*82450*/  IMAD.MOV.U32 R13, RZ, RZ, R66 ;  /* 0x000000ffff0d7224 */ /* 0x000fe200078e0042 */
[----:B------:R-:W2:Y:S01]  /*82460*/  LDL.LU R67, [R1+0x2e7c] ;  /* 0x002e7c0001437983 */ /* 0x000ea20000300800 */
[----:B------:R-:W-:Y:S02]  /*82470*/  LOP3.LUT R85, R85, R84, RZ, 0x3c, !PT ;  /* 0x0000005455557212 */ /* 0x000fe400078e3cff */
[----:B------:R-:W-:Y:S01]  /*82480*/  MOV R12, R34 ;  /* 0x00000022000c7202 */ /* 0x000fe20000000f00 */
        /* <DEDUP_REMOVED lines=8> */
[----:B------:R-:W2:Y:S04]  /*82510*/  LDL.LU R54, [R1+0x2a8] ;  /* 0x0002a80001367983 */ /* 0x000ea80000300800 */
[----:B------:R-:W2:Y:S04]  /*82520*/  LDL.LU R55, [R1+0x2e88] ;  /* 0x002e880001377983 */ /* 0x000ea80000300800 */
[----:B------:R-:W2:Y:S04]  /*82530*/  LDL.LU R6, [R1+0x2b0] ;  /* 0x0002b00001067983 */ /* 0x000ea80000300800 */
[----:B------:R-:W2:Y:S04]  /*82540*/  LDL.LU R7, [R1+0x2eec] ;  /* 0x002eec0001077983 */ /* 0x000ea80000300800 */
[----:B------:R-:W2:Y:S04]  /*82550*/  LDL.LU R20, [R1+0x2b8] ;  /* 0x0002b80001147983 */ /* 0x000ea80000300800 */
[----:B------:R-:W2:Y:S01]  /*82560*/  LDL.LU R21, [R1+0x2c8] ;  /* 0x0002c80001157983 */ /* 0x000ea20000300800 */
[----:B---3--:R-:W-:-:S03]  /*82570*/  IMAD.MOV.U32 R46, RZ, RZ, R35 ;  /* 0x000000ffff2e7224 */ /* 0x008fc600078e0023 */
[----:B------:R-:W3:Y:S04]  /*82580*/  LDL R35, [R1+0x24d0] ;  /* 0x0024d00001237983 */ /* 0x000ee80000100800 */
[----:B------:R-:W3:Y:S04]  /*82590*/  LDL.LU R38, [R1+0x2bc] ;  /* 0x0002bc0001267983 */ /* 0x000ee80000300800 */
[----:B------:R-:W3:Y:S04]  /*825a0*/  LDL.LU R39, [R1+0x2ef0] ;  /* 0x002ef00001277983 */ /* 0x000ee80000300800 */
[----:B------:R-:W3:Y:S01]  /*825b0*/  LDL R3, [R1+0x2494] ;  /* 0x0024940001037983 */ /* 0x000ee20000100800 */
[----:B----4-:R-:W-:-:S02]  /*825c0*/  IMAD.MOV.U32 R51, RZ, RZ, R57 ;  /* 0x000000ffff337224 */ /* 0x010fc400078e0039 */
[----:B------:R-:W-:Y:S01]  /*825d0*/  IMAD.MOV.U32 R47, RZ, RZ, R36 ;  /* 0x000000ffff2f7224 */ /* 0x000fe200078e0024 */
[----:B------:R-:W4:Y:S04]  /*825e0*/  LDL R57, [R1+0x2490] ;  /* 0x0024900001397983 */ /* 0x000f280000100800 */
[----:B------:R-:W4:Y:S04]  /*825f0*/  LDL R36, [R1+0x2454] ;  /* 0x0024540001247983 */ /* 0x000f280000100800 */
[----:B------:R-:W4:Y:S04]  /*82600*/  LDL R63, [R1+0x2450] ;  /* 0x00245000013f7983 */ /* 0x000f280000100800 */
[----:B------:R-:W4:Y:S04]  /*82610*/  LDL.64 R60, [R1+0x148] ;  /* 0x00014800013c7983 */ /* 0x000f280000100a00 */
[----:B------:R-:W4:Y:S01]  /*82620*/  LDL R62, [R1+0x2414] ;  /* 0x00241400013e7983 */ /* 0x000f220000100800 */
[----:B--2---:R-:W-:-:S04]  /*82630*/  LOP3.LUT R21, R21, R20, RZ, 0x3c, !PT ;  /* 0x0000001415157212 */ /* 0x004fc800078e3cff */
[----:B------:R-:W-:-:S04]  /*82640*/  LOP3.LUT R20, R21, R20, RZ, 0x3c, !PT ;  /* 0x0000001415147212 */ /* 0x000fc800078e3cff */
[----:B------:R-:W-:Y:S01]  /*82650*/  LOP3.LUT R21, R21, R20, RZ, 0x3c, !PT ;  /* 0x0000001415157212 */ /* 0x000fe200078e3cff */
[----:B---3--:R-:W2:Y:S04]  /*82660*/  @!P3 LDG.E.U16 R3, desc[UR6][R18.64] ;  /* 0x000000061203b981 */ /* 0x008ea8000c1e1500 */
[----:B----4-:R-:W3:Y:S04]  /*82670*/  @!P5 LDG.E.U16 R57, desc[UR6][R70.64] ;  /* 0x000000064639d981 */ /* 0x010ee8000c1e1500 */
[----:B------:R-:W4:Y:S04]  /*82680*/  @!P3 LDG.E.U16 R35, desc[UR6][R20.64] ;  /* 0x000000061423b981 */ /* 0x000f28000c1e1500 */
[----:B------:R-:W2:Y:S01]  /*82690*/  @!P3 LDG.E.U16 R36, desc[UR6][R48.64] ;  /* 0x000000063024b981 */ /* 0x000ea2000c1e1500 */
[----:B------:R-:W-:-:S02]  /*826a0*/  LOP3.LUT R77, R77, R76, RZ, 0x3c, !PT ;  /* 0x0000004c4d4d7212 */ /* 0x000fc400078e3cff */
[----:B------:R-:W-:Y:S02]  /*826b0*/  LOP3.LUT R79, R79, R78, RZ, 0x3c, !PT ;  /* 0x0000004e4f4f7212 */ /* 0x000fe400078e3cff */
[----:B------:R-:W-:Y:S02]  /*826c0*/  LOP3.LUT R23, R23, R22, RZ, 0x3c, !PT ;  /* 0x0000001617177212 */ /* 0x000fe400078e3cff */
[----:B------:R-:W-:Y:S02]  /*826d0*/  LOP3.LUT R55, R55, R54, RZ, 0x3c, !PT ;  /* 0x0000003637377212 */ /* 0x000fe400078e3cff */
[----:B------:R-:W-:Y:S02]  /*826e0*/  LOP3.LUT R76, R77, R76, RZ, 0x3c, !PT ;  /* 0x0000004c4d4c7212 */ /* 0x000fe400078e3cff */
[----:B------:R-:W-:Y:S01]  /*826f0*/  LOP3.LUT R78, R79, R78, RZ, 0x3c, !PT ;  /* 0x0000004e4f4e7212 */ /* 0x000fe200078e3cff */
[----:B------:R-:W-:Y:S02]  /*82700*/  IMAD.MOV.U32 R50, RZ, RZ, R0 ;  /* 0x000000ffff327224 */ /* 0x000fe400078e0000 */
[----:B------:R-:W-:Y:S01]  /*82710*/  IMAD.MOV.U32 R44, RZ, RZ, R67 ;  /* 0x000000ffff2c7224 */ /* 0x000fe200078e0043 */
[----:B------:R-:W-:-:S02]  /*82720*/  LOP3.LUT R77, R77, R76, RZ, 0x3c, !PT ;  /* 0x0000004c4d4d7212 */ /* 0x000fc400078e3cff */
[----:B------:R-:W-:Y:S02]  /*82730*/  LOP3.LUT R79, R79, R78, RZ, 0x3c, !PT ;  /* 0x0000004e4f4f7212 */ /* 0x000fe400078e3cff */
[----:B------:R-:W-:Y:S01]  /*82740*/  LOP3.LUT R22, R23, R22, RZ, 0x3c, !PT ;  /* 0x0000001617167212 */ /* 0x000fe200078e3cff */
[----:B------:R-:W3:Y:S01]  /*82750*/  LDL R0, [R1+0x2410] ;  /* 0x0024100001007983 */ /* 0x000ee20000100800 */
[----:B------:R-:W-:-:S03]  /*82760*/  LOP3.LUT R54, R55, R54, RZ, 0x3c, !PT ;  /* 0x0000003637367212 */ /* 0x000fc600078e3cff */
[----:B------:R-:W-:Y:S01]  /*82770*/  STL.64 [R1+0x270], R76 ;  /* 0x0002704c01007387 */ /* 0x000fe20000100a00 */
[----:B------:R-:W-:Y:S01]  /*82780*/  IMAD.MOV.U32 R45, RZ, RZ, R56 ;  /* 0x000000ffff2d7224 */ /* 0x000fe200078e0038 */
[----:B------:R-:W-:Y:S02]  /*82790*/  LOP3.LUT R7, R7, R6, RZ, 0x3c, !PT ;  /* 0x0000000607077212 */ /* 0x000fe400078e3cff */
[----:B------:R-:W-:Y:S01]  /*827a0*/  STL.64 [R1+0x278], R78 ;  /* 0x0002784e01007387 */ /* 0x000fe20000100a00 */
[----:B------:R-:W-:Y:S02]  /*827b0*/  IMAD.MOV.U32 R16, RZ, RZ, R34 ;  /* 0x000000ffff107224 */ /* 0x000fe400078e0022 */
[----:B------:R-:W-:Y:S01]  /*827c0*/  IMAD.MOV.U32 R17, RZ, RZ, R66 ;  /* 0x000000ffff117224 */ /* 0x000fe200078e0042 */
[----:B------:R-:W-:Y:S01]  /*827d0*/  STL.64 [R1+0x280], R46 ;  /* 0x0002802e01007387 */ /* 0x000fe20000100a00 */
[----:B------:R-:W-:-:S03]  /*827e0*/  LOP3.LUT R23, R23, R22, RZ, 0x3c, !PT ;  /* 0x0000001617177212 */ /* 0x000fc600078e3cff */
[----:B------:R-:W-:Y:S01]  /*827f0*/  STL.64 [R1+0x288], R50 ;  /* 0x0002883201007387 */ /* 0x000fe20000100a00 */
[----:B------:R-:W-:-:S03]  /*82800*/  LOP3.LUT R55, R55, R54, RZ, 0x3c, !PT ;  /* 0x0000003637377212 */ /* 0x000fc600078e3cff */
[----:B------:R-:W3:Y:S04]  /*82810*/  LDL.64 R68, [R1+0xc8] ;  /* 0x0000c80001447983 */ /* 0x000ee80000100a00 */
[----:B------:R-:W3:Y:S04]  /*82820*/  LDL R56, [R1+0x23d4] ;  /* 0x0023d40001387983 */ /* 0x000ee80000100800 */
[----:B------:R-:W3:Y:S04]  /*82830*/  LDL R37, [R1+0x23d0] ;  /* 0x0023d00001257983 */ /* 0x000ee80000100800 */
[----:B------:R-:W3:Y:S04]  /*82840*/  LDL R66, [R1+0x2394] ;  /* 0x0023940001427983 */ /* 0x000ee80000100800 */
[----:B------:R-:W3:Y:S04]  /*82850*/  LDL R67, [R1+0x2390] ;  /* 0x0023900001437983 */ /* 0x000ee80000100800 */
[----:B------:R-:W3:Y:S01]  /*82860*/  LDL R34, [R1+0x2354] ;  /* 0x0023540001227983 */ /* 0x000ee20000100800 */
[----:B------:R-:W-:-:S03]  /*82870*/  LOP3.LUT R6, R7, R6, RZ, 0x3c, !PT ;  /* 0x0000000607067212 */ /* 0x000fc600078e3cff */
[----:B------:R-:W-:Y:S04]  /*82880*/  STL.64 [R1+0x290], R44 ;  /* 0x0002902c01007387 */ /* 0x000fe80000100a00 */
[----:B------:R-:W-:Y:S04]  /*82890*/  STL.64 [R1+0x298], R16 ;  /* 0x0002981001007387 */ /* 0x000fe80000100a00 */
[----:B------:R-:W-:Y:S01]  /*828a0*/  STL.64 [R1+0x2a0], R22 ;  /* 0x0002a01601007387 */ /* 0x000fe20000100a00 */
[----:B------:R-:W-:-:S03]  /*828b0*/  LOP3.LUT R39, R39, R38, RZ, 0x3c, !PT ;  /* 0x0000002627277212 */ /* 0x000fc600078e3cff */
[----:B------:R-:W-:Y:S01]  /*828c0*/  STL.64 [R1+0x2a8], R54 ;  /* 0x0002a83601007387 */ /* 0x000fe20000100a00 */
[----:B------:R-:W-:-:S03]  /*828d0*/  LOP3.LUT R7, R7, R6, RZ, 0x3c, !PT ;  /* 0x0000000607077212 */ /* 0x000fc600078e3cff */
[----:B------:R0:W-:Y:S01]  /*828e0*/  STL.64 [R1+0x2c8], R20 ;  /* 0x0002c81401007387 */ /* 0x0001e20000100a00 */
[----:B------:R-:W-:-:S03]  /*828f0*/  LOP3.LUT R38, R39, R38, RZ, 0x3c, !PT ;  /* 0x0000002627267212 */ /* 0x000fc600078e3cff */
[----:B------:R-:W3:Y:S04]  /*82900*/  @!P5 LDG.E.U16 R63, desc[UR6][R10.64] ;  /* 0x000000060a3fd981 */ /* 0x000ee8000c1e1500 */
[----:B------:R-:W3:Y:S01]  /*82910*/  @!P3 LDG.E.U16 R62, desc[UR6][R60.64] ;  /* 0x000000063c3eb981 */ /* 0x000ee2000c1e1500 */
[----:B------:R-:W-:-:S03]  /*82920*/  LOP3.LUT R39, R39, R38, RZ, 0x3c, !PT ;  /* 0x0000002627277212 */ /* 0x000fc600078e3cff */
[----:B0-----:R-:W3:Y:S04]  /*82930*/  LDL.LU.64 R20, [R1+0x4380] ;  /* 0x0043800001147983 */ /* 0x001ee80000300a00 */
[----:B----4-:R0:W-:Y:S04]  /*82940*/  @!P3 STL [R1+0x24d0], R35 ;  /* 0x0024d0230100b387 */ /* 0x0101e80000100800 */
[----:B0-----:R-:W4:Y:S04]  /*82950*/  LDL R35, [R1+0x2314] ;  /* 0x0023140001237983 */ /* 0x001f280000100800 */
[----:B------:R-:W-:Y:S04]  /*82960*/  STL.64 [R1+0x2b0], R6 ;  /* 0x0002b00601007387 */ /* 0x000fe80000100a00 */
[----:B------:R-:W4:Y:S04]  /*82970*/  LDL.LU.64 R18, [R1+0x4378] ;  /* 0x0043780001127983 */ /* 0x000f280000300a00 */
[----:B--2---:R0:W-:Y:S04]  /*82980*/  @!P3 STL [R1+0x2494], R3 ;  /* 0x002494030100b387 */ /* 0x0041e80000100800 */
[----:B0-----:R-:W2:Y:S04]  /*82990*/  LDL.LU R3, [R1+0x4370] ;  /* 0x0043700001037983 */ /* 0x001ea80000300800 */
[----:B------:R-:W2:Y:S04]  /*829a0*/  LDL.LU.64 R70, [R1+0x4368] ;  /* 0x0043680001467983 */ /* 0x000ea80000300a00 */
[----:B---3--:R0:W-:Y:S04]  /*829b0*/  @!P5 STL [R1+0x2490], R57 ;  /* 0x002490390100d387 */ /* 0x0081e80000100800 */
[----:B------:R-:W3:Y:S04]  /*829c0*/  @!P3 LDG.E.U16 R56, desc[UR6][R68.64] ;  /* 0x000000064438b981 */ /* 0x000ee8000c1e1500 */
[----:B0-----:R-:W2:Y:S04]  /*829d0*/  LDL R57, [R1+0x2310] ;  /* 0x0023100001397983 */ /* 0x001ea80000100800 */
[----:B------:R-:W-:Y:S04]  /*829e0*/  STL.64 [R1+0x2b8], R38 ;  /* 0x0002b82601007387 */ /* 0x000fe80000100a00 */
[----:B------:R-:W2:Y:S04]  /*829f0*/  LDL.LU.64 R48, [R1+0x4360] ;  /* 0x0043600001307983 */ /* 0x000ea80000300a00 */
[----:B------:R0:W-:Y:S04]  /*82a00*/  @!P3 STL [R1+0x2454], R36 ;  /* 0x002454240100b387 */ /* 0x0001e80000100800 */
[----:B0-----:R-:W2:Y:S04]  /*82a10*/  LDL.LU R36, [R1+0x4358] ;  /* 0x0043580001247983 */ /* 0x001ea80000300800 */
[----:B------:R-:W2:Y:S04]  /*82a20*/  LDL.LU.64 R10, [R1+0x4350] ;  /* 0x00435000010a7983 */ /* 0x000ea80000300a00 */
[----:B------:R-:W2:Y:S04]  /*82a30*/  LDL.LU.64 R60, [R1+0x4348] ;  /* 0x00434800013c7983 */ /* 0x000ea80000300a00 */
[----:B------:R0:W-:Y:S04]  /*82a40*/  @!P3 STL [R1+0x2414], R62 ;  /* 0x0024143e0100b387 */ /* 0x0001e80000100800 */
[----:B0-----:R-:W3:Y:S04]  /*82a50*/  LDL R62, [R1+0x24cc] ;  /* 0x0024cc00013e7983 */ /* 0x001ee80000100800 */
[----:B--2---:R-:W2:Y:S04]  /*82a60*/  @!P5 LDG.E.U16 R0, desc[UR6][R60.64] ;  /* 0x000000063c00d981 */ /* 0x004ea8000c1e1500 */
[----:B------:R0:W-:Y:S04]  /*82a70*/  @!P5 STL [R1+0x2450], R63 ;  /* 0x0024503f0100d387 */ /* 0x0001e80000100800 */
[----:B------:R-:W4:Y:S04]  /*82a80*/  LDL R60, [R1+0x248c] ;  /* 0x00248c00013c7983 */ /* 0x000f280000100800 */
[----:B0-----:R-:W4:Y:S04]  /*82a90*/  LDL R63, [R1+0x24c8] ;  /* 0x0024c800013f7983 */ /* 0x001f280000100800 */
[----:B------:R-:W4:Y:S04]  /*82aa0*/  LDL R61, [R1+0x2488] ;  /* 0x00248800013d7983 */ /* 0x000f280000100800 */
[----:B---3--:R-:W3:Y:S04]  /*82ab0*/  @!P3 LDG.E.U16 R62, desc[UR6][R38.64] ;  /* 0x00000006263eb981 */ /* 0x008ee8000c1e1500 */
[----:B--2---:R0:W-:Y:S04]  /*82ac0*/  @!P5 STL [R1+0x2410], R0 ;  /* 0x002410000100d387 */ /* 0x0041e80000100800 */
[----:B0-----:R-:W2:Y:S04]  /*82ad0*/  LDL R0, [R1+0x244c] ;  /* 0x00244c0001007983 */ /* 0x001ea80000100800 */
[----:B------:R-:W3:Y:S04]  /*82ae0*/  LDL.LU.64 R68, [R1+0x4340] ;  /* 0x0043400001447983 */ /* 0x000ee80000300a00 */
[----:B------:R0:W-:Y:S04]  /*82af0*/  @!P3 STL [R1+0x23d4], R56 ;  /* 0x0023d4380100b387 */ /* 0x0001e80000100800 */
[----:B----4-:R-:W4:Y:S04]  /*82b00*/  @!P6 LDG.E.U16 R63, desc[UR6][R6.64] ;  /* 0x00000006063fe981 */ /* 0x010f28000c1e1500 */
[----:B------:R-:W4:Y:S04]  /*82b10*/  @!P3 LDG.E.U16 R60, desc[UR6][R30.64] ;  /* 0x000000061e3cb981 */ /* 0x000f28000c1e1500 */
[----:B------:R-:W4:Y:S04]  /*82b20*/  @!P5 LDG.E.U16 R61, desc[UR6][R26.64] ;  /* 0x000000061a3dd981 */ /* 0x000f28000c1e1500 */
[----:B0-----:R-:W4:Y:S04]  /*82b30*/  LDL R56, [R1+0x2448] ;  /* 0x0024480001387983 */ /* 0x001f280000100800 */
[----:B--2---:R-:W2:Y:S04]  /*82b40*/  @!P3 LDG.E.U16 R0, desc[UR6][R64.64] ;  /* 0x000000064000b981 */ /* 0x004ea8000c1e1500 */
[----:B---3--:R-:W3:Y:S04]  /*82b50*/  @!P5 LDG.E.U16 R37, desc[UR6][R68.64] ;  /* 0x000000064425d981 */ /* 0x008ee8000c1e1500 */
[----:B------:R-:W2:Y:S04]  /*82b60*/  LDL.LU.64 R68, [R1+0x4338] ;  /* 0x0043380001447983 */ /* 0x000ea80000300a00 */
[----:B----4-:R-:W4:Y:S04]  /*82b70*/  @!P5 LDG.E.U16 R56, desc[UR6][R32.64] ;  /* 0x000000062038d981 */ /* 0x010f28000c1e1500 */
[----:B---3--:R0:W-:Y:S04]  /*82b80*/  @!P5 STL [R1+0x23d0], R37 ;  /* 0x0023d0250100d387 */ /* 0x0081e80000100800 */
[----:B0-----:R-:W3:Y:S04]  /*82b90*/  LDL.LU R37, [R1+0x4330] ;  /* 0x0043300001257983 */ /* 0x001ee80000300800 */
[----:B--2---:R-:W2:Y:S04]  /*82ba0*/  @!P3 LDG.E.U16 R66, desc[UR6][R68.64] ;  /* 0x000000064442b981 */ /* 0x004ea8000c1e1500 */
[----:B------:R-:W2:Y:S04]  /*82bb0*/  LDL.LU.64 R68, [R1+0x4328] ;  /* 0x0043280001447983 */ /* 0x000ea80000300a00 */
[----:B---3--:R-:W3:Y:S04]  /*82bc0*/  @!P5 LDG.E.U16 R67, desc[UR6][R36.64] ;  /* 0x000000062443d981 */ /* 0x008ee8000c1e1500 */
[----:B--2---:R-:W2:Y:S04]  /*82bd0*/  @!P3 LDG.E.U16 R34, desc[UR6][R68.64] ;  /* 0x000000064422b981 */ /* 0x004ea8000c1e1500 */
[----:B------:R0:W-:Y:S04]  /*82be0*/  @!P3 STL [R1+0x2394], R66 ;  /* 0x002394420100b387 */ /* 0x0001e80000100800 */
[----:B0-----:R-:W4:Y:S04]  /*82bf0*/  LDL.LU R66, [R1+0x4320] ;  /* 0x0043200001427983 */ /* 0x001f280000300800 */
[----:B------:R-:W4:Y:S04]  /*82c00*/  LDL.LU.64 R36, [R1+0x4318] ;  /* 0x0043180001247983 */ /* 0x000f280000300a00 */
[----:B---3--:R0:W-:Y:S04]  /*82c10*/  @!P5 STL [R1+0x2390], R67 ;  /* 0x002390430100d387 */ /* 0x0081e80000100800 */
[----:B0-----:R-:W4:Y:S04]  /*82c20*/  LDL.LU R67, [R1+0x4310] ;  /* 0x0043100001437983 */ /* 0x001f280000300800 */
[----:B--2---:R0:W-:Y:S04]  /*82c30*/  @!P3 STL [R1+0x2354], R34 ;  /* 0x002354220100b387 */ /* 0x0041e80000100800 */
[----:B0-----:R-:W2:Y:S04]  /*82c40*/  LDL.LU R34, [R1+0x430c] ;  /* 0x00430c0001227983 */ /* 0x001ea80000300800 */
[----:B------:R0:W-:Y:S04]  /*82c50*/  STL [R1+0x3f94], R68 ;  /* 0x003f944401007387 */ /* 0x0001e80000100800 */
[----:B0-----:R-:W3:Y:S04]  /*82c60*/  LDL R68, [R1+0x2350] ;  /* 0x0023500001447983 */ /* 0x001ee80000100800 */
[----:B----4-:R-:W4:Y:S04]  /*82c70*/  @!P3 LDG.E.U16 R35, desc[UR6][R66.64] ;  /* 0x000000064223b981 */ /* 0x010f28000c1e1500 */
[----:B---3--:R-:W3:Y:S04]  /*82c80*/  @!P5 LDG.E.U16 R68, desc[UR6][R36.64] ;  /* 0x000000062444d981 */ /* 0x008ee8000c1e1500 */
[----:B------:R0:W-:Y:S04]  /*82c90*/  STL [R1+0x3f90], R69 ;  /* 0x003f904501007387 */ /* 0x0001e80000100800 */
[----:B0-----:R-:W2:Y:S04]  /*82ca0*/  LDL R69, [R1+0x234c] ;  /* 0x00234c0001457983 */ /* 0x001ea80000100800 */
[----:B---3--:R0:W-:Y:S04]  /*82cb0*/  @!P5 STL [R1+0x2350], R68 ;  /* 0x002350440100d387 */ /* 0x0081e80000100800 */
[----:B0-----:R-:W3:Y:S04]  /*82cc0*/  LDL R68, [R1+0x2348] ;  /* 0x0023480001447983 */ /* 0x001ee80000100800 */
[----:B------:R0:W-:Y:S04]  /*82cd0*/  STL [R1+0x3f9c], R36 ;  /* 0x003f9c2401007387 */ /* 0x0001e80000100800 */
[----:B0-----:R-:W2:Y:S04]  /*82ce0*/  LDL R36, [R1+0x2388] ;  /* 0x0023880001247983 */ /* 0x001ea80000100800 */
[----:B------:R0:W-:Y:S04]  /*82cf0*/  STL [R1+0x3f98], R37 ;  /* 0x003f982501007387 */ /* 0x0001e80000100800 */
[----:B0-----:R-:W2:Y:S04]  /*82d00*/  LDL R37, [R1+0x238c] ;  /* 0x00238c0001257983 */ /* 0x001ea80000100800 */
[----:B----4-:R0:W-:Y:S04]  /*82d10*/  @!P3 STL [R1+0x2314], R35 ;  /* 0x002314230100b387 */ /* 0x0101e80000100800 */
[----:B0-----:R-:W2:Y:S04]  /*82d20*/  LDL.LU R35, [R1+0x4308] ;  /* 0x0043080001237983 */ /* 0x001ea80000300800 */
[----:B------:R0:W-:Y:S04]  /*82d30*/  STL [R1+0x3fa4], R66 ;  /* 0x003fa44201007387 */ /* 0x0001e80000100800 */
[----:B0-----:R-:W4:Y:S04]  /*82d40*/  LDL R66, [R1+0x23c8] ;  /* 0x0023c80001427983 */ /* 0x001f280000100800 */
[----:B--2---:R-:W2:Y:S04]  /*82d50*/  @!P5 LDG.E.U16 R57, desc[UR6][R34.64] ;  /* 0x000000062239d981 */ /* 0x004ea8000c1e1500 */
[----:B------:R0:W-:Y:S04]  /*82d60*/  STL [R1+0x3fa0], R67 ;  /* 0x003fa04301007387 */ /* 0x0001e80000100800 */
[----:B0-----:R-:W3:Y:S04]  /*82d70*/  LDL R67, [R1+0x23cc] ;  /* 0x0023cc0001437983 */ /* 0x001ee80000100800 */
[----:B--2---:R0:W-:Y:S04]  /*82d80*/  @!P5 STL [R1+0x2310], R57 ;  /* 0x002310390100d387 */ /* 0x0041e80000100800 */
[----:B0-----:R-:W2:Y:S04]  /*82d90*/  LDL R57, [R1+0x230c] ;  /* 0x00230c0001397983 */ /* 0x001ea80000100800 */
[----:B------:R0:W-:Y:S04]  /*82da0*/  STL [R1+0x3fac], R34 ;  /* 0x003fac2201007387 */ /* 0x0001e80000100800 */
[----:B0-----:R-:W2:Y:S04]  /*82db0*/  LDL R34, [R1+0x2408] ;  /* 0x0024080001227983 */ /* 0x001ea80000100800 */
[----:B------:R0:W-:Y:S04]  /*82dc0*/  STL [R1+0x3fa8], R35 ;  /* 0x003fa82301007387 */ /* 0x0001e80000100800 */
[----:B0-----:R-:W2:Y:S04]  /*82dd0*/  LDL R35, [R1+0x240c] ;  /* 0x00240c0001237983 */ /* 0x001ea80000100800 */
[----:B------:R-:W2:Y:S04]  /*82de0*/  LDL.LU.64 R38, [R1+0x4300] ;  /* 0x0043000001267983 */ /* 0x000ea80000300a00 */
[----:B------:R0:W-:Y:S04]  /*82df0*/  @!P3 STL [R1+0x24cc], R62 ;  /* 0x0024cc3e0100b387 */ /* 0x0001e80000100800 */
[----:B0-----:R-:W2:Y:S04]  /*82e00*/  LDL.LU R62, [R1+0x42f8] ;  /* 0x0042f800013e7983 */ /* 0x001ea80000300800 */
[----:B------:R-:W2:Y:S04]  /*82e10*/  LDL.LU.64 R6, [R1+0x42f0] ;  /* 0x0042f00001067983 */ /* 0x000ea80000300a00 */
[----:B------:R0:W-:Y:S04]  /*82e20*/  @!P6 STL [R1+0x24c8], R63 ;  /* 0x0024c83f0100e387 */ /* 0x0001e80000100800 */
[----:B0-----:R-:W2:Y:S04]  /*82e30*/  LDL.LU R63, [R1+0x42e8] ;  /* 0x0042e800013f7983 */ /* 0x001ea80000300800 */
[----:B------:R-:W3:Y:S04]  /*82e40*/  LDL.LU.64 R30, [R1+0x42e0] ;  /* 0x0042e000011e7983 */ /* 0x000ee80000300a00 */
[----:B------:R0:W-:Y:S04]  /*82e50*/  @!P3 STL [R1+0x248c], R60 ;  /* 0x00248c3c0100b387 */ /* 0x0001e80000100800 */
[----:B0-----:R-:W4:Y:S04]  /*82e60*/  LDL.LU R60, [R1+0x42d8] ;  /* 0x0042d800013c7983 */ /* 0x001f280000300800 */
[----:B------:R-:W4:Y:S04]  /*82e70*/  LDL.LU.64 R26, [R1+0x42d0] ;  /* 0x0042d000011a7983 */ /* 0x000f280000300a00 */
[----:B------:R0:W-:Y:S04]  /*82e80*/  @!P5 STL [R1+0x2488], R61 ;  /* 0x0024883d0100d387 */ /* 0x0001e80000100800 */
[----:B0-----:R-:W4:Y:S04]  /*82e90*/  LDL.LU R61, [R1+0x42c8] ;  /* 0x0042c800013d7983 */ /* 0x001f280000300800 */
[----:B------:R-:W4:Y:S04]  /*82ea0*/  LDL.LU.64 R64, [R1+0x42c0] ;  /* 0x0042c00001407983 */ /* 0x000f280000300a00 */
[----:B------:R0:W-:Y:S04]  /*82eb0*/  @!P3 STL [R1+0x244c], R0 ;  /* 0x00244c000100b387 */ /* 0x0001e80000100800 */
[----:B0-----:R-:W4:Y:S04]  /*82ec0*/  LDL R0, [R1+0x2308] ;  /* 0x0023080001007983 */ /* 0x001f280000100800 */
[----:B------:R-:W4:Y:S04]  /*82ed0*/  LDL.LU.64 R32, [R1+0x42b8] ;  /* 0x0042b80001207983 */ /* 0x000f280000300a00 */
[----:B------:R0:W-:Y:S04]  /*82ee0*/  @!P5 STL [R1+0x2448], R56 ;  /* 0x002448380100d387 */ /* 0x0001e80000100800 */
[----:B0-----:R-:W4:Y:S04]  /*82ef0*/  LDL.LU R56, [R1+0x42b0] ;  /* 0x0042b00001387983 */ /* 0x001f280000300800 */
[----:B--2---:R-:W2:Y:S04]  /*82f00*/  @!P3 LDG.E.U16 R35, desc[UR6][R62.64] ;  /* 0x000000063e23b981 */ /* 0x004ea8000c1e1500 */
[----:B---3--:R-:W3:Y:S04]  /*82f10*/  @!P5 LDG.E.U16 R34, desc[UR6][R30.64] ;  /* 0x000000061e22d981 */ /* 0x008ee8000c1e1500 */
[----:B------:R-:W3:Y:S04]  /*82f20*/  LDL.LU.64 R62, [R1+0x42a8] ;  /* 0x0042a800013e7983 */ /* 0x000ee80000300a00 */
[----:B------:R-:W3:Y:S04]  /*82f30*/  LDL.LU.64 R30, [R1+0x42a0] ;  /* 0x0042a000011e7983 */ /* 0x000ee80000300a00 */
[----:B----4-:R-:W4:Y:S04]  /*82f40*/  @!P3 LDG.E.U16 R67, desc[UR6][R64.64] ;  /* 0x000000064043b981 */ /* 0x010f28000c1e1500 */
[----:B------:R-:W4:Y:S04]  /*82f50*/  LDL.LU.64 R64, [R1+0x4298] ;  /* 0x0042980001407983 */ /* 0x000f280000300a00 */
[----:B------:R-:W4:Y:S04]  /*82f60*/  @!P5 LDG.E.U16 R66, desc[UR6][R32.64] ;  /* 0x000000062042d981 */ /* 0x000f28000c1e1500 */
[----:B------:R-:W4:Y:S04]  /*82f70*/  LDL.LU.64 R32, [R1+0x4290] ;  /* 0x0042900001207983 */ /* 0x000f280000300a00 */
[----:B--2---:R0:W-:Y:S04]  /*82f80*/  @!P3 STL [R1+0x240c], R35 ;  /* 0x00240c230100b387 */ /* 0x0041e80000100800 */
[----:B0-----:R-:W2:Y:S04]  /*82f90*/  LDL R35, [R1+0x2480] ;  /* 0x0024800001237983 */ /* 0x001ea80000100800 */
[----:B---3--:R0:W-:Y:S04]  /*82fa0*/  @!P5 STL [R1+0x2408], R34 ;  /* 0x002408220100d387 */ /* 0x0081e80000100800 */
[----:B------:R-:W3:Y:S04]  /*82fb0*/  @!P3 LDG.E.U16 R37, desc[UR6][R62.64] ;  /* 0x000000063e25b981 */ /* 0x000ee8000c1e1500 */
[----:B------:R-:W3:Y:S04]  /*82fc0*/  @!P5 LDG.E.U16 R36, desc[UR6][R30.64] ;  /* 0x000000061e24d981 */ /* 0x000ee8000c1e1500 */
[----:B0-----:R-:W3:Y:S04]  /*82fd0*/  LDL R34, [R1+0x2444] ;  /* 0x0024440001227983 */ /* 0x001ee80000100800 */
[----:B----4-:R0:W-:Y:S04]  /*82fe0*/  @!P3 STL [R1+0x23cc], R67 ;  /* 0x0023cc430100b387 */ /* 0x0101e80000100800 */
[----:B0-----:R-:W4:Y:S04]  /*82ff0*/  LDL R67, [R1+0x2440] ;  /* 0x0024400001437983 */ /* 0x001f280000100800 */
[----:B------:R0:W-:Y:S04]  /*83000*/  @!P5 STL [R1+0x23c8], R66 ;  /* 0x0023c8420100d387 */ /* 0x0001e80000100800 */
[----:B------:R-:W4:Y:S04]  /*83010*/  @!P3 LDG.E.U16 R69, desc[UR6][R64.64] ;  /* 0x000000064045b981 */ /* 0x000f28000c1e1500 */
[----:B0-----:R-:W4:Y:S04]  /*83020*/  LDL R66, [R1+0x2404] ;  /* 0x0024040001427983 */ /* 0x001f280000100800 */
[----:B------:R-:W4:Y:S04]  /*83030*/  LDL.LU.64 R62, [R1+0x4288] ;  /* 0x00428800013e7983 */ /* 0x000f280000300a00 */
[----:B------:R-:W4:Y:S04]  /*83040*/  LDL.LU.64 R30, [R1+0x4280] ;  /* 0x00428000011e7983 */ /* 0x000f280000300a00 */
[----:B------:R-:W4:Y:S04]  /*83050*/  @!P5 LDG.E.U16 R68, desc[UR6][R32.64] ;  /* 0x000000062044d981 */ /* 0x000f28000c1e1500 */
[----:B--2---:R-:W2:Y:S04]  /*83060*/  @!P5 LDG.E.U16 R35, desc[UR6][R80.64] ;  /* 0x000000065023d981 */ /* 0x004ea8000c1e1500 */
[----:B---3--:R-:W3:Y:S04]  /*83070*/  @!P3 LDG.E.U16 R34, desc[UR6][R28.64] ;  /* 0x000000061c22b981 */ /* 0x008ee8000c1e1500 */
[----:B----4-:R-:W4:Y:S04]  /*83080*/  @!P5 LDG.E.U16 R67, desc[UR6][R58.64] ;  /* 0x000000063a43d981 */ /* 0x010f28000c1e1500 */
[----:B------:R-:W2:Y:S04]  /*83090*/  @!P3 LDG.E.U16 R66, desc[UR6][R26.64] ;  /* 0x000000061a42b981 */ /* 0x000ea8000c1e1500 */
[----:B------:R-:W2:Y:S04]  /*830a0*/  @!P3 LDG.E.U16 R57, desc[UR6][R62.64] ;  /* 0x000000063e39b981 */ /* 0x000ea8000c1e1500 */
[----:B------:R-:W3:Y:S04]  /*830b0*/  @!P5 LDG.E.U16 R0, desc[UR6][R30.64] ;  /* 0x000000061e00d981 */ /* 0x000ee8000c1e1500 */
[----:B------:R0:W-:Y:S04]  /*830c0*/  @!P3 STL [R1+0x238c], R37 ;  /* 0x00238c250100b387 */ /* 0x0001e80000100800 */
[----:B0-----:R-:W3:Y:S04]  /*830d0*/  LDL R37, [R1+0x2400] ;  /* 0x0024000001257983 */ /* 0x001ee80000100800 */
[----:B------:R0:W-:Y:S04]  /*830e0*/  @!P5 STL [R1+0x2388], R36 ;  /* 0x002388240100d387 */ /* 0x0001e80000100800 */
[----:B0-----:R-:W4:Y:S04]  /*830f0*/  LDL R36, [R1+0x23c4] ;  /* 0x0023c40001247983 */ /* 0x001f280000100800 */
[----:B------:R0:W-:Y:S04]  /*83100*/  STL [R1+0x3fb4], R64 ;  /* 0x003fb44001007387 */ /* 0x0001e80000100800 */
[----:B------:R-:W-:Y:S04]  /*83110*/  STL [R1+0x3fb0], R65 ;  /* 0x003fb04101007387 */ /* 0x000fe80000100800 */
[----:B------:R1:W-:Y:S04]  /*83120*/  @!P3 STL [R1+0x234c], R69 ;  /* 0x00234c450100b387 */ /* 0x0003e80000100800 */
[----:B0-----:R-:W4:Y:S04]  /*83130*/  LDL R64, [R1+0x2344] ;  /* 0x0023440001407983 */ /* 0x001f280000100800 */
[----:B-1----:R-:W4:Y:S04]  /*83140*/  LDL R69, [R1+0x23c0] ;  /* 0x0023c00001457983 */ /* 0x002f280000100800 */
[----:B------:R-:W4:Y:S04]  /*83150*/  LDL R65, [R1+0x2380] ;  /* 0x0023800001417983 */ /* 0x000f280000100800 */
[----:B------:R0:W-:Y:S04]  /*83160*/  @!P5 STL [R1+0x2348], R68 ;  /* 0x002348440100d387 */ /* 0x0001e80000100800 */
[----:B0-----:R-:W4:Y:S04]  /*83170*/  LDL R68, [R1+0x2340] ;  /* 0x0023400001447983 */ /* 0x001f280000100800 */
[----:B------:R-:W-:Y:S04]  /*83180*/  STL [R1+0x3fbc], R32 ;  /* 0x003fbc2001007387 */ /* 0x000fe80000100800 */
[----:B------:R0:W-:Y:S04]  /*83190*/  STL [R1+0x3fb8], R33 ;  /* 0x003fb82101007387 */ /* 0x0001e80000100800 */
[----:B0-----:R-:W4:Y:S04]  /*831a0*/  LDL.64 R32, [R1+0x20] ;  /* 0x0000200001207983 */ /* 0x001f280000100a00 */
[----:B--2---:R0:W-:Y:S04]  /*831b0*/  @!P3 STL [R1+0x230c], R57 ;  /* 0x00230c390100b387 */ /* 0x0041e80000100800 */
[----:B0-----:R-:W2:Y:S04]  /*831c0*/  LDL R57, [R1+0x2304] ;  /* 0x0023040001397983 */ /* 0x001ea80000100800 */
[----:B------:R0:W-:Y:S04]  /*831d0*/  STL [R1+0x3fc4], R62 ;  /* 0x003fc43e01007387 */ /* 0x0001e80000100800 */
[----:B---3--:R-:W3:Y:S04]  /*831e0*/  @!P5 LDG.E.U16 R37, desc[UR6][R60.64] ;  /* 0x000000063c25d981 */ /* 0x008ee8000c1e1500 */
[----:B0-----:R-:W2:Y:S04]  /*831f0*/  LDL R62, [R1+0x2384] ;  /* 0x00238400013e7983 */ /* 0x001ea80000100800 */
[----:B------:R0:W-:Y:S04]  /*83200*/  STL [R1+0x3fc0], R63 ;  /* 0x003fc03f01007387 */ /* 0x0001e80000100800 */
[----:B0-----:R-:W2:Y:S04]  /*83210*/  LDL R63, [R1+0x2484] ;  /* 0x00248400013f7983 */ /* 0x001ea80000100800 */
[----:B------:R0:W-:Y:S04]  /*83220*/  @!P5 STL [R1+0x2308], R0 ;  /* 0x002308000100d387 */ /* 0x0001e80000100800 */
[----:B0-----:R-:W3:Y:S04]  /*83230*/  LDL R0, [R1+0x2300] ;  /* 0x0023000001007983 */ /* 0x001ee80000100800 */
[----:B------:R0:W-:Y:S04]  /*83240*/  STL [R1+0x3fcc], R30 ;  /* 0x003fcc1e01007387 */ /* 0x0001e80000100800 */
[----:B0-----:R-:W3:Y:S04]  /*83250*/  LDL R30, [R1+0x24c0] ;  /* 0x0024c000011e7983 */ /* 0x001ee80000100800 */
[----:B------:R0:W-:Y:S04]  /*83260*/  STL [R1+0x3fc8], R31 ;  /* 0x003fc81f01007387 */ /* 0x0001e80000100800 */
[----:B----4-:R-:W4:Y:S04]  /*83270*/  @!P5 LDG.E.U16 R65, desc[UR6][R32.64] ;  /* 0x000000062041d981 */ /* 0x010f28000c1e1500 */
[----:B0-----:R-:W4:Y:S04]  /*83280*/  LDL R31, [R1+0x24c4] ;  /* 0x0024c400011f7983 */ /* 0x001f280000100800 */
[----:B--2---:R-:W2:Y:S04]  /*83290*/  @!P3 LDG.E.U16 R63, desc[UR6][R52.64] ;  /* 0x00000006343fb981 */ /* 0x004ea8000c1e1500 */
[----:B---3--:R-:W3:Y:S04]  /*832a0*/  @!P5 LDG.E.U16 R30, desc[UR6][R22.64] ;  /* 0x00000006161ed981 */ /* 0x008ee8000c1e1500 */
[----:B----4-:R-:W4:Y:S04]  /*832b0*/  @!P3 LDG.E.U16 R31, desc[UR6][R54.64] ;  /* 0x00000006361fb981 */ /* 0x010f28000c1e1500 */
[----:B------:R-:W2:Y:S04]  /*832c0*/  LDL.LU.64 R54, [R1+0x4278] ;  /* 0x0042780001367983 */ /* 0x000ea80000300a00 */
[----:B------:R-:W2:Y:S04]  /*832d0*/  LDL.LU.64 R22, [R1+0x4270] ;  /* 0x0042700001167983 */ /* 0x000ea80000300a00 */
[----:B------:R-:W2:Y:S04]  /*832e0*/  LDL.LU.64 R52, [R1+0x4268] ;  /* 0x0042680001347983 */ /* 0x000ea80000300a00 */
[----:B------:R-:W2:Y:S04]  /*832f0*/  LDL.LU.64 R80, [R1+0x4260] ;  /* 0x0042600001507983 */ /* 0x000ea80000300a00 */
[----:B------:R-:W2:Y:S04]  /*83300*/  LDL.LU.64 R28, [R1+0x4258] ;  /* 0x00425800011c7983 */ /* 0x000ea80000300a00 */
[----:B------:R-:W3:Y:S04]  /*83310*/  LDL.LU.64 R58, [R1+0x4250] ;  /* 0x00425000013a7983 */ /* 0x000ee80000300a00 */
[----:B------:R-:W4:Y:S04]  /*83320*/  LDL.LU.64 R26, [R1+0x4248] ;  /* 0x00424800011a7983 */ /* 0x000f280000300a00 */
[----:B------:R0:W-:Y:S04]  /*83330*/  @!P5 STL [R1+0x2480], R35 ;  /* 0x002480230100d387 */ /* 0x0001e80000100800 */
[----:B0-----:R-:W4:Y:S04]  /*83340*/  LDL R35, [R1+0x24bc] ;  /* 0x0024bc0001237983 */ /* 0x001f280000100800 */
[----:B--2---:R-:W2:Y:S04]  /*83350*/  @!P3 LDG.E.U16 R36, desc[UR6][R28.64] ;  /* 0x000000061c24b981 */ /* 0x004ea8000c1e1500 */
[----:B---3--:R-:W3:Y:S04]  /*83360*/  @!P5 LDG.E.U16 R69, desc[UR6][R58.64] ;  /* 0x000000063a45d981 */ /* 0x008ee8000c1e1500 */
[----:B------:R0:W-:Y:S04]  /*83370*/  @!P3 STL [R1+0x2444], R34 ;  /* 0x002444220100b387 */ /* 0x0001e80000100800 */
[----:B----4-:R-:W4:Y:S04]  /*83380*/  @!P3 LDG.E.U16 R62, desc[UR6][R26.64] ;  /* 0x000000061a3eb981 */ /* 0x010f28000c1e1500 */
[----:B0-----:R-:W3:Y:S04]  /*83390*/  LDL R34, [R1+0x24b8] ;  /* 0x0024b80001227983 */ /* 0x001ee80000100800 */
[----:B------:R-:W4:Y:S04]  /*833a0*/  LDL.LU.64 R60, [R1+0x4240] ;  /* 0x00424000013c7983 */ /* 0x000f280000300a00 */
[----:B------:R0:W-:Y:S04]  /*833b0*/  @!P5 STL [R1+0x2440], R67 ;  /* 0x002440430100d387 */ /* 0x0001e80000100800 */
[----:B------:R-:W4:Y:S04]  /*833c0*/  @!P3 LDG.E.U16 R35, desc[UR6][R16.64] ;  /* 0x000000061023b981 */ /* 0x000f28000c1e1500 */
[----:B0-----:R-:W4:Y:S04]  /*833d0*/  LDL R67, [R1+0x247c] ;  /* 0x00247c0001437983 */ /* 0x001f280000100800 */
[----:B------:R0:W-:Y:S04]  /*833e0*/  @!P3 STL [R1+0x2404], R66 ;  /* 0x002404420100b387 */ /* 0x0001e80000100800 */
[----:B0-----:R-:W4:Y:S04]  /*833f0*/  LDL R66, [R1+0x2478] ;  /* 0x0024780001427983 */ /* 0x001f280000100800 */
[----:B------:R-:W4:Y:S04]  /*83400*/  LDL.LU.64 R28, [R1+0x4238] ;  /* 0x00423800011c7983 */ /* 0x000f280000300a00 */
[----:B------:R0:W-:Y:S04]  /*83410*/  @!P5 STL [R1+0x2400], R37 ;  /* 0x002400250100d387 */ /* 0x0001e80000100800 */
[----:B0-----:R-:W4:Y:S04]  /*83420*/  LDL R37, [R1+0x243c] ;  /* 0x00243c0001257983 */ /* 0x001f280000100800 */
[----:B--2---:R0:W-:Y:S04]  /*83430*/  @!P3 STL [R1+0x23c4], R36 ;  /* 0x0023c4240100b387 */ /* 0x0041e80000100800 */
[----:B0-----:R-:W2:Y:S04]  /*83440*/  LDL R36, [R1+0x2438] ;  /* 0x0024380001247983 */ /* 0x001ea80000100800 */
[----:B------:R-:W2:Y:S04]  /*83450*/  LDL.LU.64 R58, [R1+0x4230] ;  /* 0x00423000013a7983 */ /* 0x000ea80000300a00 */
[----:B---3--:R0:W-:Y:S04]  /*83460*/  @!P5 STL [R1+0x23c0], R69 ;  /* 0x0023c0450100d387 */ /* 0x0081e80000100800 */
[----:B------:R-:W-:Y:S04]  /*83470*/  @!P3 STL [R1+0x24c4], R31 ;  /* 0x0024c41f0100b387 */ /* 0x000fe80000100800 */
[----:B----4-:R-:W3:Y:S04]  /*83480*/  @!P3 LDG.E.U16 R64, desc[UR6][R60.64] ;  /* 0x000000063c40b981 */ /* 0x010ee8000c1e1500 */
[----:B------:R-:W4:Y:S04]  /*83490*/  @!P5 LDG.E.U16 R34, desc[UR6][R44.64] ;  /* 0x000000062c22d981 */ /* 0x000f28000c1e1500 */
[----:B0-----:R-:W3:Y:S04]  /*834a0*/  LDL R69, [R1+0x23fc] ;  /* 0x0023fc0001457983 */ /* 0x001ee80000100800 */
[----:B------:R-:W-:Y:S04]  /*834b0*/  @!P5 STL [R1+0x24c0], R30 ;  /* 0x0024c01e0100d387 */ /* 0x000fe80000100800 */
[----:B------:R-:W4:Y:S04]  /*834c0*/  LDL.LU.64 R26, [R1+0x4228] ;  /* 0x00422800011a7983 */ /* 0x000f280000300a00 */
[----:B------:R-:W4:Y:S04]  /*834d0*/  @!P3 LDG.E.U16 R67, desc[UR6][R4.64] ;  /* 0x000000060443b981 */ /* 0x000f28000c1e1500 */
[----:B------:R-:W4:Y:S04]  /*834e0*/  @!P5 LDG.E.U16 R66, desc[UR6][R90.64] ;  /* 0x000000065a42d981 */ /* 0x000f28000c1e1500 */
[----:B------:R-:W4:Y:S04]  /*834f0*/  @!P5 LDG.E.U16 R68, desc[UR6][R28.64] ;  /* 0x000000061c44d981 */ /* 0x000f28000c1e1500 */
[----:B------:R-:W4:Y:S04]  /*83500*/  @!P3 LDG.E.U16 R37, desc[UR6][R24.64] ;  /* 0x000000061825b981 */ /* 0x000f28000c1e1500 */
[----:B--2---:R-:W2:Y:S04]  /*83510*/  @!P5 LDG.E.U16 R36, desc[UR6][R20.64] ;  /* 0x000000061424d981 */ /* 0x004ea8000c1e1500 */
[----:B------:R-:W2:Y:S04]  /*83520*/  @!P3 LDG.E.U16 R57, desc[UR6][R58.64] ;  /* 0x000000063a39b981 */ /* 0x000ea8000c1e1500 */
[----:B------:R-:W-:Y:S04]  /*83530*/  @!P3 STL [R1+0x2484], R63 ;  /* 0x0024843f0100b387 */ /* 0x000fe80000100800 */
[----:B------:R-:W-:Y:S04]  /*83540*/  STL [R1+0x3fd4], R60 ;  /* 0x003fd43c01007387 */ /* 0x000fe80000100800 */
[----:B------:R-:W-:Y:S04]  /*83550*/  STL [R1+0x3fd0], R61 ;  /* 0x003fd03d01007387 */ /* 0x000fe80000100800 */
[----:B------:R-:W-:Y:S04]  /*83560*/  STL [R1+0x3fdc], R28 ;  /* 0x003fdc1c01007387 */ /* 0x000fe80000100800 */
[----:B------:R-:W-:Y:S04]  /*83570*/  STL [R1+0x3fd8], R29 ;  /* 0x003fd81d01007387 */ /* 0x000fe80000100800 */
[----:B---3--:R-:W3:Y:S04]  /*83580*/  @!P3 LDG.E.U16 R69, desc[UR6][R54.64] ;  /* 0x000000063645b981 */ /* 0x008ee8000c1e1500 */
[----:B----4-:R-:W4:Y:S04]  /*83590*/  @!P5 LDG.E.U16 R0, desc[UR6][R26.64] ;  /* 0x000000061a00d981 */ /* 0x010f28000c1e1500 */
[----:B------:R-:W-:Y:S04]  /*835a0*/  STL [R1+0x3fe4], R58 ;  /* 0x003fe43a01007387 */ /* 0x000fe80000100800 */
[----:B------:R-:W-:Y:S04]  /*835b0*/  STL [R1+0x3fe0], R59 ;  /* 0x003fe03b01007387 */ /* 0x000fe80000100800 */
[----:B--2---:R0:W-:Y:S04]  /*835c0*/  @!P3 STL [R1+0x2304], R57 ;  /* 0x002304390100b387 */ /* 0x0041e80000100800 */
[----:B0-----:R-:W2:Y:S04]  /*835d0*/  LDL R57, [R1+0x23f8] ;  /* 0x0023f80001397983 */ /* 0x001ea80000100800 */
[----:B----4-:R0:W-:Y:S04]  /*835e0*/  @!P5 STL [R1+0x2300], R0 ;  /* 0x002300000100d387 */ /* 0x0101e80000100800 */
[----:B------:R-:W4:Y:S04]  /*835f0*/  LDL R59, [R1+0x23b8] ;  /* 0x0023b800013b7983 */ /* 0x000f280000100800 */
[----:B------:R-:W3:Y:S04]  /*83600*/  LDL R58, [R1+0x237c] ;  /* 0x00237c00013a7983 */ /* 0x000ee80000100800 */
[----:B------:R-:W3:Y:S04]  /*83610*/  LDL R29, [R1+0x2378] ;  /* 0x00237800011d7983 */ /* 0x000ee80000100800 */
[----:B0-----:R-:W3:Y:S04]  /*83620*/  LDL R0, [R1+0x23bc] ;  /* 0x0023bc0001007983 */ /* 0x001ee80000100800 */
[----:B------:R0:W-:Y:S04]  /*83630*/  @!P5 STL [R1+0x2340], R68 ;  /* 0x002340440100d387 */ /* 0x0001e80000100800 */
[----:B0-----:R-:W3:Y:S04]  /*83640*/  LDL R68, [R1+0x233c] ;  /* 0x00233c0001447983 */ /* 0x001ee80000100800 */
[----:B------:R-:W-:Y:S04]  /*83650*/  STL [R1+0x3fec], R26 ;  /* 0x003fec1a01007387 */ /* 0x000fe80000100800 */
[----:B------:R0:W-:Y:S04]  /*83660*/  STL [R1+0x3fe8], R27 ;  /* 0x003fe81b01007387 */ /* 0x0001e80000100800 */
[----:B0-----:R-:W4:Y:S04]  /*83670*/  LDL.64 R26, [R1+0x90] ;  /* 0x00009000011a7983 */ /* 0x001f280000100a00 */
[----:B------:R-:W3:Y:S04]  /*83680*/  LDL.LU.64 R16, [R1+0x4220] ;  /* 0x0042200001107983 */ /* 0x000ee80000300a00 */
[----:B------:R-:W3:Y:S04]  /*83690*/  LDL.LU.64 R44, [R1+0x4218] ;  /* 0x00421800012c7983 */ /* 0x000ee80000300a00 */
[----:B------:R-:W3:Y:S04]  /*836a0*/  LDL R61, [R1+0x2338] ;  /* 0x00233800013d7983 */ /* 0x000ee80000100800 */
[----:B------:R-:W3:Y:S04]  /*836b0*/  LDL.LU.64 R4, [R1+0x4210] ;  /* 0x0042100001047983 */ /* 0x000ee80000300a00 */
[----:B------:R0:W-:Y:S04]  /*836c0*/  @!P3 STL [R1+0x2384], R62 ;  /* 0x0023843e0100b387 */ /* 0x0001e80000100800 */
[----:B------:R-:W3:Y:S04]  /*836d0*/  LDL.LU.64 R90, [R1+0x4208] ;  /* 0x00420800015a7983 */ /* 0x000ee80000300a00 */
[----:B------:R1:W-:Y:S04]  /*836e0*/  @!P5 STL [R1+0x2380], R65 ;  /* 0x002380410100d387 */ /* 0x0003e80000100800 */
[----:B------:R-:W3:Y:S04]  /*836f0*/  LDL R60, [R1+0x22fc] ;  /* 0x0022fc00013c7983 */ /* 0x000ee80000100800 */
[----:B------:R0:W-:Y:S04]  /*83700*/  @!P3 STL [R1+0x2344], R64 ;  /* 0x002344400100b387 */ /* 0x0001e80000100800 */
[----:B------:R-:W3:Y:S04]  /*83710*/  LDL.LU.64 R24, [R1+0x4200] ;  /* 0x0042000001187983 */ /* 0x000ee80000300a00 */
[----:B------:R-:W3:Y:S04]  /*83720*/  LDL.LU.64 R20, [R1+0x41f8] ;  /* 0x0041f80001147983 */ /* 0x000ee80000300a00 */
[----:B------:R-:W3:Y:S04]  /*83730*/  LDL R31, [R1+0x22f8] ;  /* 0x0022f800011f7983 */ /* 0x000ee80000100800 */
[----:B------:R-:W3:Y:S04]  /*83740*/  LDL.LU.64 R54, [R1+0x41f0] ;  /* 0x0041f00001367983 */ /* 0x000ee80000300a00 */
[----:B------:R-:W3:Y:S04]  /*83750*/  LDL R30, [R1+0x24b4] ;  /* 0x0024b400011e7983 */ /* 0x000ee80000100800 */
[----:B------:R-:W3:Y:S04]  /*83760*/  LDL R63, [R1+0x24b0] ;  /* 0x0024b000013f7983 */ /* 0x000ee80000100800 */
[----:B0-----:R-:W3:Y:S04]  /*83770*/  LDL R62, [R1+0x2474] ;  /* 0x00247400013e7983 */ /* 0x001ee80000100800 */
[----:B------:R-:W3:Y:S04]  /*83780*/  LDL R33, [R1+0x2470] ;  /* 0x0024700001217983 */ /* 0x000ee80000100800 */
[----:B------:R-:W3:Y:S04]  /*83790*/  LDL R32, [R1+0x2434] ;  /* 0x0024340001207983 */ /* 0x000ee80000100800 */
[----:B-1----:R-:W3:Y:S04]  /*837a0*/  LDL R65, [R1+0x2430] ;  /* 0x0024300001417983 */ /* 0x002ee80000100800 */
[----:B------:R-:W3:Y:S04]  /*837b0*/  LDL R64, [R1+0x23f4] ;  /* 0x0023f40001407983 */ /* 0x000ee80000100800 */
[----:B--2---:R-:W2:Y:S04]  /*837c0*/  @!P5 LDG.E.U16 R57, desc[UR6][R22.64] ;  /* 0x000000061639d981 */ /* 0x004ea8000c1e1500 */
[----:B------:R0:W-:Y:S04]  /*837d0*/  @!P3 STL [R1+0x24bc], R35 ;  /* 0x0024bc230100b387 */ /* 0x0001e80000100800 */
[----:B0-----:R-:W2:Y:S04]  /*837e0*/  LDL R35, [R1+0x23f0] ;  /* 0x0023f00001237983 */ /* 0x001ea80000100800 */
[----:B------:R0:W-:Y:S04]  /*837f0*/  @!P5 STL [R1+0x24b8], R34 ;  /* 0x0024b8220100d387 */ /* 0x0001e80000100800 */
[----:B0-----:R-:W2:Y:S04]  /*83800*/  LDL R34, [R1+0x23b4] ;  /* 0x0023b40001227983 */ /* 0x001ea80000100800 */
[----:B------:R0:W-:Y:S04]  /*83810*/  @!P3 STL [R1+0x247c], R67 ;  /* 0x00247c430100b387 */ /* 0x0001e80000100800 */
[----:B0-----:R-:W2:Y:S04]  /*83820*/  LDL R67, [R1+0x23b0] ;  /* 0x0023b00001437983 */ /* 0x001ea80000100800 */
[----:B------:R0:W-:Y:S04]  /*83830*/  @!P5 STL [R1+0x2478], R66 ;  /* 0x002478420100d387 */ /* 0x0001e80000100800 */
[----:B----4-:R-:W4:Y:S04]  /*83840*/  @!P5 LDG.E.U16 R59, desc[UR6][R26.64] ;  /* 0x000000061a3bd981 */ /* 0x010f28000c1e1500 */
[----:B0-----:R-:W4:Y:S04]  /*83850*/  LDL R66, [R1+0x2374] ;  /* 0x0023740001427983 */ /* 0x001f280000100800 */
[----:B------:R-:W-:Y:S04]  /*83860*/  @!P5 STL [R1+0x2438], R36 ;  /* 0x002438240100d387 */ /* 0x000fe80000100800 */
[----:B------:R0:W-:Y:S04]  /*83870*/  @!P3 STL [R1+0x243c], R37 ;  /* 0x00243c250100b387 */ /* 0x0001e80000100800 */
[----:B---3--:R-:W3:Y:S04]  /*83880*/  @!P3 LDG.E.U16 R0, desc[UR6][R24.64] ;  /* 0x000000061800b981 */ /* 0x008ee8000c1e1500 */
[----:B------:R-:W4:Y:S04]  /*83890*/  @!P3 LDG.E.U16 R58, desc[UR6][R54.64] ;  /* 0x00000006363ab981 */ /* 0x000f28000c1e1500 */
[----:B------:R-:W4:Y:S04]  /*838a0*/  @!P3 LDG.E.U16 R30, desc[UR6][R50.64] ;  /* 0x00000006321eb981 */ /* 0x000f28000c1e1500 */
[----:B------:R-:W4:Y:S04]  /*838b0*/  @!P5 LDG.E.U16 R63, desc[UR6][R46.64] ;  /* 0x000000062e3fd981 */ /* 0x000f28000c1e1500 */
[----:B------:R-:W4:Y:S04]  /*838c0*/  @!P3 LDG.E.U16 R62, desc[UR6][R14.64] ;  /* 0x000000060e3eb981 */ /* 0x000f28000c1e1500 */
[----:B------:R-:W4:Y:S04]  /*838d0*/  @!P5 LDG.E.U16 R33, desc[UR6][R82.64] ;  /* 0x000000065221d981 */ /* 0x000f28000c1e1500 */
[----:B------:R-:W4:Y:S04]  /*838e0*/  @!P3 LDG.E.U16 R32, desc[UR6][R18.64] ;  /* 0x000000061220b981 */ /* 0x000f28000c1e1500 */
[----:B0-----:R-:W4:Y:S04]  /*838f0*/  LDL.64 R36, [R1] ;  /* 0x0000000001247983 */ /* 0x001f280000100a00 */
[----:B------:R0:W-:Y:S04]  /*83900*/  @!P3 STL [R1+0x23fc], R69 ;  /* 0x0023fc450100b387 */ /* 0x0001e80000100800 */
[----:B------:R-:W4:Y:S04]  /*83910*/  @!P5 LDG.E.U16 R65, desc[UR6][R2.64] ;  /* 0x000000060241d981 */ /* 0x000f28000c1e1500 */
[----:B------:R-:W4:Y:S04]  /*83920*/  @!P3 LDG.E.U16 R64, desc[UR6][R52.64] ;  /* 0x000000063440b981 */ /* 0x000f28000c1e1500 */
[----:B0-----:R-:W4:Y:S04]  /*83930*/  LDL R69, [R1+0x2370] ;  /* 0x0023700001457983 */ /* 0x001f280000100800 */
[----:B------:R-:W4:Y:S04]  /*83940*/  LDL.LU R28, [R1+0x2334] ;  /* 0x00233400011c7983 */ /* 0x000f280000300800 */
[----:B------:R-:W4:Y:S04]  /*83950*/  LDL.LU.64 R22, [R1+0x41e8] ;  /* 0x0041e80001167983 */ /* 0x000f280000300a00 */
[----:B--2---:R0:W-:Y:S04]  /*83960*/  @!P5 STL [R1+0x23f8], R57 ;  /* 0x0023f8390100d387 */ /* 0x0041e80000100800 */
[----:B0-----:R-:W2:Y:S04]  /*83970*/  LDL.LU R57, [R1+0x41e0] ;  /* 0x0041e00001397983 */ /* 0x001ea80000300800 */
[----:B------:R-:W2:Y:S04]  /*83980*/  LDL.LU.64 R24, [R1+0x41d8] ;  /* 0x0041d80001187983 */ /* 0x000ea80000300a00 */
[----:B------:R-:W2:Y:S04]  /*83990*/  @!P5 LDG.E.U16 R35, desc[UR6][R80.64] ;  /* 0x000000065023d981 */ /* 0x000ea8000c1e1500 */
[----:B------:R-:W2:Y:S04]  /*839a0*/  @!P3 LDG.E.U16 R34, desc[UR6][R20.64] ;  /* 0x000000061422b981 */ /* 0x000ea8000c1e1500 */
[----:B---3--:R0:W-:Y:S04]  /*839b0*/  @!P3 STL [R1+0x23bc], R0 ;  /* 0x0023bc000100b387 */ /* 0x0081e80000100800 */
[----:B0-----:R-:W3:Y:S04]  /*839c0*/  LDL.LU R0, [R1+0x41d0] ;  /* 0x0041d00001007983 */ /* 0x001ee80000300800 */
[----:B------:R-:W3:Y:S04]  /*839d0*/  LDL.LU.64 R54, [R1+0x41c8] ;  /* 0x0041c80001367983 */ /* 0x000ee80000300a00 */
[----:B----4-:R-:W4:Y:S04]  /*839e0*/  @!P5 LDG.E.U16 R69, desc[UR6][R36.64] ;  /* 0x000000062445d981 */ /* 0x010f28000c1e1500 */
[----:B------:R-:W4:Y:S04]  /*839f0*/  @!P5 LDG.E.U16 R29, desc[UR6][R22.64] ;  /* 0x00000006161dd981 */ /* 0x000f28000c1e1500 */
[----:B------:R-:W4:Y:S04]  /*83a00*/  LDL.LU.64 R22, [R1+0x41c0] ;  /* 0x0041c00001167983 */ /* 0x000f280000300a00 */
[----:B--2---:R-:W2:Y:S04]  /*83a10*/  @!P3 LDG.E.U16 R68, desc[UR6][R56.64] ;  /* 0x000000063844b981 */ /* 0x004ea8000c1e1500 */
[----:B------:R-:W2:Y:S04]  /*83a20*/  @!P5 LDG.E.U16 R61, desc[UR6][R24.64] ;  /* 0x00000006183dd981 */ /* 0x000ea8000c1e1500 */
[----:B---3--:R-:W3:Y:S04]  /*83a30*/  @!P3 LDG.E.U16 R60, desc[UR6][R54.64] ;  /* 0x00000006363cb981 */ /* 0x008ee8000c1e1500 */
[----:B----4-:R-:W4:Y:S04]  /*83a40*/  @!P5 LDG.E.U16 R31, desc[UR6][R22.64] ;  /* 0x00000006161fd981 */ /* 0x010f28000c1e1500 */
[----:B--2---:R0:W-:Y:S04]  /*83a50*/  @!P3 STL [R1+0x233c], R68 ;  /* 0x00233c440100b387 */ /* 0x0041e80000100800 */
[----:B0-----:R-:W2:Y:S04]  /*83a60*/  LDL R68, [R1+0x2330] ;  /* 0x0023300001447983 */ /* 0x001ea80000100800 */
        /* <DEDUP_REMOVED lines=8> */
[----:B------:R-:W2:Y:S04]  /*83af0*/  LDL.LU.64 R50, [R1+0x41b8] ;  /* 0x0041b80001327983 */ /* 0x000ea80000300a00 */
[----:B------:R-:W3:Y:S04]  /*83b00*/  LDL.LU.64 R46, [R1+0x41b0] ;  /* 0x0041b000012e7983 */ /* 0x000ee80000300a00 */
[----:B------:R-:W3:Y:S04]  /*83b10*/  LDL.LU.64 R14, [R1+0x41a8] ;  /* 0x0041a800010e7983 */ /* 0x000ee80000300a00 */
[----:B------:R-:W3:Y:S04]  /*83b20*/  LDL.LU.64 R82, [R1+0x41a0] ;  /* 0x0041a00001527983 */ /* 0x000ee80000300a00 */
[----:B------:R-:W3:Y:S04]  /*83b30*/  LDL.LU.64 R18, [R1+0x4198] ;  /* 0x0041980001127983 */ /* 0x000ee80000300a00 */
[----:B------:R-:W4:Y:S04]  /*83b40*/  LDL.LU.64 R2, [R1+0x4190] ;  /* 0x0041900001027983 */ /* 0x000f280000300a00 */
[----:B------:R-:W-:Y:S04]  /*83b50*/  @!P5 STL [R1+0x23b8], R59 ;  /* 0x0023b83b0100d387 */ /* 0x000fe80000100800 */
[----:B------:R-:W4:Y:S04]  /*83b60*/  LDL.LU.64 R52, [R1+0x4188] ;  /* 0x0041880001347983 */ /* 0x000f280000300a00 */
[----:B------:R-:W-:Y:S04]  /*83b70*/  @!P3 STL [R1+0x237c], R58 ;  /* 0x00237c3a0100b387 */ /* 0x000fe80000100800 */
[----:B------:R-:W4:Y:S04]  /*83b80*/  LDL.LU.64 R80, [R1+0x4180] ;  /* 0x0041800001507983 */ /* 0x000f280000300a00 */
[----:B------:R-:W-:Y:S04]  /*83b90*/  @!P5 STL [R1+0x2378], R29 ;  /* 0x0023781d0100d387 */ /* 0x000fe80000100800 */
[----:B------:R-:W4:Y:S04]  /*83ba0*/  LDL.LU.64 R20, [R1+0x4178] ;  /* 0x0041780001147983 */ /* 0x000f280000300a00 */
[----:B--2---:R-:W2:Y:S04]  /*83bb0*/  @!P5 LDG.E.U16 R67, desc[UR6][R50.64] ;  /* 0x000000063243d981 */ /* 0x004ea8000c1e1500 */
[----:B---3--:R-:W3:Y:S04]  /*83bc0*/  @!P3 LDG.E.U16 R66, desc[UR6][R18.64] ;  /* 0x000000061242b981 */ /* 0x008ee8000c1e1500 */
[----:B----4-:R-:W4:Y:S04]  /*83bd0*/  @!P3 LDG.E.U16 R28, desc[UR6][R52.64] ;  /* 0x00000006341cb981 */ /* 0x010f28000c1e1500 */
[----:B------:R-:W2:Y:S04]  /*83be0*/  LDL.LU.64 R50, [R1+0x4170] ;  /* 0x0041700001327983 */ /* 0x000ea80000300a00 */
[----:B------:R-:W3:Y:S04]  /*83bf0*/  @!P5 LDG.E.U16 R68, desc[UR6][R20.64] ;  /* 0x000000061444d981 */ /* 0x000ee8000c1e1500 */
[----:B------:R-:W3:Y:S04]  /*83c00*/  LDL.LU.64 R18, [R1+0x4168] ;  /* 0x0041680001127983 */ /* 0x000ee80000300a00 */
[----:B------:R-:W-:Y:S04]  /*83c10*/  @!P5 STL [R1+0x2338], R61 ;  /* 0x0023383d0100d387 */ /* 0x000fe80000100800 */
[----:B0-----:R-:W3:Y:S04]  /*83c20*/  LDL.LU R22, [R1+0x246c] ;  /* 0x00246c0001167983 */ /* 0x001ee80000300800 */
[----:B----4-:R-:W-:Y:S04]  /*83c30*/  STL [R1+0x4028], R28 ;  /* 0x0040281c01007387 */ /* 0x010fe80000100800 */
[----:B------:R-:W-:Y:S04]  /*83c40*/  @!P3 STL [R1+0x22fc], R60 ;  /* 0x0022fc3c0100b387 */ /* 0x000fe80000100800 */
[----:B------:R0:W-:Y:S04]  /*83c50*/  STL [R1+0x4014], R52 ;  /* 0x0040143401007387 */ /* 0x0001e80000100800 */
[----:B--2---:R-:W2:Y:S04]  /*83c60*/  @!P3 LDG.E.U16 R0, desc[UR6][R50.64] ;  /* 0x000000063200b981 */ /* 0x004ea8000c1e1500 */
[----:B---3--:R-:W3:Y:S04]  /*83c70*/  @!P3 LDG.E.U16 R22, desc[UR6][R74.64] ;  /* 0x000000064a16b981 */ /* 0x008ee8000c1e1500 */
[----:B0-----:R-:W4:Y:S04]  /*83c80*/  LDL.LU R52, [R1+0x24ac] ;  /* 0x0024ac0001347983 */ /* 0x001f280000300800 */
[----:B------:R0:W-:Y:S04]  /*83c90*/  STL [R1+0x4010], R53 ;  /* 0x0040103501007387 */ /* 0x0001e80000100800 */
[----:B------:R-:W-:Y:S04]  /*83ca0*/  @!P5 STL [R1+0x22f8], R31 ;  /* 0x0022f81f0100d387 */ /* 0x000fe80000100800 */
[----:B0-----:R-:W2:Y:S04]  /*83cb0*/  LDL.LU R53, [R1+0x24a8] ;  /* 0x0024a80001357983 */ /* 0x001ea80000300800 */
[----:B------:R-:W-:Y:S04]  /*83cc0*/  STL [R1+0x401c], R20 ;  /* 0x00401c1401007387 */ /* 0x000fe80000100800 */
[----:B------:R0:W-:Y:S04]  /*83cd0*/  STL [R1+0x4018], R21 ;  /* 0x0040181501007387 */ /* 0x0001e80000100800 */
[----:B------:R-:W-:Y:S04]  /*83ce0*/  @!P3 STL [R1+0x24b4], R30 ;  /* 0x0024b41e0100b387 */ /* 0x000fe80000100800 */
[----:B0-----:R-:W3:Y:S04]  /*83cf0*/  LDL.LU R21, [R1+0x22f0] ;  /* 0x0022f00001157983 */ /* 0x001ee80000300800 */
[----:B----4-:R-:W4:Y:S04]  /*83d00*/  @!P3 LDG.E.U16 R52, desc[UR6][R78.64] ;  /* 0x000000064e34b981 */ /* 0x010f28000c1e1500 */
[----:B--2---:R-:W2:Y:S04]  /*83d10*/  @!P5 LDG.E.U16 R53, desc[UR6][R76.64] ;  /* 0x000000064c35d981 */ /* 0x004ea8000c1e1500 */
[----:B---3--:R-:W3:Y:S04]  /*83d20*/  @!P5 LDG.E.U16 R21, desc[UR6][R18.64] ;  /* 0x000000061215d981 */ /* 0x008ee8000c1e1500 */
[----:B------:R-:W-:Y:S04]  /*83d30*/  @!P5 STL [R1+0x24b0], R63 ;  /* 0x0024b03f0100d387 */ /* 0x000fe80000100800 */
[----:B------:R0:W-:Y:S04]  /*83d40*/  STL [R1+0x22f4], R0 ;  /* 0x0022f40001007387 */ /* 0x0001e80000100800 */
[----:B0-----:R-:W2:Y:S04]  /*83d50*/  LDL.LU R0, [R1+0x4160] ;  /* 0x0041600001007983 */ /* 0x001ea80000300800 */
[----:B------:R0:W-:Y:S04]  /*83d60*/  @!P3 STL [R1+0x2474], R62 ;  /* 0x0024743e0100b387 */ /* 0x0001e80000100800 */
[----:B------:R-:W-:Y:S04]  /*83d70*/  STL [R1+0x4024], R50 ;  /* 0x0040243201007387 */ /* 0x000fe80000100800 */
[----:B------:R-:W-:Y:S04]  /*83d80*/  STL [R1+0x4020], R51 ;  /* 0x0040203301007387 */ /* 0x000fe80000100800 */
[----:B------:R-:W-:Y:S04]  /*83d90*/  @!P5 STL [R1+0x2470], R33 ;  /* 0x002470210100d387 */ /* 0x000fe80000100800 */
[----:B---3--:R-:W-:Y:S04]  /*83da0*/  STL [R1+0x4034], R21 ;  /* 0x0040341501007387 */ /* 0x008fe80000100800 */
[----:B------:R1:W-:Y:S04]  /*83db0*/  @!P3 STL [R1+0x2434], R32 ;  /* 0x002434200100b387 */ /* 0x0003e80000100800 */
[----:B------:R-:W-:Y:S04]  /*83dc0*/  STL [R1+0x4030], R18 ;  /* 0x0040301201007387 */ /* 0x000fe80000100800 */
[----:B------:R-:W-:Y:S04]  /*83dd0*/  STL [R1+0x402c], R19 ;  /* 0x00402c1301007387 */ /* 0x000fe80000100800 */
[----:B------:R-:W-:Y:S04]  /*83de0*/  @!P5 STL [R1+0x2430], R65 ;  /* 0x002430410100d387 */ /* 0x000fe80000100800 */
[----:B------:R-:W3:Y:S04]  /*83df0*/  LDL.LU.64 R78, [R1+0x4158] ;  /* 0x00415800014e7983 */ /* 0x000ee80000300a00 */
[----:B------:R0:W-:Y:S04]  /*83e00*/  @!P3 STL [R1+0x23f4], R64 ;  /* 0x0023f4400100b387 */ /* 0x0001e80000100800 */
[----:B----4-:R-:W-:Y:S04]  /*83e10*/  STL [R1+0x4038], R52 ;  /* 0x0040383401007387 */ /* 0x010fe80000100800 */
[----:B------:R-:W-:Y:S04]  /*83e20*/  @!P5 STL [R1+0x23f0], R35 ;  /* 0x0023f0230100d387 */ /* 0x000fe80000100800 */
[----:B------:R-:W4:Y:S04]  /*83e30*/  LDL.LU.64 R76, [R1+0x4150] ;  /* 0x00415000014c7983 */ /* 0x000f280000300a00 */
[----:B--2---:R-:W-:Y:S04]  /*83e40*/  STL [R1+0x403c], R53 ;  /* 0x00403c3501007387 */ /* 0x004fe80000100800 */
[----:B------:R2:W-:Y:S04]  /*83e50*/  @!P3 STL [R1+0x23b4], R34 ;  /* 0x0023b4220100b387 */ /* 0x0005e80000100800 */
[----:B------:R-:W3:Y:S04]  /*83e60*/  LDL.LU R23, [R1+0x2468] ;  /* 0x0024680001177983 */ /* 0x000ee80000300800 */
[----:B------:R-:W4:Y:S04]  /*83e70*/  LDL.LU R54, [R1+0x242c] ;  /* 0x00242c0001367983 */ /* 0x000f280000300800 */
[----:B------:R-:W-:Y:S04]  /*83e80*/  @!P5 STL [R1+0x23b0], R67 ;  /* 0x0023b0430100d387 */ /* 0x000fe80000100800 */
[----:B------:R-:W4:Y:S04]  /*83e90*/  LDL.LU R55, [R1+0x2428] ;  /* 0x0024280001377983 */ /* 0x000f280000300800 */
[----:B------:R-:W4:Y:S04]  /*83ea0*/  LDL.LU R24, [R1+0x23ec] ;  /* 0x0023ec0001187983 */ /* 0x000f280000300800 */
[----:B------:R0:W-:Y:S04]  /*83eb0*/  @!P3 STL [R1+0x2374], R66 ;  /* 0x002374420100b387 */ /* 0x0001e80000100800 */
[----:B------:R-:W4:Y:S04]  /*83ec0*/  LDL.LU R25, [R1+0x23e8] ;  /* 0x0023e80001197983 */ /* 0x000f280000300800 */
[----:B------:R-:W-:Y:S04]  /*83ed0*/  @!P5 STL [R1+0x2370], R69 ;  /* 0x002370450100d387 */ /* 0x000fe80000100800 */
        /* <DEDUP_REMOVED lines=8> */
[----:B------:R0:W-:Y:S04]  /*83f60*/  @!P5 STL [R1+0x2330], R68 ;  /* 0x002330440100d387 */ /* 0x0001e80000100800 */
[----:B------:R-:W4:Y:S04]  /*83f70*/  LDL.LU R60, [R1+0x24a4] ;  /* 0x0024a400013c7983 */ /* 0x000f280000300800 */
[----:B------:R-:W4:Y:S04]  /*83f80*/  LDL.LU R61, [R1+0x24a0] ;  /* 0x0024a000013d7983 */ /* 0x000f280000300800 */
[----:B------:R-:W4:Y:S04]  /*83f90*/  LDL.LU R30, [R1+0x2464] ;  /* 0x00246400011e7983 */ /* 0x000f280000300800 */
[----:B------:R-:W4:Y:S04]  /*83fa0*/  LDL.LU R31, [R1+0x2460] ;  /* 0x00246000011f7983 */ /* 0x000f280000300800 */
[----:B0-----:R-:W4:Y:S04]  /*83fb0*/  LDL.LU R62, [R1+0x2424] ;  /* 0x00242400013e7983 */ /* 0x001f280000300800 */
[----:B------:R-:W4:Y:S04]  /*83fc0*/  LDL.LU R63, [R1+0x2420] ;  /* 0x00242000013f7983 */ /* 0x000f280000300800 */
[----:B-1----:R-:W4:Y:S04]  /*83fd0*/  LDL.LU R32, [R1+0x23e4] ;  /* 0x0023e40001207983 */ /* 0x002f280000300800 */
[----:B------:R-:W4:Y:S04]  /*83fe0*/  LDL.LU R33, [R1+0x23e0] ;  /* 0x0023e00001217983 */ /* 0x000f280000300800 */
[----:B------:R-:W4:Y:S04]  /*83ff0*/  LDL.LU R64, [R1+0x23a4] ;  /* 0x0023a40001407983 */ /* 0x000f280000300800 */
[----:B------:R-:W4:Y:S04]  /*84000*/  LDL.LU R65, [R1+0x23a0] ;  /* 0x0023a00001417983 */ /* 0x000f280000300800 */
[----:B--2---:R-:W2:Y:S04]  /*84010*/  LDL.LU R34, [R1+0x2364] ;  /* 0x0023640001227983 */ /* 0x004ea80000300800 */
[----:B------:R-:W2:Y:S04]  /*84020*/  LDL.LU R35, [R1+0x2360] ;  /* 0x0023600001237983 */ /* 0x000ea80000300800 */
[----:B------:R-:W2:Y:S04]  /*84030*/  LDL.LU.64 R74, [R1+0x4148] ;  /* 0x00414800014a7983 */ /* 0x000ea80000300a00 */
[----:B---3--:R-:W3:Y:S04]  /*84040*/  @!P5 LDG.E.U16 R23, desc[UR6][R72.64] ;  /* 0x000000064817d981 */ /* 0x008ee8000c1e1500 */
[----:B----4-:R-:W4:Y:S04]  /*84050*/  @!P3 LDG.E.U16 R54, desc[UR6][R70.64] ;  /* 0x000000064636b981 */ /* 0x010f28000c1e1500 */
[----:B------:R-:W4:Y:S04]  /*84060*/  @!P5 LDG.E.U16 R55, desc[UR6][R48.64] ;  /* 0x000000063037d981 */ /* 0x000f28000c1e1500 */
[----:B------:R-:W-:Y:S04]  /*84070*/  STL [R1+0x4040], R22 ;  /* 0x0040401601007387 */ /* 0x000fe80000100800 */
[----:B------:R-:W4:Y:S04]  /*84080*/  LDL.LU R66, [R1+0x2320] ;  /* 0x0023200001427983 */ /* 0x000f280000300800 */
[----:B------:R-:W4:Y:S04]  /*84090*/  LDL.LU R67, [R1+0x22e4] ;  /* 0x0022e40001437983 */ /* 0x000f280000300800 */
[----:B------:R-:W4:Y:S04]  /*840a0*/  LDL.LU R37, [R1+0x22b4] ;  /* 0x0022b40001257983 */ /* 0x000f280000300800 */
[----:B------:R-:W4:Y:S04]  /*840b0*/  LDL.LU R68, [R1+0x249c] ;  /* 0x00249c0001447983 */ /* 0x000f280000300800 */
[----:B------:R-:W4:Y:S04]  /*840c0*/  LDL.LU R69, [R1+0x2498] ;  /* 0x0024980001457983 */ /* 0x000f280000300800 */
[----:B------:R-:W4:Y:S04]  /*840d0*/  @!P3 LDG.E.U16 R24, desc[UR6][R16.64] ;  /* 0x000000061018b981 */ /* 0x000f28000c1e1500 */
[----:B------:R-:W4:Y:S04]  /*840e0*/  LDL.LU.64 R72, [R1+0x4140] ;  /* 0x0041400001487983 */ /* 0x000f280000300a00 */
[----:B------:R-:W4:Y:S04]  /*840f0*/  @!P5 LDG.E.U16 R25, desc[UR6][R44.64] ;  /* 0x000000062c19d981 */ /* 0x000f28000c1e1500 */
        /* <DEDUP_REMOVED lines=14> */
[----:B--2---:R-:W2:Y:S04]  /*841e0*/  @!P3 LDG.E.U16 R34, desc[UR6][R76.64] ;  /* 0x000000064c22b981 */ /* 0x004ea8000c1e1500 */
[----:B------:R-:W2:Y:S04]  /*841f0*/  @!P5 LDG.E.U16 R35, desc[UR6][R74.64] ;  /* 0x000000064a23d981 */ /* 0x000ea8000c1e1500 */
[----:B---3--:R-:W-:Y:S04]  /*84200*/  STL [R1+0x4044], R23 ;  /* 0x0040441701007387 */ /* 0x008fe80000100800 */
[----:B------:R-:W3:Y:S04]  /*84210*/  LDL.LU.64 R70, [R1+0x4138] ;  /* 0x0041380001467983 */ /* 0x000ee80000300a00 */
[----:B----4-:R-:W-:Y:S04]  /*84220*/  STL [R1+0x4048], R54 ;  /* 0x0040483601007387 */ /* 0x010fe80000100800 */
[----:B------:R-:W4:Y:S04]  /*84230*/  LDL.LU.64 R48, [R1+0x4130] ;  /* 0x0041300001307983 */ /* 0x000f280000300a00 */
[----:B------:R-:W-:Y:S04]  /*84240*/  STL [R1+0x404c], R55 ;  /* 0x00404c3701007387 */ /* 0x000fe80000100800 */
[----:B------:R-:W2:Y:S04]  /*84250*/  LDL.LU.64 R16, [R1+0x4128] ;  /* 0x0041280001107983 */ /* 0x000ea80000300a00 */
[----:B------:R-:W3:Y:S04]  /*84260*/  @!P3 LDG.E.U16 R68, desc[UR6][R84.64] ;  /* 0x000000065444b981 */ /* 0x000ee8000c1e1500 */
[----:B------:R-:W-:Y:S04]  /*84270*/  STL [R1+0x4050], R24 ;  /* 0x0040501801007387 */ /* 0x000fe80000100800 */
[----:B------:R-:W3:Y:S04]  /*84280*/  LDL.LU.64 R44, [R1+0x4120] ;  /* 0x00412000012c7983 */ /* 0x000ee80000300a00 */
[----:B------:R-:W3:Y:S04]  /*84290*/  @!P5 LDG.E.U16 R69, desc[UR6][R86.64] ;  /* 0x000000065645d981 */ /* 0x000ee8000c1e1500 */
[----:B------:R-:W-:Y:S04]  /*842a0*/  STL [R1+0x4054], R25 ;  /* 0x0040541901007387 */ /* 0x000fe80000100800 */
[----:B------:R-:W3:Y:S04]  /*842b0*/  LDL.LU.64 R46, [R1+0x4118] ;  /* 0x00411800012e7983 */ /* 0x000ee80000300a00 */
[----:B------:R-:W-:Y:S04]  /*842c0*/  STL [R1+0x4058], R56 ;  /* 0x0040583801007387 */ /* 0x000fe80000100800 */
[----:B------:R-:W3:Y:S04]  /*842d0*/  LDL.LU.64 R14, [R1+0x4110] ;  /* 0x00411000010e7983 */ /* 0x000ee80000300a00 */
[----:B----4-:R-:W4:Y:S04]  /*842e0*/  @!P3 LDG.E.U16 R36, desc[UR6][R48.64] ;  /* 0x000000063024b981 */ /* 0x010f28000c1e1500 */
[----:B--2---:R-:W2:Y:S04]  /*842f0*/  @!P5 LDG.E.U16 R58, desc[UR6][R16.64] ;  /* 0x00000006103ad981 */ /* 0x004ea8000c1e1500 */
[----:B------:R0:W-:Y:S04]  /*84300*/  STL [R1+0x405c], R57 ;  /* 0x00405c3901007387 */ /* 0x0001e80000100800 */
[----:B------:R-:W-:Y:S04]  /*84310*/  STL [R1+0x4068], R26 ;  /* 0x0040681a01007387 */ /* 0x000fe80000100800 */
[----:B------:R-:W-:Y:S04]  /*84320*/  STL [R1+0x4064], R80 ;  /* 0x0040645001007387 */ /* 0x000fe80000100800 */
[----:B------:R-:W-:Y:S04]  /*84330*/  STL [R1+0x4060], R81 ;  /* 0x0040605101007387 */ /* 0x000fe80000100800 */
[----:B------:R-:W-:Y:S04]  /*84340*/  STL [R1+0x4074], R27 ;  /* 0x0040741b01007387 */ /* 0x000fe80000100800 */
[----:B------:R-:W-:Y:S04]  /*84350*/  STL [R1+0x4070], R78 ;  /* 0x0040704e01007387 */ /* 0x000fe80000100800 */
[----:B------:R-:W-:Y:S04]  /*84360*/  STL [R1+0x406c], R79 ;  /* 0x00406c4f01007387 */ /* 0x000fe80000100800 */
[----:B---3--:R-:W3:Y:S04]  /*84370*/  @!P3 LDG.E.U16 R59, desc[UR6][R46.64] ;  /* 0x000000062e3bb981 */ /* 0x008ee8000c1e1500 */
[----:B------:R-:W3:Y:S04]  /*84380*/  @!P5 LDG.E.U16 R29, desc[UR6][R14.64] ;  /* 0x000000060e1dd981 */ /* 0x000ee8000c1e1500 */
[----:B----4-:R-:W-:Y:S04]  /*84390*/  STL [R1+0x4080], R36 ;  /* 0x0040802401007387 */ /* 0x010fe80000100800 */
[----:B------:R-:W-:Y:S04]  /*843a0*/  STL [R1+0x407c], R48 ;  /* 0x00407c3001007387 */ /* 0x000fe80000100800 */
[----:B------:R-:W-:Y:S04]  /*843b0*/  STL [R1+0x4078], R49 ;  /* 0x0040783101007387 */ /* 0x000fe80000100800 */
[----:B--2---:R-:W-:Y:S04]  /*843c0*/  STL [R1+0x408c], R58 ;  /* 0x00408c3a01007387 */ /* 0x004fe80000100800 */
[----:B------:R-:W-:Y:S04]  /*843d0*/  STL [R1+0x4088], R16 ;  /* 0x0040881001007387 */ /* 0x000fe80000100800 */
[----:B------:R-:W-:Y:S04]  /*843e0*/  STL [R1+0x4084], R17 ;  /* 0x0040841101007387 */ /* 0x000fe80000100800 */
[----:B------:R-:W-:Y:S04]  /*843f0*/  STL [R1+0x4090], R47 ;  /* 0x0040902f01007387 */ /* 0x000fe80000100800 */
[----:B------:R-:W2:Y:S04]  /*84400*/  LDL.LU.64 R12, [R1+0x4108] ;  /* 0x00410800010c7983 */ /* 0x000ea80000300a00 */
[----:B------:R-:W4:Y:S04]  /*84410*/  LDL.LU.64 R40, [R1+0x4100] ;  /* 0x0041000001287983 */ /* 0x000f280000300a00 */
[----:B0-----:R-:W3:Y:S04]  /*84420*/  LDL.64 R56, [R1+0x150] ;  /* 0x0001500001387983 */ /* 0x001ee80000100a00 */
[----:B------:R-:W3:Y:S04]  /*84430*/  LDL.64 R24, [R1+0xd8] ;  /* 0x0000d80001187983 */ /* 0x000ee80000100a00 */
[----:B------:R-:W3:Y:S04]  /*84440*/  LDL.64 R54, [R1+0xd0] ;  /* 0x0000d00001367983 */ /* 0x000ee80000100a00 */
[----:B------:R-:W3:Y:S04]  /*84450*/  LDL.64 R22, [R1+0x58] ;  /* 0x0000580001167983 */ /* 0x000ee80000100a00 */
[----:B------:R-:W3:Y:S04]  /*84460*/  LDL.64 R52, [R1+0x50] ;  /* 0x0000500001347983 */ /* 0x000ee80000100a00 */
[----:B------:R-:W3:Y:S04]  /*84470*/  LDL.LU.64 R8, [R1+0x40f8] ;  /* 0x0040f80001087983 */ /* 0x000ee80000300a00 */
[----:B------:R-:W3:Y:S04]  /*84480*/  LDL.LU.64 R42, [R1+0x40f0] ;  /* 0x0040f000012a7983 */ /* 0x000ee80000300a00 */
[----:B------:R-:W4:Y:S04]  /*84490*/  LDL.LU.64 R10, [R1+0x40e8] ;  /* 0x0040e800010a7983 */ /* 0x000f280000300a00 */
[----:B------:R-:W4:Y:S04]  /*844a0*/  LDL.LU.64 R38, [R1+0x40e0] ;  /* 0x0040e00001267983 */ /* 0x000f280000300a00 */
[----:B------:R-:W4:Y:S04]  /*844b0*/  LDL.LU.64 R4, [R1+0x40d8] ;  /* 0x0040d80001047983 */ /* 0x000f280000300a00 */
[----:B------:R-:W4:Y:S04]  /*844c0*/  LDL.LU.64 R90, [R1+0x40d0] ;  /* 0x0040d000015a7983 */ /* 0x000f280000300a00 */
[----:B------:R-:W4:Y:S04]  /*844d0*/  LDL.LU R28, [R1+0x32e0] ;  /* 0x0032e000011c7983 */ /* 0x000f280000300800 */
[----:B------:R-:W4:Y:S04]  /*844e0*/  LDL.LU.64 R82, [R1+0x40c8] ;  /* 0x0040c80001527983 */ /* 0x000f280000300a00 */
[----:B------:R-:W4:Y:S04]  /*844f0*/  LDL.LU R19, [R1+0x32dc] ;  /* 0x0032dc0001137983 */ /* 0x000f280000300800 */
[----:B------:R-:W4:Y:S04]  /*84500*/  LDL.LU R50, [R1+0x32d8] ;  /* 0x0032d80001327983 */ /* 0x000f280000300800 */
[----:B------:R-:W4:Y:S04]  /*84510*/  LDL.LU.64 R2, [R1+0x40c0] ;  /* 0x0040c00001027983 */ /* 0x000f280000300a00 */
[----:B------:R-:W4:Y:S04]  /*84520*/  LDL.LU R18, [R1+0x32d4] ;  /* 0x0032d40001127983 */ /* 0x000f280000300800 */
[----:B------:R-:W4:Y:S04]  /*84530*/  LDL.LU R21, [R1+0x32d0] ;  /* 0x0032d00001157983 */ /* 0x000f280000300800 */
[----:B------:R-:W4:Y:S04]  /*84540*/  LDL.LU R20, [R1+0x32cc] ;  /* 0x0032cc0001147983 */ /* 0x000f280000300800 */
[----:B------:R-:W4:Y:S04]  /*84550*/  LDL.LU.64 R84, [R1+0x40b8] ;  /* 0x0040b80001547983 */ /* 0x000f280000300a00 */
[----:B------:R-:W4:Y:S04]  /*84560*/  LDL.LU.64 R86, [R1+0x40b0] ;  /* 0x0040b00001567983 */ /* 0x000f280000300a00 */
[----:B--2---:R-:W2:Y:S04]  /*84570*/  @!P5 LDG.E.U16 R66, desc[UR6][R12.64] ;  /* 0x000000060c42d981 */ /* 0x004ea8000c1e1500 */
[----:B---3--:R-:W3:Y:S04]  /*84580*/  @!P3 LDG.E.U16 R67, desc[UR6][R42.64] ;  /* 0x000000062a43b981 */ /* 0x008ee8000c1e1500 */
[----:B----4-:R-:W4:Y:S04]  /*84590*/  @!P3 LDG.E.U16 R4, desc[UR6][R88.64] ;  /* 0x000000065804b981 */ /* 0x010f28000c1e1500 */
[----:B------:R-:W2:Y:S04]  /*845a0*/  @!P3 LDG.E.U16 R91, desc[UR6][R44.64] ;  /* 0x000000062c5bb981 */ /* 0x000ea8000c1e1500 */
[----:B------:R0:W-:Y:S04]  /*845b0*/  STS.U16 [R0+UR76+0x46f80], R28 ;  /* 0x046f801c00007988 */ /* 0x0001e8000800044c */
[----:B------:R-:W2:Y:S04]  /*845c0*/  @!P3 LDG.E.U16 R82, desc[UR6][R6.64] ;  /* 0x000000060652b981 */ /* 0x000ea8000c1e1500 */
[----:B------:R1:W2:Y:S04]  /*845d0*/  @!P5 LDG.E.U16 R83, desc[UR6][R56.64] ;  /* 0x000000063853d981 */ /* 0x0002a8000c1e1500 */
[----:B------:R-:W2:Y:S04]  /*845e0*/  @!P5 LDG.E.U16 R37, desc[UR6][R10.64] ;  /* 0x000000060a25d981 */ /* 0x000ea8000c1e1500 */
[----:B------:R-:W2:Y:S04]  /*845f0*/  @!P5 LDG.E.U16 R2, desc[UR6][R92.64] ;  /* 0x000000065c02d981 */ /* 0x000ea8000c1e1500 */
[----:B------:R-:W2:Y:S04]  /*84600*/  @!P3 LDG.E.U16 R90, desc[UR6][R40.64] ;  /* 0x00000006285ab981 */ /* 0x000ea8000c1e1500 */
[----:B------:R0:W2:Y:S04]  /*84610*/  LDL.LU.64 R88, [R1+0x40a8] ;  /* 0x0040a80001587983 */ /* 0x0000a80000300a00 */
[----:B------:R-:W3:Y:S04]  /*84620*/  LDL.LU R51, [R1+0x32c8] ;  /* 0x0032c80001337983 */ /* 0x000ee80000300800 */
[----:B------:R0:W-:Y:S04]  /*84630*/  STS.U16 [R0+UR76+0x66f80], R50 ;  /* 0x066f803200007988 */ /* 0x0001e8000800044c */
[----:B------:R0:W-:Y:S04]  /*84640*/  STS.U16 [R0+UR76+0x57380], R20 ;  /* 0x0573801400007988 */ /* 0x0001e8000800044c */
[----:B------:R-:W4:Y:S04]  /*84650*/  @!P3 LDG.E.U16 R84, desc[UR6][R24.64] ;  /* 0x000000061854b981 */ /* 0x000f28000c1e1500 */
[----:B------:R-:W4:Y:S04]  /*84660*/  @!P5 LDG.E.U16 R85, desc[UR6][R54.64] ;  /* 0x000000063655d981 */ /* 0x000f28000c1e1500 */
[----:B------:R0:W4:Y:S04]  /*84670*/  LDL.LU.64 R92, [R1+0x40a0] ;  /* 0x0040a000015c7983 */ /* 0x0001280000300a00 */
[----:B------:R-:W4:Y:S04]  /*84680*/  LDL.LU.64 R6, [R1+0x4098] ;  /* 0x0040980001067983 */ /* 0x000f280000300a00 */
[----:B0-----:R-:W4:Y:S04]  /*84690*/  LDL.LU R28, [R1+0x32c4] ;  /* 0x0032c400011c7983 */ /* 0x001f280000300800 */
[----:B------:R-:W4:Y:S04]  /*846a0*/  @!P3 LDG.E.U16 R86, desc[UR6][R22.64] ;  /* 0x000000061656b981 */ /* 0x000f28000c1e1500 */
        /* <DEDUP_REMOVED lines=19> */
[----:B------:R-:W4:Y:S04]  /*847e0*/  @!P5 LDG.E.U16 R87, desc[UR6][R52.64] ;  /* 0x000000063457d981 */ /* 0x000f28000c1e1500 */
[----:B------:R-:W4:Y:S04]  /*847f0*/  LDL.LU R22, [R1+0x23d4] ;  /* 0x0023d40001167983 */ /* 0x000f280000300800 */
[----:B------:R0:W-:Y:S04]  /*84800*/  STS.U16 [R0+UR76+0x56f80], R19 ;  /* 0x056f801300007988 */ /* 0x0001e8000800044c */
[----:B------:R0:W-:Y:S04]  /*84810*/  STS.U16 [R0+UR76+0x76f80], R18 ;  /* 0x076f801200007988 */ /* 0x0001e8000800044c */
[----:B------:R0:W-:Y:S04]  /*84820*/  STS.U16 [R0+UR76+0x47380], R21 ;  /* 0x0473801500007988 */ /* 0x0001e8000800044c */
[----:B------:R-:W4:Y:S04]  /*84830*/  @!P3 LDG.E.U16 R5, desc[UR6][R38.64] ;  /* 0x000000062605b981 */ /* 0x000f28000c1e1500 */
[----:B------:R-:W4:Y:S04]  /*84840*/  LDL.LU R53, [R1+0x23d0] ;  /* 0x0023d00001357983 */ /* 0x000f280000300800 */
[----:B------:R-:W4:Y:S04]  /*84850*/  LDL.LU R52, [R1+0x2394] ;  /* 0x0023940001347983 */ /* 0x000f280000300800 */
[----:B0-----:R-:W4:Y:S04]  /*84860*/  LDL.LU R19, [R1+0x2390] ;  /* 0x0023900001137983 */ /* 0x001f280000300800 */
[----:B------:R-:W4:Y:S04]  /*84870*/  LDL.LU R18, [R1+0x2354] ;  /* 0x0023540001127983 */ /* 0x000f280000300800 */
[----:B------:R-:W4:Y:S04]  /*84880*/  LDL.LU R21, [R1+0x2350] ;  /* 0x0023500001157983 */ /* 0x000f280000300800 */
[----:B------:R-:W-:Y:S04]  /*84890*/  STS.U16 [R0+UR76+0x67780], R3 ;  /* 0x0677800300007988 */ /* 0x000fe8000800044c */
[----:B--2---:R-:W2:Y:S04]  /*848a0*/  @!P3 LDG.E.U16 R88, desc[UR6][R72.64] ;  /* 0x000000064858b981 */ /* 0x004ea8000c1e1500 */
[----:B---3--:R-:W-:Y:S04]  /*848b0*/  STS.U16 [R0+UR76+0x67380], R51 ;  /* 0x0673803300007988 */ /* 0x008fe8000800044c */
[----:B------:R-:W3:Y:S04]  /*848c0*/  @!P5 LDG.E.U16 R89, desc[UR6][R70.64] ;  /* 0x000000064659d981 */ /* 0x000ee8000c1e1500 */
[----:B----4-:R-:W4:Y:S04]  /*848d0*/  @!P5 LDG.E.U16 R93, desc[UR6][R8.64] ;  /* 0x00000006085dd981 */ /* 0x010f28000c1e1500 */
[----:B------:R0:W-:Y:S04]  /*848e0*/  STS.U16 [R0+UR76+0x77380], R28 ;  /* 0x0773801c00007988 */ /* 0x0001e8000800044c */
[----:B------:R1:W-:Y:S04]  /*848f0*/  STS.U16 [R0+UR76+0x47780], R50 ;  /* 0x0477803200007988 */ /* 0x0003e8000800044c */
[----:B------:R-:W2:Y:S04]  /*84900*/  @!P5 LDG.E.U16 R92, desc[UR6][R6.64] ;  /* 0x00000006065cd981 */ /* 0x000ea8000c1e1500 */
[----:B0-----:R-:W2:Y:S04]  /*84910*/  LDL.LU R28, [R1+0x2314] ;  /* 0x00231400011c7983 */ /* 0x001ea80000300800 */
[----:B------:R-:W2:Y:S04]  /*84920*/  LDL.LU R51, [R1+0x2310] ;  /* 0x0023100001337983 */ /* 0x000ea80000300800 */
[----:B-1----:R-:W2:Y:S04]  /*84930*/  LDL.LU R50, [R1+0x24cc] ;  /* 0x0024cc0001327983 */ /* 0x002ea80000300800 */
[----:B------:R-:W2:Y:S04]  /*84940*/  LDL.LU R3, [R1+0x4094] ;  /* 0x0040940001037983 */ /* 0x000ea80000300800 */
        /* <DEDUP_REMOVED lines=10> */
[----:B0-----:R-:W3:Y:S04]  /*849f0*/  LDL.LU R20, [R1+0x24c8] ;  /* 0x0024c80001147983 */ /* 0x001ee80000300800 */
[----:B--2---:R0:W-:Y:S04]  /*84a00*/  STS.U16 [R3+UR76+0x89c00], R28 ;  /* 0x089c001c03007988 */ /* 0x0041e8000800044c */
        /* <DEDUP_REMOVED lines=23> */
[----:B------:R0:W-:Y:S04]  /*84b80*/  STS.U16 [R3+UR76+0x88c00], R54 ;  /* 0x088c003603007988 */ /* 0x0001e8000800044c */
[----:B---3--:R-:W3:Y:S04]  /*84b90*/  LDL.LU R55, [R1+0x2480] ;  /* 0x0024800001377983 */ /* 0x008ee80000300800 */
[----:B------:R1:W-:Y:S04]  /*84ba0*/  STS.U16 [R3+UR76+0x8cc00], R23 ;  /* 0x08cc001703007988 */ /* 0x0003e8000800044c */
[----:B------:R0:W-:Y:S04]  /*84bb0*/  STS.U16 [R3+UR76+0x89000], R22 ;  /* 0x0890001603007988 */ /* 0x0001e8000800044c */
[----:B------:R1:W-:Y:S04]  /*84bc0*/  STS.U16 [R3+UR76+0x8d000], R53 ;  /* 0x08d0003503007988 */ /* 0x0003e8000800044c */
[----:B------:R1:W-:Y:S01]  /*84bd0*/  STS.U16 [R3+UR76+0x89400], R52 ;  /* 0x0894003403007988 */ /* 0x0003e2000800044c */
[----:B------:R-:W-:-:S03]  /*84be0*/  LOP3.LUT R17, R3, 0x10, RZ, 0x3c, !PT ;  /* 0x0000001003117812 */ /* 0x000fc600078e3cff */
[----:B0-----:R-:W3:Y:S04]  /*84bf0*/  LDL.LU R54, [R1+0x2444] ;  /* 0x0024440001367983 */ /* 0x001ee80000300800 */
[----:B-1----:R-:W3:Y:S04]  /*84c00*/  LDL.LU R23, [R1+0x2440] ;  /* 0x0024400001177983 */ /* 0x002ee80000300800 */
[----:B------:R-:W3:Y:S04]  /*84c10*/  LDL.LU R22, [R1+0x2404] ;  /* 0x0024040001167983 */ /* 0x000ee80000300800 */
[----:B------:R0:W-:Y:S04]  /*84c20*/  STS.U16 [R3+UR76+0x8d400], R19 ;  /* 0x08d4001303007988 */ /* 0x0001e8000800044c */
        /* <DEDUP_REMOVED lines=8> */
[----:B------:R0:W-:Y:S04]  /*84cb0*/  STS.U16 [R17+UR76+0x8c080], R20 ;  /* 0x08c0801411007988 */ /* 0x0001e8000800044c */
[----:B------:R-:W3:Y:S04]  /*84cc0*/  LDL.LU R21, [R1+0x2380] ;  /* 0x0023800001157983 */ /* 0x000ee80000300800 */
[----:B------:R-:W3:Y:S04]  /*84cd0*/  LDL.LU R51, [R1+0x2344] ;  /* 0x0023440001337983 */ /* 0x000ee80000300800 */
[----:B------:R-:W3:Y:S04]  /*84ce0*/  LDL.LU R50, [R1+0x2340] ;  /* 0x0023400001327983 */ /* 0x000ee80000300800 */
[----:B0-----:R-:W3:Y:S04]  /*84cf0*/  LDL.LU R20, [R1+0x2304] ;  /* 0x0023040001147983 */ /* 0x001ee80000300800 */
[----:B--2---:R0:W-:Y:S04]  /*84d00*/  STS.U16 [R17+UR76+0x88480], R28 ;  /* 0x0884801c11007988 */ /* 0x0041e8000800044c */
[----:B0-----:R-:W2:Y:S04]  /*84d10*/  LDL.LU R28, [R1+0x2300] ;  /* 0x00230000011c7983 */ /* 0x001ea80000300800 */
[----:B----4-:R0:W-:Y:S04]  /*84d20*/  STS.U16 [R17+UR76+0x8c480], R47 ;  /* 0x08c4802f11007988 */ /* 0x0101e8000800044c */
        /* <DEDUP_REMOVED lines=9> */
[----:B0-----:R0:W5:Y:S01]  /*84dc0*/  LDL.LU R47, [R1+0x4090] ;  /* 0x00409000012f7983 */ /* 0x0011620000300800 */
[----:B-1----:R-:W-:-:S03]  /*84dd0*/  LOP3.LUT R16, R3, 0x20, RZ, 0x3c, !PT ;  /* 0x0000002003107812 */ /* 0x002fc600078e3cff */
        /* <DEDUP_REMOVED lines=18> */
[----:B-1----:R-:W4:Y:S04]  /*84f00*/  LDL.LU R51, [R1+0x24bc] ;  /* 0x0024bc0001337983 */ /* 0x002f280000300800 */
[----:B---3--:R-:W3:Y:S04]  /*84f10*/  LDL.LU R50, [R1+0x24b8] ;  /* 0x0024b80001327983 */ /* 0x008ee80000300800 */
[----:B------:R-:W3:Y:S04]  /*84f20*/  LDL.LU R58, [R1+0x247c] ;  /* 0x00247c00013a7983 */ /* 0x000ee80000300800 */
[----:B--2---:R1:W-:Y:S04]  /*84f30*/  STS.U16 [R16+UR76+0x8dd00], R28 ;  /* 0x08dd001c10007988 */ /* 0x0043e8000800044c */
        /* <DEDUP_REMOVED lines=25> */
[----:B------:R-:W-:-:S05]  /*850d0*/  LOP3.LUT R57, R3, 0x30, RZ, 0x3c, !PT ;  /* 0x0000003003397812 */ /* 0x000fca00078e3cff */
[----:B----4-:R-:W-:Y:S04]  /*850e0*/  STS.U16 [R57+UR76+0x88180], R51 ;  /* 0x0881803339007988 */ /* 0x010fe8000800044c */
[----:B---3--:R1:W-:Y:S04]  /*850f0*/  STS.U16 [R57+UR76+0x8c180], R50 ;  /* 0x08c1803239007988 */ /* 0x0083e8000800044c */
[----:B------:R3:W-:Y:S04]  /*85100*/  STS.U16 [R57+UR76+0x88580], R58 ;  /* 0x0885803a39007988 */ /* 0x0007e8000800044c */
[----:B-1----:R-:W4:Y:S04]  /*85110*/  LDL.LU R50, [R1+0x2330] ;  /* 0x0023300001327983 */ /* 0x002f280000300800 */
[----:B------:R-:W4:Y:S04]  /*85120*/  LDL.LU R51, [R1+0x22f4] ;  /* 0x0022f40001337983 */ /* 0x000f280000300800 */
[----:B---3--:R-:W3:Y:S04]  /*85130*/  LDL.LU R58, [R1+0x408c] ;  /* 0x00408c00013a7983 */ /* 0x008ee80000300800 */
[----:B--2---:R1:W-:Y:S04]  /*85140*/  STS.U16 [R57+UR76+0x8c580], R16 ;  /* 0x08c5801039007988 */ /* 0x0043e8000800044c */
[----:B------:R2:W-:Y:S04]  /*85150*/  STS.U16 [R57+UR76+0x88980], R17 ;  /* 0x0889801139007988 */ /* 0x0005e8000800044c */
[----:B------:R0:W-:Y:S04]  /*85160*/  STS.U16 [R57+UR76+0x8c980], R36 ;  /* 0x08c9802439007988 */ /* 0x0001e8000800044c */
[----:B------:R0:W-:Y:S04]  /*85170*/  STS.U16 [R57+UR76+0x88d80], R48 ;  /* 0x088d803039007988 */ /* 0x0001e8000800044c */
[----:B------:R0:W-:Y:S04]  /*85180*/  STS.U16 [R57+UR76+0x8cd80], R49 ;  /* 0x08cd803139007988 */ /* 0x0001e8000800044c */
[----:B------:R0:W-:Y:S04]  /*85190*/  STS.U16 [R57+UR76+0x89180], R27 ;  /* 0x0891801b39007988 */ /* 0x0001e8000800044c */
[----:B------:R0:W-:Y:S04]  /*851a0*/  STS.U16 [R57+UR76+0x8d180], R78 ;  /* 0x08d1804e39007988 */ /* 0x0001e8000800044c */
[----:B-1----:R1:W5:Y:S04]  /*851b0*/  LDL.LU R16, [R1+0x4088] ;  /* 0x0040880001107983 */ /* 0x0023680000300800 */
[----:B--2---:R1:W5:Y:S04]  /*851c0*/  LDL.LU R17, [R1+0x4084] ;  /* 0x0040840001117983 */ /* 0x0043680000300800 */
[----:B0-----:R-:W2:Y:S04]  /*851d0*/  LDL.LU R36, [R1+0x4080] ;  /* 0x0040800001247983 */ /* 0x001ea80000300800 */
[----:B------:R1:W5:Y:S04]  /*851e0*/  LDL.LU R48, [R1+0x407c] ;  /* 0x00407c0001307983 */ /* 0x0003680000300800 */
[----:B------:R1:W5:Y:S04]  /*851f0*/  LDL.LU R49, [R1+0x4078] ;  /* 0x0040780001317983 */ /* 0x0003680000300800 */
[----:B------:R0:W-:Y:S04]  /*85200*/  STS.U16 [R57+UR76+0x89580], R79 ;  /* 0x0895804f39007988 */ /* 0x0001e8000800044c */
[----:B------:R-:W2:Y:S04]  /*85210*/  LDL.LU R27, [R1+0x4074] ;  /* 0x00407400011b7983 */ /* 0x000ea80000300800 */
[----:B------:R0:W-:Y:S04]  /*85220*/  STS.U16 [R57+UR76+0x8d580], R26 ;  /* 0x08d5801a39007988 */ /* 0x0001e8000800044c */
[----:B------:R1:W5:Y:S04]  /*85230*/  LDL.LU R78, [R1+0x4070] ;  /* 0x00407000014e7983 */ /* 0x0003680000300800 */
[----:B------:R0:W-:Y:S04]  /*85240*/  STS.U16 [R57+UR76+0x89980], R20 ;  /* 0x0899801439007988 */ /* 0x0001e8000800044c */
[----:B------:R0:W-:Y:S04]  /*85250*/  STS.U16 [R57+UR76+0x8d980], R80 ;  /* 0x08d9805039007988 */ /* 0x0001e8000800044c */
[----:B------:R1:W-:Y:S04]  /*85260*/  STS.U16 [R57+UR76+0x89d80], R81 ;  /* 0x089d805139007988 */ /* 0x0003e8000800044c */
[----:B------:R1:W-:Y:S04]  /*85270*/  STS.U16 [R57+UR76+0x8dd80], R56 ;  /* 0x08dd803839007988 */ /* 0x0003e8000800044c */
[----:B0-----:R0:W5:Y:S04]  /*85280*/  LDL.LU R79, [R1+0x406c] ;  /* 0x00406c00014f7983 */ /* 0x0011680000300800 */
[----:B------:R-:W2:Y:S01]  /*85290*/  LDL.LU R26, [R1+0x4068] ;  /* 0x00406800011a7983 */ /* 0x000ea20000300800 */
[----:B------:R-:W-:-:S03]  /*852a0*/  LOP3.LUT R20, R3, 0x40, RZ, 0x3c, !PT ;  /* 0x0000004003147812 */ /* 0x000fc600078e3cff */
[----:B------:R0:W5:Y:S04]  /*852b0*/  LDL.LU R80, [R1+0x4064] ;  /* 0x0040640001507983 */ /* 0x0001680000300800 */
[----:B-1----:R0:W5:Y:S04]  /*852c0*/  LDL.LU R81, [R1+0x4060] ;  /* 0x0040600001517983 */ /* 0x0021680000300800 */
        /* <DEDUP_REMOVED lines=8> */
[----:B-1----:R-:W2:Y:S04]  /*85350*/  LDL.LU R25, [R1+0x4054] ;  /* 0x0040540001197983 */ /* 0x002ea80000300800 */
[----:B0-----:R-:W2:Y:S04]  /*85360*/  LDL.LU R24, [R1+0x4050] ;  /* 0x0040500001187983 */ /* 0x001ea80000300800 */
[----:B------:R-:W2:Y:S04]  /*85370*/  LDL.LU R55, [R1+0x404c] ;  /* 0x00404c0001377983 */ /* 0x000ea80000300800 */
        /* <DEDUP_REMOVED lines=12> */
[----:B------:R0:W5:Y:S04]  /*85440*/  LDL.LU R18, [R1+0x4030] ;  /* 0x0040300001127983 */ /* 0x0001680000300800 */
[----:B------:R0:W5:Y:S04]  /*85450*/  LDL.LU R19, [R1+0x402c] ;  /* 0x00402c0001137983 */ /* 0x0001680000300800 */
[----:B---3--:R-:W3:Y:S04]  /*85460*/  LDL.LU R28, [R1+0x4028] ;  /* 0x00402800011c7983 */ /* 0x008ee80000300800 */
[----:B---3--:R1:W-:Y:S04]  /*85470*/  STS.U16 [R20+UR76+0x89a00], R28 ;  /* 0x089a001c14007988 */ /* 0x0083e8000800044c */
[----:B----4-:R3:W-:Y:S04]  /*85480*/  STS.U16 [R20+UR76+0x8da00], R50 ;  /* 0x08da003214007988 */ /* 0x0107e8000800044c */
[----:B------:R4:W-:Y:S04]  /*85490*/  STS.U16 [R20+UR76+0x89e00], R51 ;  /* 0x089e003314007988 */ /* 0x0009e8000800044c */
[----:B--2---:R2:W-:Y:S01]  /*854a0*/  STS.U16 [R20+UR76+0x8de00], R21 ;  /* 0x08de001514007988 */ /* 0x0045e2000800044c */
[----:B-1----:R-:W-:-:S03]  /*854b0*/  LOP3.LUT R28, R3, 0x50, RZ, 0x3c, !PT ;  /* 0x00000050031c7812 */ /* 0x002fc600078e3cff */
[----:B---3--:R0:W5:Y:S04]  /*854c0*/  LDL.LU R50, [R1+0x4024] ;  /* 0x0040240001327983 */ /* 0x0081680000300800 */
[----:B----4-:R0:W5:Y:S04]  /*854d0*/  LDL.LU R51, [R1+0x4020] ;  /* 0x0040200001337983 */ /* 0x0101680000300800 */
[----:B--2---:R0:W5:Y:S04]  /*854e0*/  LDL.LU R20, [R1+0x401c] ;  /* 0x00401c0001147983 */ /* 0x0041680000300800 */
[----:B------:R0:W5:Y:S04]  /*854f0*/  LDL.LU R21, [R1+0x4018] ;  /* 0x0040180001157983 */ /* 0x0001680000300800 */
[----:B------:R1:W-:Y:S04]  /*85500*/  STS.U16 [R28+UR76+0x88280], R52 ;  /* 0x088280341c007988 */ /* 0x0003e8000800044c */
        /* <DEDUP_REMOVED lines=10> */
[----:B---3--:R1:W5:Y:S04]  /*855b0*/  LDL.LU R22, [R1+0x400c] ;  /* 0x00400c0001167983 */ /* 0x0083680000300800 */
[----:B------:R2:W-:Y:S04]  /*855c0*/  STS.U16 [R28+UR76+0x8d280], R57 ;  /* 0x08d280391c007988 */ /* 0x0005e8000800044c */
[----:B----4-:R1:W5:Y:S04]  /*855d0*/  LDL.LU R23, [R1+0x4008] ;  /* 0x0040080001177983 */ /* 0x0103680000300800 */
[----:B0-----:R1:W5:Y:S04]  /*855e0*/  LDL.LU R54, [R1+0x4004] ;  /* 0x0040040001367983 */ /* 0x0013680000300800 */
[----:B------:R0:W-:Y:S04]  /*855f0*/  STS.U16 [R28+UR76+0x89680], R26 ;  /* 0x0896801a1c007988 */ /* 0x0001e8000800044c */
[----:B------:R1:W5:Y:S04]  /*85600*/  LDL.LU R55, [R1+0x4000] ;  /* 0x0040000001377983 */ /* 0x0003680000300800 */
[----:B------:R3:W-:Y:S04]  /*85610*/  STS.U16 [R28+UR76+0x8d680], R27 ;  /* 0x08d6801b1c007988 */ /* 0x0007e8000800044c */
[----:B------:R1:W5:Y:S04]  /*85620*/  LDL.LU R24, [R1+0x3ffc] ;  /* 0x003ffc0001187983 */ /* 0x0003680000300800 */
[----:B------:R4:W-:Y:S04]  /*85630*/  STS.U16 [R28+UR76+0x89a80], R36 ;  /* 0x089a80241c007988 */ /* 0x0009e8000800044c */
[----:B------:R1:W5:Y:S04]  /*85640*/  LDL.LU R25, [R1+0x3ff8] ;  /* 0x003ff80001197983 */ /* 0x0003680000300800 */
[----:B------:R1:W5:Y:S04]  /*85650*/  LDL.LU R56, [R1+0x3ff4] ;  /* 0x003ff40001387983 */ /* 0x0003680000300800 */
[----:B--2---:R1:W5:Y:S04]  /*85660*/  LDL.LU R57, [R1+0x3ff0] ;  /* 0x003ff00001397983 */ /* 0x0043680000300800 */
[----:B------:R2:W-:Y:S04]  /*85670*/  STS.U16 [R28+UR76+0x8da80], R58 ;  /* 0x08da803a1c007988 */ /* 0x0005e8000800044c */
[----:B------:R1:W-:Y:S04]  /*85680*/  STS.U16 [R28+UR76+0x89e80], R59 ;  /* 0x089e803b1c007988 */ /* 0x0003e8000800044c */
[----:B0-----:R0:W5:Y:S04]  /*85690*/  LDL.LU R26, [R1+0x3fec] ;  /* 0x003fec00011a7983 */ /* 0x0011680000300800 */
[----:B---3--:R0:W5:Y:S01]  /*856a0*/  LDL.LU R27, [R1+0x3fe8] ;  /* 0x003fe800011b7983 */ /* 0x0081620000300800 */
[----:B----4-:R-:W-:-:S03]  /*856b0*/  LOP3.LUT R36, R3, 0x60, RZ, 0x3c, !PT ;  /* 0x0000006003247812 */ /* 0x010fc600078e3cff */
[----:B------:R3:W-:Y:S04]  /*856c0*/  STS.U16 [R28+UR76+0x8de80], R29 ;  /* 0x08de801d1c007988 */ /* 0x0007e8000800044c */
[----:B--2---:R0:W5:Y:S04]  /*856d0*/  LDL.LU R58, [R1+0x3fe4] ;  /* 0x003fe400013a7983 */ /* 0x0041680000300800 */
[----:B------:R2:W-:Y:S04]  /*856e0*/  STS.U16 [R36+UR76+0x88300], R60 ;  /* 0x0883003c24007988 */ /* 0x0005e8000800044c */
[----:B-1----:R0:W5:Y:S04]  /*856f0*/  LDL.LU R59, [R1+0x3fe0] ;  /* 0x003fe000013b7983 */ /* 0x0021680000300800 */
[----:B------:R1:W-:Y:S04]  /*85700*/  STS.U16 [R36+UR76+0x8c300], R61 ;  /* 0x08c3003d24007988 */ /* 0x0003e8000800044c */
[----:B------:R4:W-:Y:S04]  /*85710*/  STS.U16 [R36+UR76+0x88700], R30 ;  /* 0x0887001e24007988 */ /* 0x0009e8000800044c */
[----:B------:R0:W-:Y:S04]  /*85720*/  STS.U16 [R36+UR76+0x8c700], R31 ;  /* 0x08c7001f24007988 */ /* 0x0001e8000800044c */
[----:B------:R0:W-:Y:S04]  /*85730*/  STS.U16 [R36+UR76+0x88b00], R62 ;  /* 0x088b003e24007988 */ /* 0x0001e8000800044c */
[----:B---3--:R3:W5:Y:S04]  /*85740*/  LDL.LU R28, [R1+0x3fdc] ;  /* 0x003fdc00011c7983 */ /* 0x0087680000300800 */
[----:B------:R3:W5:Y:S04]  /*85750*/  LDL.LU R29, [R1+0x3fd8] ;  /* 0x003fd800011d7983 */ /* 0x0007680000300800 */
[----:B--2---:R3:W5:Y:S04]  /*85760*/  LDL.LU R60, [R1+0x3fd4] ;  /* 0x003fd400013c7983 */ /* 0x0047680000300800 */
[----:B------:R2:W-:Y:S04]  /*85770*/  STS.U16 [R36+UR76+0x8cb00], R63 ;  /* 0x08cb003f24007988 */ /* 0x0005e8000800044c */
[----:B-1----:R3:W5:Y:S04]  /*85780*/  LDL.LU R61, [R1+0x3fd0] ;  /* 0x003fd000013d7983 */ /* 0x0027680000300800 */
[----:B----4-:R3:W5:Y:S04]  /*85790*/  LDL.LU R30, [R1+0x3fcc] ;  /* 0x003fcc00011e7983 */ /* 0x0107680000300800 */
[----:B------:R1:W-:Y:S04]  /*857a0*/  STS.U16 [R36+UR76+0x88f00], R32 ;  /* 0x088f002024007988 */ /* 0x0003e8000800044c */
[----:B0-----:R3:W5:Y:S04]  /*857b0*/  LDL.LU R31, [R1+0x3fc8] ;  /* 0x003fc800011f7983 */ /* 0x0017680000300800 */
[----:B------:R0:W-:Y:S04]  /*857c0*/  STS.U16 [R36+UR76+0x8cf00], R33 ;  /* 0x08cf002124007988 */ /* 0x0001e8000800044c */
[----:B------:R3:W5:Y:S04]  /*857d0*/  LDL.LU R62, [R1+0x3fc4] ;  /* 0x003fc400013e7983 */ /* 0x0007680000300800 */
[----:B------:R4:W-:Y:S04]  /*857e0*/  STS.U16 [R36+UR76+0x89300], R64 ;  /* 0x0893004024007988 */ /* 0x0009e8000800044c */
[----:B--2---:R3:W5:Y:S04]  /*857f0*/  LDL.LU R63, [R1+0x3fc0] ;  /* 0x003fc000013f7983 */ /* 0x0047680000300800 */
[----:B------:R2:W-:Y:S04]  /*85800*/  STS.U16 [R36+UR76+0x8d300], R65 ;  /* 0x08d3004124007988 */ /* 0x0005e8000800044c */
[----:B------:R0:W-:Y:S04]  /*85810*/  STS.U16 [R36+UR76+0x89700], R34 ;  /* 0x0897002224007988 */ /* 0x0001e8000800044c */
[----:B------:R2:W-:Y:S04]  /*85820*/  STS.U16 [R36+UR76+0x8d700], R35 ;  /* 0x08d7002324007988 */ /* 0x0005e8000800044c */
[----:B-1----:R3:W5:Y:S04]  /*85830*/  LDL.LU R32, [R1+0x3fbc] ;  /* 0x003fbc0001207983 */ /* 0x0027680000300800 */
[----:B0-----:R3:W5:Y:S04]  /*85840*/  LDL.LU R33, [R1+0x3fb8] ;  /* 0x003fb80001217983 */ /* 0x0017680000300800 */
[----:B------:R0:W-:Y:S04]  /*85850*/  STS.U16 [R36+UR76+0x89b00], R91 ;  /* 0x089b005b24007988 */ /* 0x0001e8000800044c */
[----:B----4-:R3:W5:Y:S04]  /*85860*/  LDL.LU R64, [R1+0x3fb4] ;  /* 0x003fb40001407983 */ /* 0x0107680000300800 */
[----:B--2---:R3:W5:Y:S04]  /*85870*/  LDL.LU R65, [R1+0x3fb0] ;  /* 0x003fb00001417983 */ /* 0x0047680000300800 */
[----:B------:R1:W-:Y:S04]  /*85880*/  STS.U16 [R36+UR76+0x8db00], R66 ;  /* 0x08db004224007988 */ /* 0x0003e8000800044c */
[----:B------:R3:W5:Y:S04]  /*85890*/  LDL.LU R34, [R1+0x3fac] ;  /* 0x003fac0001227983 */ /* 0x0007680000300800 */
[----:B------:R3:W5:Y:S04]  /*858a0*/  LDL.LU R35, [R1+0x3fa8] ;  /* 0x003fa80001237983 */ /* 0x0007680000300800 */
[----:B------:R2:W-:Y:S01]  /*858b0*/  STS.U16 [R36+UR76+0x89f00], R67 ;  /* 0x089f004324007988 */ /* 0x0005e2000800044c */
[----:B0-----:R-:W-:-:S03]  /*858c0*/  LOP3.LUT R91, R3, 0x70, RZ, 0x3c, !PT ;  /* 0x00000070035b7812 */ /* 0x001fc600078e3cff */
[----:B------:R0:W-:Y:S04]  /*858d0*/  STS.U16 [R36+UR76+0x8df00], R37 ;  /* 0x08df002524007988 */ /* 0x0001e8000800044c */
[----:B-1----:R3:W5:Y:S04]  /*858e0*/  LDL.LU R66, [R1+0x3fa4] ;  /* 0x003fa40001427983 */ /* 0x0027680000300800 */
[----:B------:R1:W-:Y:S04]  /*858f0*/  STS.U16 [R91+UR76+0x88380], R68 ;  /* 0x088380445b007988 */ /* 0x0003e8000800044c */
[----:B------:R4:W-:Y:S04]  /*85900*/  STS.U16 [R91+UR76+0x8c380], R69 ;  /* 0x08c380455b007988 */ /* 0x0009e8000800044c */
[----:B--2---:R3:W5:Y:S04]  /*85910*/  LDL.LU R67, [R1+0x3fa0] ;  /* 0x003fa00001437983 */ /* 0x0047680000300800 */
[----:B------:R2:W-:Y:S04]  /*85920*/  STS.U16 [R91+UR76+0x88780], R4 ;  /* 0x088780045b007988 */ /* 0x0005e8000800044c */
[----:B0-----:R3:W5:Y:S04]  /*85930*/  LDL.LU R36, [R1+0x3f9c] ;  /* 0x003f9c0001247983 */ /* 0x0017680000300800 */
[----:B------:R3:W5:Y:S04]  /*85940*/  LDL.LU R37, [R1+0x3f98] ;  /* 0x003f980001257983 */ /* 0x0007680000300800 */
[----:B-1----:R3:W5:Y:S04]  /*85950*/  LDL.LU R68, [R1+0x3f94] ;  /* 0x003f940001447983 */ /* 0x0027680000300800 */
[----:B----4-:R3:W5:Y:S04]  /*85960*/  LDL.LU R69, [R1+0x3f90] ;  /* 0x003f900001457983 */ /* 0x0107680000300800 */
[----:B------:R0:W-:Y:S04]  /*85970*/  STS.U16 [R91+UR76+0x8c780], R2 ;  /* 0x08c780025b007988 */ /* 0x0001e8000800044c */
[----:B--2---:R3:W5:Y:S04]  /*85980*/  LDL.LU R4, [R1+0x3f8c] ;  /* 0x003f8c0001047983 */ /* 0x0047680000300800 */
[----:B------:R1:W-:Y:S04]  /*85990*/  STS.U16 [R91+UR76+0x88b80], R82 ;  /* 0x088b80525b007988 */ /* 0x0003e8000800044c */
[----:B------:R2:W-:Y:S04]  /*859a0*/  STS.U16 [R91+UR76+0x8cb80], R83 ;  /* 0x08cb80535b007988 */ /* 0x0005e8000800044c */
[----:B------:R4:W-:Y:S04]  /*859b0*/  STS.U16 [R91+UR76+0x88f80], R84 ;  /* 0x088f80545b007988 */ /* 0x0009e8000800044c */
[----:B------:R1:W-:Y:S04]  /*859c0*/  STS.U16 [R91+UR76+0x8cf80], R85 ;  /* 0x08cf80555b007988 */ /* 0x0003e8000800044c */
[----:B------:R2:W-:Y:S04]  /*859d0*/  STS.U16 [R91+UR76+0x89380], R86 ;  /* 0x089380565b007988 */ /* 0x0005e8000800044c */
[----:B0-----:R3:W5:Y:S04]  /*859e0*/  LDL.LU R2, [R1+0x3f88] ;  /* 0x003f880001027983 */ /* 0x0017680000300800 */
[----:B-1----:R3:W5:Y:S04]  /*859f0*/  LDL.LU R82, [R1+0x3f84] ;  /* 0x003f840001527983 */ /* 0x0027680000300800 */
[----:B--2---:R3:W5:Y:S04]  /*85a00*/  LDL.LU R83, [R1+0x3f80] ;  /* 0x003f800001537983 */ /* 0x0047680000300800 */
[----:B------:R0:W-:Y:S04]  /*85a10*/  STS.U16 [R91+UR76+0x8d380], R87 ;  /* 0x08d380575b007988 */ /* 0x0001e8000800044c */
[----:B----4-:R3:W5:Y:S04]  /*85a20*/  LDL.LU R84, [R1+0x3f7c] ;  /* 0x003f7c0001547983 */ /* 0x0107680000300800 */
[----:B------:R3:W5:Y:S04]  /*85a30*/  LDL.LU R85, [R1+0x3f78] ;  /* 0x003f780001557983 */ /* 0x0007680000300800 */
[----:B------:R3:W5:Y:S04]  /*85a40*/  LDL.LU R86, [R1+0x3f74] ;  /* 0x003f740001567983 */ /* 0x0007680000300800 */
[----:B------:R1:W-:Y:S04]  /*85a50*/  STS.U16 [R91+UR76+0x89780], R88 ;  /* 0x089780585b007988 */ /* 0x0003e8000800044c */
[----:B------:R2:W-:Y:S04]  /*85a60*/  STS.U16 [R91+UR76+0x8d780], R89 ;  /* 0x08d780595b007988 */ /* 0x0005e8000800044c */
[----:B------:R4:W-:Y:S04]  /*85a70*/  STS.U16 [R91+UR76+0x89b80], R90 ;  /* 0x089b805a5b007988 */ /* 0x0009e8000800044c */
[----:B------:R1:W-:Y:S04]  /*85a80*/  STS.U16 [R91+UR76+0x8db80], R93 ;  /* 0x08db805d5b007988 */ /* 0x0003e8000800044c */
[----:B0-----:R3:W5:Y:S04]  /*85a90*/  LDL.LU R87, [R1+0x3f70] ;  /* 0x003f700001577983 */ /* 0x0017680000300800 */
[----:B------:R0:W-:Y:S04]  /*85aa0*/  STS.U16 [R91+UR76+0x89f80], R5 ;  /* 0x089f80055b007988 */ /* 0x0001e8000800044c */
[----:B-1----:R3:W5:Y:S04]  /*85ab0*/  LDL.LU R88, [R1+0x3f6c] ;  /* 0x003f6c0001587983 */ /* 0x0027680000300800 */
[----:B--2---:R3:W5:Y:S04]  /*85ac0*/  LDL.LU R89, [R1+0x3f68] ;  /* 0x003f680001597983 */ /* 0x0047680000300800 */
[----:B------:R1:W-:Y:S01]  /*85ad0*/  STS.U16 [R91+UR76+0x8df80], R92 ;  /* 0x08df805c5b007988 */ /* 0x0003e2000800044c */
[----:B------:R2:W-:Y:S06]  /*85ae0*/  MEMBAR.ALL.CTA ;  /* 0x0000000000007992 */ /* 0x0005ec0000008000 */
[----:B--2---:R-:W2:Y:S04]  /*85af0*/  FENCE.VIEW.ASYNC.S ;  /* 0x00000000000073c6 */ /* 0x004ea80000000000 */
[----:B----4-:R3:W5:Y:S04]  /*85b00*/  LDL.LU R90, [R1+0x3f64] ;  /* 0x003f6400015a7983 */ /* 0x0107680000300800 */
[----:B------:R3:W5:Y:S01]  /*85b10*/  LDL.LU R93, [R1+0x3f60] ;  /* 0x003f6000015d7983 */ /* 0x0007620000300800 */
[----:B0-----:R-:W0:Y:S08]  /*85b20*/  LDC R5, c[0x0][0x3ac] ;  /* 0x0000eb00ff057b82 */ /* 0x001e300000000800 */
[----:B-1----:R-:W1:Y:S01]  /*85b30*/  LDC R91, c[0x0][0x3a8] ;  /* 0x0000ea00ff5b7b82 */ /* 0x002e620000000800 */
[----:B------:R-:W4:Y:S01]  /*85b40*/  LDL R92, [R1+0x2e6c] ;  /* 0x002e6c00015c7983 */ /* 0x000f220000100800 */
[----:B0-----:R-:W-:-:S02]  /*85b50*/  IMAD.SHL.U32 R5, R5, 0x100, RZ ;  /* 0x0000010005057824 */ /* 0x001fc400078e00ff */
[----:B-1----:R-:W-:Y:S02]  /*85b60*/  IMAD.SHL.U32 R91, R91, 0x100, RZ ;  /* 0x000001005b5b7824 */ /* 0x002fe400078e00ff */
[----:B------:R-:W-:Y:S02]  /*85b70*/  IMAD.SHL.U32 R5, R5, 0x2, RZ ;  /* 0x0000000205057824 */ /* 0x000fe400078e00ff */
[----:B------:R-:W-:Y:S01]  /*85b80*/  IMAD.SHL.U32 R91, R91, 0x2, RZ ;  /* 0x000000025b5b7824 */ /* 0x000fe200078e00ff */
[----:B--2---:R-:W-:Y:S01]  /*85b90*/  BAR.SYNC.DEFER_BLOCKING 0x0 ;  /* 0x0000000000007b1d */ /* 0x004fe20000010000 */
[----:B----4-:R-:W-:-:S04]  /*85ba0*/  LEA R92, R92, UR76, 0x3 ;  /* 0x0000004c5c5c7c11 */ /* 0x010fc8000f8e18ff */
[----:B------:R-:W-:-:S04]  /*85bb0*/  IADD3 R92, PT, PT, R92, 0x90000, RZ ;  /* 0x000900005c5c7810 */ /* 0x000fc80007ffe0ff */
[----:B------:R-:W-:Y:S01]  /*85bc0*/  R2UR UR4, R92 ;  /* 0x000000005c0472ca */ /* 0x000fe200000e0000 */
[----:B---3--:R-:W-:-:S14]  /*85bd0*/  @P0 BRA `(.L_x_9) ;  /* 0x0000000c008c0947 */ /* 0x008fdc0003800000 */
[----:B------:R0:W-:Y:S04]  /*85be0*/  STL.64 [R1+0x3f70], R6 ;  /* 0x003f700601007387 */ /* 0x0001e80000100a00 */
[----:B0-----:R-:W2:Y:S01]  /*85bf0*/  LDL R6, [R1+0x3f38] ;  /* 0x003f380001067983 */ /* 0x001ea20000100800 */
[----:B------:R-:W-:Y:S02]  /*85c00*/  ELECT P3, URZ, PT ;  /* 0x0000000000ff782f */ /* 0x000fe40003860000 */
[----:B------:R-:W-:Y:S01]  /*85c10*/  MOV.SPILL R91, UR73 ;  /* 0x00000049005b7c02 */ /* 0x000fe20009000f00 */
[----:B-----5:R0:W-:Y:S01]  /*85c20*/  STL [R1+0x3f6c], R4 ;  /* 0x003f6c0401007387 */ /* 0x0201e20000100800 */
[----:B------:R-:W-:Y:S02]  /*85c30*/  MOV.SPILL R5, UR72 ;  /* 0x0000004800057c02 */ /* 0x000fe40009000f00 */
[----:B------:R-:W-:Y:S01]  /*85c40*/  MOV.SPILL R92, UR6 ;  /* 0x00000006005c7c02 */ /* 0x000fe20009000f00 */
[----:B------:R1:W-:Y:S06]  /*85c50*/  STL [R1+0x3f68], R0 ;  /* 0x003f680001007387 */ /* 0x0003ec0000100800 */
[----:B------:R-:W-:Y:S01]  /*85c60*/  @P3 IMAD.MOV.U32 R7, RZ, RZ, 0x40004040 ;  /* 0x40004040ff073424 */ /* 0x000fe200078e00ff */
[----:B0-----:R-:W-:Y:S01]  /*85c70*/  MOV.SPILL R4, UR71 ;  /* 0x0000004700047c02 */ /* 0x001fe20009000f00 */
[----:B------:R-:W-:Y:S01]  /*85c80*/  UIADD3.64 UR72, UPT, UPT, UR8, 0x100, URZ ;  /* 0x0000010008487897 */ /* 0x000fe2000fffe0ff */
[----:B------:R0:W-:Y:S01]  /*85c90*/  STL.64 [R1+0x3f60], R2 ;  /* 0x003f600201007387 */ /* 0x0001e20000100a00 */
[----:B-1----:R-:W-:-:S02]  /*85ca0*/  MOV.SPILL R0, UR70 ;  /* 0x0000004600007c02 */ /* 0x002fc40009000f00 */
[----:B------:R-:W-:Y:S01]  /*85cb0*/  @P3 R2UR UR75, R7 ;  /* 0x00000000074b32ca */ /* 0x000fe200000e0000 */
[----:B------:R-:W-:Y:S01]  /*85cc0*/  UMOV UR70, 0x0 ;  /* 0x0000000000467882 */ /* 0x000fe20000000000 */
[----:B------:R-:W-:Y:S01]  /*85cd0*/  UMOV UR71, 0x8108490 ;  /* 0x0810849000477882 */ /* 0x000fe20000000000 */
[----:B0-----:R-:W-:Y:S01]  /*85ce0*/  MOV.SPILL R2, UR7 ;  /* 0x0000000700027c02 */ /* 0x001fe20009000f00 */
[----:B------:R-:W-:Y:S02]  /*85cf0*/  UIADD3.64 UR6, UPT, UPT, UR8, 0x400, URZ ;  /* 0x0000040008067897 */ /* 0x000fe4000fffe0ff */
[----:B------:R-:W-:Y:S01]  /*85d00*/  UIADD3 UR77, UPT, UPT, UR5, 0x40, URZ ;  /* 0x00000040054d7890 */ /* 0x000fe2000fffe0ff */
[----:B--2---:R-:W-:-:S13]  /*85d10*/  R2UR UR74, R6 ;  /* 0x00000000064a72ca */ /* 0x004fda00000e0000 */
[----:B------:R-:W-:-:S05]  /*85d20*/  IMAD.U32 R6, RZ, RZ, UR74 ;  /* 0x0000004aff067e24 */ /* 0x000fca000f8e00ff */
[----:B------:R-:W-:Y:S01]  /*85d30*/  @P3 R2UR UR74, R6 ;  /* 0x00000000064a32ca */ /* 0x000fe200000e0000 */
[----:B------:R-:W-:Y:S01]  /*85d40*/  IMAD.MOV.U32 R3, RZ, RZ, RZ ;  /* 0x000000ffff037224 */ /* 0x000fe200078e00ff */
[----:B------:R0:W5:Y:S11]  /*85d50*/  LDL.LU.64 R6, [R1+0x3f70] ;  /* 0x003f700001067983 */ /* 0x0001760000300a00 */
[----:B------:R1:W-:Y:S02]  /*85d60*/  UTCHMMA gdesc[UR74], gdesc[UR12], tmem[UR5], tmem[UR70], idesc[UR71], UPT ;  /* 0x00ff460c4a0075ea */ /* 0x0003e4000b800005 */
[----:B-1----:R-:W-:Y:S01]  /*85d70*/  UIADD3.64 UR70, UPT, UPT, UR8, 0x80, URZ ;  /* 0x0000008008467897 */ /* 0x002fe2000fffe0ff */
[----:B------:R-:W-:Y:S01]  /*85d80*/  UMOV UR74, 0x0 ;  /* 0x00000000004a7882 */ /* 0x000fe20000000000 */
[----:B------:R-:W-:-:S02]  /*85d90*/  UMOV UR75, 0x8108490 ;  /* 0x08108490004b7882 */ /* 0x000fc40000000000 */
[----:B------:R-:W-:Y:S05]  /*85da0*/  UTCHMMA gdesc[UR8], gdesc[UR10], tmem[UR5], tmem[UR74], idesc[UR75], UPT ;  /* 0x00ff4a0a080075ea */ /* 0x000fea000b800005 */
[----:B------:R1:W-:Y:S01]  /*85db0*/  UTCHMMA gdesc[UR70], gdesc[UR14], tmem[UR5], tmem[UR74], idesc[UR75], UPT ;  /* 0x00ff4a0e460075ea */ /* 0x0003e2000b800005 */
[----:B------:R2:W-:Y:S01]  /*85dc0*/  UTCHMMA gdesc[UR72], gdesc[UR16], tmem[UR5], tmem[UR74], idesc[UR75], UPT ;  /* 0x00ff4a10480075ea */ /* 0x0005e2000b800005 */
[----:B-1----:R-:W-:Y:S02]  /*85dd0*/  UIADD3.64 UR70, UPT, UPT, UR8, 0x180, URZ ;  /* 0x0000018008467897 */ /* 0x002fe4000fffe0ff */
[----:B--2---:R-:W-:-:S07]  /*85de0*/  UIADD3.64 UR72, UPT, UPT, UR8, 0x200, URZ ;  /* 0x0000020008487897 */ /* 0x004fce000fffe0ff */
[----:B------:R1:W-:Y:S02]  /*85df0*/  UTCHMMA gdesc[UR70], gdesc[UR18], tmem[UR5], tmem[UR74], idesc[UR75], UPT ;  /* 0x00ff4a12460075ea */ /* 0x0003e4000b800005 */
[----:B------:R2:W-:Y:S01]  /*85e00*/  UTCHMMA gdesc[UR72], gdesc[UR20], tmem[UR5], tmem[UR74], idesc[UR75], UPT ;  /* 0x00ff4a14480075ea */ /* 0x0005e2000b800005 */
[----:B-1----:R-:W-:Y:S02]  /*85e10*/  UIADD3.64 UR70, UPT, UPT, UR8, 0x280, URZ ;  /* 0x0000028008467897 */ /* 0x002fe4000fffe0ff */
[----:B--2---:R-:W-:-:S07]  /*85e20*/  UIADD3.64 UR72, UPT, UPT, UR8, 0x300, URZ ;  /* 0x0000030008487897 */ /* 0x004fce000fffe0ff */
[----:B------:R1:W-:Y:S02]  /*85e30*/  UTCHMMA gdesc[UR70], gdesc[UR22], tmem[UR5], tmem[UR74], idesc[UR75], UPT ;  /* 0x00ff4a16460075ea */ /* 0x0003e4000b800005 */
[----:B------:R2:W-:Y:S01]  /*85e40*/  UTCHMMA gdesc[UR72], gdesc[UR24], tmem[UR5], tmem[UR74], idesc[UR75], UPT ;  /* 0x00ff4a18480075ea */ /* 0x0005e2000b800005 */
[----:B-1----:R-:W-:Y:S01]  /*85e50*/  UIADD3.64 UR70, UPT, UPT, UR8, 0x380, URZ ;  /* 0x0000038008467897 */ /* 0x002fe2000fffe0ff */
[----:B--2---:R-:W-:Y:S01]  /*85e60*/  UMOV UR72, 0x0 ;  /* 0x0000000000487882 */ /* 0x004fe20000000000 */
[----:B------:R-:W-:-:S07]  /*85e70*/  UMOV UR73, 0x8108490 ;  /* 0x0810849000497882 */ /* 0x000fce0000000000 */
        /* <DEDUP_REMOVED lines=15> */
[----:B--2---:R-:W-:Y:S02]  /*85f70*/  UIADD3 UR74, UPT, UPT, UR5, 0x40, URZ ;  /* 0x00000040054a7890 */ /* 0x004fe4000fffe0ff */
[----:B------:R-:W-:Y:S02]  /*85f80*/  UIADD3.64 UR6, UPT, UPT, UR8, 0x1000, URZ ;  /* 0x0000100008067897 */ /* 0x000fe4000fffe0ff */
[----:B------:R-:W-:-:S05]  /*85f90*/  UIADD3 UR75, UPT, UPT, UR5, 0x40, URZ ;  /* 0x00000040054b7890 */ /* 0x000fca000fffe0ff */
[----:B------:R1:W-:Y:S02]  /*85fa0*/  UTCHMMA gdesc[UR70], gdesc[UR12], tmem[UR74], tmem[UR72], idesc[UR73], UPT ;  /* 0x00ff480c460075ea */ /* 0x0003e4000b80004a */
[----:B-1----:R-:W-:Y:S01]  /*85fb0*/  UMOV UR70, 0x0 ;  /* 0x0000000000467882 */ /* 0x002fe20000000000 */
[----:B------:R-:W-:Y:S01]  /*85fc0*/  UMOV UR71, 0x8108490 ;  /* 0x0810849000477882 */ /* 0x000fe20000000000 */
[----:B------:R-:W-:Y:S01]  /*85fd0*/  UMOV UR74, 0x0 ;  /* 0x00000000004a7882 */ /* 0x000fe20000000000 */
[----:B------:R1:W-:Y:S02]  /*85fe0*/  UTCHMMA gdesc[UR6], gdesc[UR10], tmem[UR75], tmem[UR70], idesc[UR71], UPT ;  /* 0x00ff460a060075ea */ /* 0x0003e4000b80004b */
[----:B-1----:R-:W-:Y:S01]  /*85ff0*/  UIADD3.64 UR70, UPT, UPT, UR8, 0x1080, URZ ;  /* 0x0000108008467897 */ /* 0x002fe2000fffe0ff */
[----:B------:R-:W-:Y:S01]  /*86000*/  UMOV UR75, 0x8108490 ;  /* 0x08108490004b7882 */ /* 0x000fe20000000000 */
[----:B------:R-:W-:-:S07]  /*86010*/  UIADD3.64 UR6, UPT, UPT, UR8, 0x1100, URZ ;  /* 0x0000110008067897 */ /* 0x000fce000fffe0ff */
[----:B------:R1:W-:Y:S02]  /*86020*/  UTCHMMA gdesc[UR70], gdesc[UR14], tmem[UR77], tmem[UR74], idesc[UR75], UPT ;  /* 0x00ff4a0e460075ea */ /* 0x0003e4000b80004d */
[----:B-1----:R-:W-:Y:S01]  /*86030*/  UIADD3 UR74, UPT, UPT, UR5, 0x40, URZ ;  /* 0x00000040054a7890 */ /* 0x002fe2000fffe0ff */
[----:B------:R-:W-:Y:S01]  /*86040*/  UMOV UR70, 0x0 ;  /* 0x0000000000467882 */ /* 0x000fe20000000000 */
[----:B------:R-:W-:Y:S01]  /*86050*/  UMOV UR71, 0x8108490 ;  /* 0x0810849000477882 */ /* 0x000fe20000000000 */
[----:B------:R-:W-:-:S06]  /*86060*/  UIADD3 UR75, UPT, UPT, UR5, 0x40, URZ ;  /* 0x00000040054b7890 */ /* 0x000fcc000fffe0ff */
[----:B------:R1:W-:Y:S02]  /*86070*/  UTCHMMA gdesc[UR6], gdesc[UR16], tmem[UR74], tmem[UR70], idesc[UR71], UPT ;  /* 0x00ff4610060075ea */ /* 0x0003e4000b80004a */
[----:B-1----:R-:W-:Y:S02]  /*86080*/  UIADD3.64 UR70, UPT, UPT, UR8, 0x1180, URZ ;  /* 0x0000118008467897 */ /* 0x002fe4000fffe0ff */
[----:B------:R-:W-:-:S07]  /*86090*/  UIADD3.64 UR6, UPT, UPT, UR8, 0x1200, URZ ;  /* 0x0000120008067897 */ /* 0x000fce000fffe0ff */
[----:B------:R1:W-:Y:S02]  /*860a0*/  UTCHMMA gdesc[UR70], gdesc[UR18], tmem[UR75], tmem[UR72], idesc[UR73], UPT ;  /* 0x00ff4812460075ea */ /* 0x0003e4000b80004b */
[----:B-1----:R-:W-:Y:S01]  /*860b0*/  UMOV UR70, 0x0 ;  /* 0x0000000000467882 */ /* 0x002fe20000000000 */
[----:B------:R-:W-:Y:S02]  /*860c0*/  UMOV UR71, 0x8108490 ;  /* 0x0810849000477882 */ /* 0x000fe40000000000 */
[----:B------:R1:W-:Y:S02]  /*860d0*/  UTCHMMA gdesc[UR6], gdesc[UR20], tmem[UR74], tmem[UR70], idesc[UR71], UPT ;  /* 0x00ff4614060075ea */ /* 0x0003e4000b80004a */
[----:B-1----:R-:W-:Y:S02]  /*860e0*/  UIADD3.64 UR70, UPT, UPT, UR8, 0x1280, URZ ;  /* 0x0000128008467897 */ /* 0x002fe4000fffe0ff */
[----:B------:R-:W-:Y:S01]  /*860f0*/  UIADD3.64 UR6, UPT, UPT, UR8, 0x1300, URZ ;  /* 0x0000130008067897 */ /* 0x000fe2000fffe0ff */
[----:B------:R-:W-:-:S06]  /*86100*/  UMOV UR74, 0x0 ;  /* 0x00000000004a7882 */ /* 0x000fcc0000000000 */
[----:B------:R1:W-:Y:S02]  /*86110*/  UTCHMMA gdesc[UR70], gdesc[UR22], tmem[UR75], tmem[UR72], idesc[UR73], UPT ;  /* 0x00ff4816460075ea */ /* 0x0003e4000b80004b */
[----:B-1----:R-:W-:Y:S01]  /*86120*/  UMOV UR75, 0x8108490 ;  /* 0x08108490004b7882 */ /* 0x002fe20000000000 */
[----:B------:R-:W-:Y:S01]  /*86130*/  UIADD3.64 UR70, UPT, UPT, UR8, 0x1380, URZ ;  /* 0x0000138008467897 */ /* 0x000fe2000fffe0ff */
[----:B------:R1:W-:Y:S02]  /*86140*/  UTCHMMA gdesc[UR6], gdesc[UR24], tmem[UR77], tmem[UR74], idesc[UR75], UPT ;  /* 0x00ff4a18060075ea */ /* 0x0003e4000b80004d */
[----:B-1----:R-:W-:Y:S02]  /*86150*/  UIADD3 UR74, UPT, UPT, UR5, 0x40, URZ ;  /* 0x00000040054a7890 */ /* 0x002fe4000fffe0ff */
[----:B------:R-:W-:Y:S02]  /*86160*/  UIADD3.64 UR6, UPT, UPT, UR8, 0x1400, URZ ;  /* 0x0000140008067897 */ /* 0x000fe4000fffe0ff */
[----:B------:R-:W-:-:S05]  /*86170*/  UIADD3 UR75, UPT, UPT, UR5, 0x40, URZ ;  /* 0x00000040054b7890 */ /* 0x000fca000fffe0ff */
[----:B------:R1:W-:Y:S02]  /*86180*/  UTCHMMA gdesc[UR70], gdesc[UR26], tmem[UR74], tmem[UR72], idesc[UR73], UPT ;  /* 0x00ff481a460075ea */ /* 0x0003e4000b80004a */
[----:B-1----:R-:W-:Y:S01]  /*86190*/  UMOV UR70, 0x0 ;  /* 0x0000000000467882 */ /* 0x002fe20000000000 */
[----:B------:R-:W-:Y:S02]  /*861a0*/  UMOV UR71, 0x8108490 ;  /* 0x0810849000477882 */ /* 0x000fe40000000000 */
[----:B------:R1:W-:Y:S02]  /*861b0*/  UTCHMMA gdesc[UR6], gdesc[UR28], tmem[UR75], tmem[UR70], idesc[UR71], UPT ;  /* 0x00ff461c060075ea */ /* 0x0003e4000b80004b */
[----:B-1----:R-:W-:Y:S02]  /*861c0*/  UIADD3.64 UR70, UPT, UPT, UR8, 0x1480, URZ ;  /* 0x0000148008467897 */ /* 0x002fe4000fffe0ff */
[----:B------:R-:W-:-:S07]  /*861d0*/  UIADD3.64 UR6, UPT, UPT, UR8, 0x1500, URZ ;  /* 0x0000150008067897 */ /* 0x000fce000fffe0ff */
        /* <DEDUP_REMOVED lines=12> */
[----:B------:R-:W-:Y:S02]  /*862a0*/  UIADD3 UR75, UPT, UPT, UR5, 0x40, URZ ;  /* 0x00000040054b7890 */ /* 0x000fe4000fffe0ff */
[----:B------:R-:W-:-:S04]  /*862b0*/  UIADD3 UR77, UPT, UPT, UR5, 0x80, URZ ;  /* 0x00000080054d7890 */ /* 0x000fc8000fffe0ff */
[----:B------:R1:W-:Y:S02]  /*862c0*/  UTCHMMA gdesc[UR6], gdesc[UR36], tmem[UR74], tmem[UR70], idesc[UR71], UPT ;  /* 0x00ff4624060075ea */ /* 0x0003e4000b80004a */
[----:B-1----:R-:W-:Y:S02]  /*862d0*/  UIADD3.64 UR70, UPT, UPT, UR8, 0x1680, URZ ;  /* 0x0000168008467897 */ /* 0x002fe4000fffe0ff */
[----:B------:R-:W-:-:S07]  /*862e0*/  UIADD3.64 UR6, UPT, UPT, UR8, 0x1700, URZ ;  /* 0x0000170008067897 */ /* 0x000fce000fffe0ff */
[----:B------:R1:W-:Y:S02]  /*862f0*/  UTCHMMA gdesc[UR70], gdesc[UR38], tmem[UR75], tmem[UR72], idesc[UR73], UPT ;  /* 0x00ff4826460075ea */ /* 0x0003e4000b80004b */
[----:B-1----:R-:W-:Y:S01]  /*86300*/  UMOV UR70, 0x0 ;  /* 0x0000000000467882 */ /* 0x002fe20000000000 */
[----:B------:R-:W-:Y:S01]  /*86310*/  UMOV UR71, 0x8108490 ;  /* 0x0810849000477882 */ /* 0x000fe20000000000 */
[----:B------:R-:W-:Y:S01]  /*86320*/  UIADD3 UR75, UPT, UPT, UR5, 0x80, URZ ;  /* 0x00000080054b7890 */ /* 0x000fe2000fffe0ff */
        /* <DEDUP_REMOVED lines=47> */
[----:B------:R1:W-:Y:S01]  /*86620*/  UTCHMMA gdesc[UR70], gdesc[UR34], tmem[UR74], tmem[UR72], idesc[UR73], UPT ;  /* 0x00ff4822460075ea */ /* 0x0003e2000b80004a */
[----:B------:R-:W-:Y:S01]  /*86630*/  UIADD3 UR77, UPT, UPT, UR5, 0xc0, URZ ;  /* 0x000000c0054d7890 */ /* 0x000fe2000fffe0ff */
[----:B-1----:R-:W-:Y:S01]  /*86640*/  UMOV UR70, 0x0 ;  /* 0x0000000000467882 */ /* 0x002fe20000000000 */
[----:B------:R-:W-:Y:S01]  /*86650*/  UMOV UR71, 0x8108490 ;  /* 0x0810849000477882 */ /* 0x000fe20000000000 */
[----:B------:R-:W-:Y:S01]  /*86660*/  UIADD3.64 UR72, UPT, UPT, UR8, 0x2680, URZ ;  /* 0x0000268008487897 */ /* 0x000fe2000fffe0ff */
[----:B------:R1:W-:Y:S08]  /*86670*/  UTCHMMA gdesc[UR6], gdesc[UR36], tmem[UR75], tmem[UR70], idesc[UR71], UPT ;  /* 0x00ff4624060075ea */ /* 0x0003f0000b80004b */
[----:B------:R2:W-:Y:S01]  /*86680*/  UTCHMMA gdesc[UR72], gdesc[UR38], tmem[UR74], tmem[UR70], idesc[UR71], UPT ;  /* 0x00ff4626480075ea */ /* 0x0005e2000b80004a */
[----:B-1----:R-:W-:Y:S01]  /*86690*/  UIADD3.64 UR6, UPT, UPT, UR8, 0x2700, URZ ;  /* 0x0000270008067897 */ /* 0x002fe2000fffe0ff */
[----:B--2---:R-:W-:Y:S01]  /*866a0*/  UMOV UR72, 0x0 ;  /* 0x0000000000487882 */ /* 0x004fe20000000000 */
[----:B------:R-:W-:Y:S01]  /*866b0*/  UMOV UR73, 0x8108490 ;  /* 0x0810849000497882 */ /* 0x000fe20000000000 */
[----:B------:R-:W-:-:S06]  /*866c0*/  UMOV UR74, 0x0 ;  /* 0x00000000004a7882 */ /* 0x000fcc0000000000 */
[----:B------:R1:W-:Y:S01]  /*866d0*/  UTCHMMA gdesc[UR6], gdesc[UR40], tmem[UR75], tmem[UR72], idesc[UR73], UPT ;  /* 0x00ff4828060075ea */ /* 0x0003e2000b80004b */
[----:B------:R-:W-:Y:S02]  /*866e0*/  R2UR.FILL UR71, R4 ;  /* 0x00000000044772ca */ /* 0x000fe400004e0000 */
[----:B------:R-:W-:Y:S01]  /*866f0*/  R2UR.FILL UR70, R0 ;  /* 0x00000000004672ca */ /* 0x000fe200004e0000 */
[----:B------:R0:W5:Y:S04]  /*86700*/  LDL.LU R4, [R1+0x3f6c] ;  /* 0x003f6c0001047983 */ /* 0x0001680000300800 */
[----:B------:R0:W5:Y:S01]  /*86710*/  LDL.LU R0, [R1+0x3f68] ;  /* 0x003f680001007983 */ /* 0x0001620000300800 */
[----:B-1----:R-:W-:Y:S01]  /*86720*/  UMOV UR75, 0x8108490 ;  /* 0x08108490004b7882 */ /* 0x002fe20000000000 */
[----:B------:R-:W-:Y:S01]  /*86730*/  UMOV UR6, 0x0 ;  /* 0x0000000000067882 */ /* 0x000fe20000000000 */
[----:B------:R1:W-:Y:S01]  /*86740*/  UTCHMMA gdesc[UR42], gdesc[UR12], tmem[UR77], tmem[UR74], idesc[UR75], UPT ;  /* 0x00ff4a0c2a0075ea */ /* 0x0003e2000b80004d */
[----:B------:R-:W-:Y:S01]  /*86750*/  UMOV UR7, 0x8108490 ;  /* 0x0810849000077882 */ /* 0x000fe20000000000 */
[----:B------:R-:W-:-:S02]  /*86760*/  R2UR.FILL UR73, R91 ;  /* 0x000000005b4972ca */ /* 0x000fc400004e0000 */
[----:B------:R-:W-:Y:S01]  /*86770*/  R2UR.FILL UR72, R5 ;  /* 0x00000000054872ca */ /* 0x000fe200004e0000 */
[----:B------:R-:W2:Y:S01]  /*86780*/  LDC R91, c[0x0][0x3a8] ;  /* 0x0000ea00ff5b7b82 */ /* 0x000ea20000000800 */
[----:B-1----:R-:W-:Y:S02]  /*86790*/  UIADD3 UR74, UPT, UPT, UR5, 0xc0, URZ ;  /* 0x000000c0054a7890 */ /* 0x002fe4000fffe0ff */
[----:B------:R-:W-:-:S05]  /*867a0*/  UIADD3 UR75, UPT, UPT, UR5, 0xc0, URZ ;  /* 0x000000c0054b7890 */ /* 0x000fca000fffe0ff */
[----:B------:R-:W1:Y:S02]  /*867b0*/  LDC R5, c[0x0][0x3ac] ;  /* 0x0000eb00ff057b82 */ /* 0x000e640000000800 */
[----:B------:R-:W-:Y:S02]  /*867c0*/  UTCHMMA gdesc[UR44], gdesc[UR10], tmem[UR74], tmem[UR6], idesc[UR7], UPT ;  /* 0x00ff060a2c0075ea */ /* 0x000fe4000b80004a */
[----:B------:R-:W-:Y:S01]  /*867d0*/  UTCHMMA gdesc[UR46], gdesc[UR14], tmem[UR75], tmem[UR6], idesc[UR7], UPT ;  /* 0x00ff060e2e0075ea */ /* 0x000fe2000b80004b */
[----:B------:R3:W-:Y:S01]  /*867e0*/  UTCHMMA gdesc[UR48], gdesc[UR16], tmem[UR74], tmem[UR6], idesc[UR7], UPT ;  /* 0x00ff0610300075ea */ /* 0x0007e2000b80004a */
[----:B------:R4:W-:Y:S01]  /*867f0*/  UTCHMMA gdesc[UR50], gdesc[UR18], tmem[UR75], tmem[UR6], idesc[UR7], UPT ;  /* 0x00ff0612320075ea */ /* 0x0009e2000b80004b */
[----:B--2---:R-:W-:Y:S01]  /*86800*/  IMAD.SHL.U32 R91, R91, 0x100, RZ ;  /* 0x000001005b5b7824 */ /* 0x004fe200078e00ff */
[----:B---3--:R-:W-:Y:S01]  /*86810*/  UMOV UR74, 0x0 ;  /* 0x00000000004a7882 */ /* 0x008fe20000000000 */
[----:B----4-:R-:W-:Y:S02]  /*86820*/  UMOV UR75, 0x8108490 ;  /* 0x08108490004b7882 */ /* 0x010fe40000000000 */
[----:B------:R-:W-:Y:S01]  /*86830*/  IMAD.SHL.U32 R91, R91, 0x2, RZ ;  /* 0x000000025b5b7824 */ /* 0x000fe200078e00ff */
[----:B------:R2:W-:Y:S01]  /*86840*/  UTCHMMA gdesc[UR52], gdesc[UR20], tmem[UR77], tmem[UR74], idesc[UR75], UPT ;  /* 0x00ff4a14340075ea */ /* 0x0005e2000b80004d */
[----:B-1----:R-:W-:-:S04]  /*86850*/  IMAD.SHL.U32 R5, R5, 0x100, RZ ;  /* 0x0000010005057824 */ /* 0x002fc800078e00ff */
[----:B------:R-:W-:Y:S01]  /*86860*/  IMAD.SHL.U32 R5, R5, 0x2, RZ ;  /* 0x0000000205057824 */ /* 0x000fe200078e00ff */
[----:B--2---:R-:W-:Y:S02]  /*86870*/  UIADD3 UR74, UPT, UPT, UR5, 0xc0, URZ ;  /* 0x000000c0054a7890 */ /* 0x004fe4000fffe0ff */
[----:B------:R-:W-:-:S07]  /*86880*/  UIADD3 UR75, UPT, UPT, UR5, 0xc0, URZ ;  /* 0x000000c0054b7890 */ /* 0x000fce000fffe0ff */
[----:B------:R-:W-:Y:S02]  /*86890*/  UTCHMMA gdesc[UR54], gdesc[UR22], tmem[UR74], tmem[UR6], idesc[UR7], UPT ;  /* 0x00ff0616360075ea */ /* 0x000fe4000b80004a */
[----:B------:R-:W-:Y:S01]  /*868a0*/  UTCHMMA gdesc[UR56], gdesc[UR24], tmem[UR75], tmem[UR6], idesc[UR7], UPT ;  /* 0x00ff0618380075ea */ /* 0x000fe2000b80004b */
[----:B------:R1:W-:Y:S01]  /*868b0*/  UTCHMMA gdesc[UR58], gdesc[UR26], tmem[UR74], tmem[UR6], idesc[UR7], UPT ;  /* 0x00ff061a3a0075ea */ /* 0x0003e2000b80004a */
[----:B------:R2:W-:Y:S01]  /*868c0*/  UTCHMMA gdesc[UR60], gdesc[UR28], tmem[UR75], tmem[UR6], idesc[UR7], UPT ;  /* 0x00ff061c3c0075ea */ /* 0x0005e2000b80004b */
[----:B-1----:R-:W-:Y:S01]  /*868d0*/  UMOV UR74, 0x0 ;  /* 0x00000000004a7882 */ /* 0x002fe20000000000 */
[----:B--2---:R-:W-:Y:S02]  /*868e0*/  UMOV UR75, 0x8108490 ;  /* 0x08108490004b7882 */ /* 0x004fe40000000000 */
[----:B------:R1:W-:Y:S02]  /*868f0*/  UTCHMMA gdesc[UR62], gdesc[UR30], tmem[UR77], tmem[UR74], idesc[UR75], UPT ;  /* 0x00ff4a1e3e0075ea */ /* 0x0003e4000b80004d */
[----:B-1----:R-:W-:-:S02]  /*86900*/  UIADD3 UR74, UPT, UPT, UR5, 0xc0, URZ ;  /* 0x000000c0054a7890 */ /* 0x002fc4000fffe0ff */
[----:B------:R-:W-:-:S07]  /*86910*/  UIADD3 UR75, UPT, UPT, UR5, 0xc0, URZ ;  /* 0x000000c0054b7890 */ /* 0x000fce000fffe0ff */
[----:B------:R-:W-:Y:S02]  /*86920*/  UTCHMMA gdesc[UR64], gdesc[UR32], tmem[UR74], tmem[UR6], idesc[UR7], UPT ;  /* 0x00ff0620400075ea */ /* 0x000fe4000b80004a */
[----:B------:R-:W-:Y:S01]  /*86930*/  UTCHMMA gdesc[UR66], gdesc[UR34], tmem[UR75], tmem[UR6], idesc[UR7], UPT ;  /* 0x00ff0622420075ea */ /* 0x000fe2000b80004b */
[----:B------:R1:W-:Y:S01]  /*86940*/  UTCHMMA gdesc[UR68], gdesc[UR36], tmem[UR74], tmem[UR6], idesc[UR7], UPT ;  /* 0x00ff0624440075ea */ /* 0x0003e2000b80004a */
[----:B------:R2:W-:Y:S01]  /*86950*/  UTCHMMA gdesc[UR70], gdesc[UR38], tmem[UR75], tmem[UR6], idesc[UR7], UPT ;  /* 0x00ff0626460075ea */ /* 0x0005e2000b80004b */
[----:B-1----:R-:W-:Y:S01]  /*86960*/  UMOV UR74, 0x0 ;  /* 0x00000000004a7882 */ /* 0x002fe20000000000 */
[----:B--2---:R-:W-:Y:S01]  /*86970*/  R2UR.FILL UR7, R2 ;  /* 0x00000000020772ca */ /* 0x004fe200004e0000 */
[----:B------:R-:W-:Y:S01]  /*86980*/  IMAD.U32 R2, RZ, RZ, UR4 ;  /* 0x00000004ff027e24 */ /* 0x000fe2000f8e00ff */
[----:B------:R-:W-:Y:S01]  /*86990*/  R2UR.FILL UR6, R92 ;  /* 0x000000005c0672ca */ /* 0x000fe200004e0000 */
[----:B------:R-:W-:Y:S02]  /*869a0*/  UMOV UR75, 0x8108490 ;  /* 0x08108490004b7882 */ /* 0x000fe40000000000 */
[----:B------:R1:W-:Y:S01]  /*869b0*/  UTCHMMA gdesc[UR72], gdesc[UR40], tmem[UR77], tmem[UR74], idesc[UR75], UPT ;  /* 0x00ff4a28480075ea */ /* 0x0003e2000b80004d */
[----:B------:R-:W-:-:S02]  /*869c0*/  @P3 MOV R92, R2 ;  /* 0x00000002005c3202 */ /* 0x000fc40000000f00 */
[----:B------:R0:W5:Y:S02]  /*869d0*/  LDL.LU.64 R2, [R1+0x3f60] ;  /* 0x003f600001027983 */ /* 0x0001640000300a00 */
[----:B-1----:R-:W-:-:S13]  /*869e0*/  @P3 R2UR UR74, R92 ;  /* 0x000000005c4a32ca */ /* 0x002fda00000e0000 */
[----:B------:R0:W-:Y:S01]  /*869f0*/  UTCBAR [UR74], URZ ;  /* 0x000000ff4a0073e9 */ /* 0x0001e200080000ff */
[----:B------:R-:W-:Y:S01]  /*86a00*/  NOP ;  /* 0x0000000000007918 */ /* 0x000fe20000000000 */
.L_x_9:
[----:B------:R-:W2:Y:S04]  /*86a10*/  LDL.LU R92, [R1+0x2e6c] ;  /* 0x002e6c00015c7983 */ /* 0x000ea80000300800 */
[----:B-----5:R1:W-:Y:S04]  /*86a20*/  STL [R1+0x3f64], R2 ;  /* 0x003f640201007387 */ /* 0x0203e80000100800 */
[----:B------:R3:W-:Y:S01]  /*86a30*/  STL [R1+0x3f60], R0 ;  /* 0x003f600001007387 */ /* 0x0007e20000100800 */
[----:B-1----:R-:W1:Y:S03]  /*86a40*/  LDC R2, c[0x0][0x3a0] ;  /* 0x0000e800ff027b82 */ /* 0x002e660000000800 */
[----:B---3--:R-:W3:Y:S04]  /*86a50*/  LDL R0, [R1+0x22d0] ;  /* 0x0022d00001007983 */ /* 0x008ee80000100800 */
[----:B------:R-:W4:Y:S01]  /*86a60*/  LDL.LU R91, [R1+0x3290] ;  /* 0x00329000015b7983 */ /* 0x000f220000300800 */
[----:B-1----:R-:W-:-:S05]  /*86a70*/  VIADD R2, R2, 0xff ;  /* 0x000000ff02027836 */ /* 0x002fca0000000000 */
[----:B------:R-:W-:-:S04]  /*86a80*/  SHF.R.S32.HI R5, RZ, 0x1f, R2 ;  /* 0x0000001fff057819 */ /* 0x000fc80000011402 */
[----:B------:R-:W-:-:S04]  /*86a90*/  LEA.HI R2, R5, R2, RZ, 0x8 ;  /* 0x0000000205027211 */ /* 0x000fc800078f40ff */
[----:B------:R-:W-:-:S04]  /*86aa0*/  SHF.R.S32.HI R2, RZ, 0x8, R2 ;  /* 0x00000008ff027819 */ /* 0x000fc80000011402 */
[----:B------:R-:W-:-:S05]  /*86ab0*/  VIMNMX R2, PT, PT, R2, 0x1, !PT ;  /* 0x0000000102027848 */ /* 0x000fca0007fe0100 */
[----:B------:R-:W-:Y:S02]  /*86ac0*/  VIADD R2, R2, 0xffffffff ;  /* 0xffffffff02027836 */ /* 0x000fe40000000000 */
[----:B--2---:R-:W-:-:S05]  /*86ad0*/  VIADD R92, R92, 0x1 ;  /* 0x000000015c5c7836 */ /* 0x004fca0000000000 */
[----:B------:R-:W-:-:S04]  /*86ae0*/  ISETP.GT.AND P3, PT, R92, 0x1, PT ;  /* 0x000000015c00780c */ /* 0x000fc80003f64270 */
[----:B------:R-:W-:Y:S02]  /*86af0*/  SEL R5, RZ, 0x1, !P3 ;  /* 0x00000001ff057807 */ /* 0x000fe40005800000 */
[----:B------:R-:W-:Y:S02]  /*86b00*/  SEL R92, R92, RZ, !P3 ;  /* 0x000000ff5c5c7207 */ /* 0x000fe40005800000 */
[----:B---3--:R-:W-:Y:S02]  /*86b10*/  ISETP.NE.U32.AND P5, PT, R0, R2, PT ;  /* 0x000000020000720c */ /* 0x008fe40003fa5070 */
[----:B------:R2:W5:Y:S01]  /*86b20*/  LDL.LU R2, [R1+0x3f64] ;  /* 0x003f640001027983 */ /* 0x0005620000300800 */
[----:B----4-:R-:W-:-:S03]  /*86b30*/  LOP3.LUT R5, R91, R5, RZ, 0x3c, !PT ;  /* 0x000000055b057212 */ /* 0x010fc600078e3cff */
[----:B------:R2:W5:Y:S04]  /*86b40*/  LDL.LU R0, [R1+0x3f60] ;  /* 0x003f600001007983 */ /* 0x0005680000300800 */
[----:B------:R1:W-:Y:S04]  /*86b50*/  STL [R1+0x22b0], R91 ;  /* 0x0022b05b01007387 */ /* 0x0003e80000100800 */
[----:B------:R3:W-:Y:S01]  /*86b60*/  STL [R1+0x2e6c], R92 ;  /* 0x002e6c5c01007387 */ /* 0x0007e20000100800 */
[----:B-1----:R-:W1:Y:S01]  /*86b70*/  LDC R91, c[0x0][0x3a8] ;  /* 0x0000ea00ff5b7b82 */ /* 0x002e620000000800 */
[----:B---3--:R-:W-:-:S07]  /*86b80*/  MOV R92, R5 ;  /* 0x00000005005c7202 */ /* 0x008fce0000000f00 */
[----:B------:R-:W3:Y:S01]  /*86b90*/  LDC R5, c[0x0][0x3ac] ;  /* 0x0000eb00ff057b82 */ /* 0x000ee20000000800 */
[----:B------:R2:W-:Y:S01]  /*86ba0*/  STL [R1+0x3290], R92 ;  /* 0x0032905c01007387 */ /* 0x0005e20000100800 */
[----:B-1----:R-:W-:-:S04]  /*86bb0*/  IMAD.SHL.U32 R91, R91, 0x100, RZ ;  /* 0x000001005b5b7824 */ /* 0x002fc800078e00ff */
[----:B------:R-:W-:Y:S02]  /*86bc0*/  IMAD.SHL.U32 R91, R91, 0x2, RZ ;  /* 0x000000025b5b7824 */ /* 0x000fe400078e00ff */
[----:B---3--:R-:W-:-:S04]  /*86bd0*/  IMAD.SHL.U32 R5, R5, 0x100, RZ ;  /* 0x0000010005057824 */ /* 0x008fc800078e00ff */
[----:B------:R-:W-:Y:S01]  /*86be0*/  IMAD.SHL.U32 R5, R5, 0x2, RZ ;  /* 0x0000000205057824 */ /* 0x000fe200078e00ff */
[----:B--2---:R-:W-:Y:S06]  /*86bf0*/  @P5 BRA `(.L_x_10) ;  /* 0xfffffa64001c5947 */ /* 0x004fec000383ffff */
.L_x_7:
[----:B------:R-:W-:Y:S05]  /*86c00*/  @!P2 BRA `(.L_x_11) ;  /* 0x000000000010a947 */ /* 0x000fea0003800000 */
[----:B------:R-:W2:Y:S02]  /*86c10*/  LDL.LU R92, [R1+0x22b0] ;  /* 0x0022b000015c7983 */ /* 0x000ea40000300800 */
[----:B--2--5:R-:W-:-:S04]  /*86c20*/  IMAD.U32 R0, R92, -0x80000000, RZ ;  /* 0x800000005c007824 */ /* 0x024fc800078e00ff */
[----:B------:R-:W2:Y:S02]  /*86c30*/  SYNCS.PHASECHK.TRANS64.TRYWAIT P0, [UR4], R0 ;  /* 0x00000000ff0075a7 */ /* 0x000ea40008001104 */
[----:B--2---:R-:W-:Y:S05]  /*86c40*/  @!P0 BRA `(.L_x_12) ;  /* 0x0000009800788947 */ /* 0x004fea0003800000 */
.L_x_11:
[----:B-----5:R-:W2:Y:S04]  /*86c50*/  LDL.LU R2, [R1+0x3f5c] ;  /* 0x003f5c0001027983 */ /* 0x020ea80000300800 */
[----:B------:R-:W-:Y:S04]  /*86c60*/  STL [R1+0x413c], R67 ;  /* 0x00413c4301007387 */ /* 0x000fe80000100800 */
[----:B------:R-:W-:Y:S01]  /*86c70*/  STL [R1+0x4138], R6 ;  /* 0x0041380601007387 */ /* 0x000fe20000100800 */
[----:B------:R-:W-:Y:S06]  /*86c80*/  BAR.SYNC.DEFER_BLOCKING 0x0 ;  /* 0x0000000000007b1d */ /* 0x000fec0000010000 */
[----:B------:R-:W-:Y:S04]  /*86c90*/  STL [R1+0x4104], R66 ;  /* 0x0041044201007387 */ /* 0x000fe80000100800 */
[----:B------:R-:W-:Y:S04]  /*86ca0*/  STL [R1+0x4110], R66 ;  /* 0x0041104201007387 */ /* 0x000fe80000100800 */
[----:B------:R-:W-:Y:S04]  /*86cb0*/  STL [R1+0x411c], R66 ;  /* 0x00411c4201007387 */ /* 0x000fe80000100800 */
[----:B------:R-:W-:Y:S04]  /*86cc0*/  STL [R1+0x4128], R66 ;  /* 0x0041284201007387 */ /* 0x000fe80000100800 */
[----:B------:R-:W-:Y:S01]  /*86cd0*/  STL [R1+0x4134], R66 ;  /* 0x0041344201007387 */ /* 0x000fe20000100800 */
[----:B------:R-:W3:Y:S03]  /*86ce0*/  @!P1 SYNCS.CCTL.IV [UR76+0x90000] ;  /* 0x09000000ff0099b1 */ /* 0x000ee6000800004c */
        /* <DEDUP_REMOVED lines=16> */
[----:B------:R-:W-:Y:S04]  /*86df0*/  STL [R1+0x4040], R90 ;  /* 0x0040405a01007387 */ /* 0x000fe80000100800 */
[----:B------:R-:W-:Y:S04]  /*86e00*/  STL [R1+0x4038], R87 ;  /* 0x0040385701007387 */ /* 0x000fe80000100800 */
[----:B------:R-:W-:Y:S04]  /*86e10*/  STL [R1+0x4030], R85 ;  /* 0x0040305501007387 */ /* 0x000fe80000100800 */
[----:B------:R-:W-:Y:S01]  /*86e20*/  STL [R1+0x4028], R83 ;  /* 0x0040285301007387 */ /* 0x000fe20000100800 */
[----:B---3--:R-:W-:Y:S06]  /*86e30*/  BAR.SYNC.DEFER_BLOCKING 0x0 ;  /* 0x0000000000007b1d */ /* 0x008fec0000010000 */
        /* <DEDUP_REMOVED lines=22> */
[----:B------:R1:W-:Y:S04]  /*86fa0*/  STL [R1+0x4118], R0 ;  /* 0x0041180001007387 */ /* 0x0003e80000100800 */
[----:B------:R-:W-:Y:S04]  /*86fb0*/  STL [R1+0x3f78], R74 ;  /* 0x003f784a01007387 */ /* 0x000fe80000100800 */
[----:B------:R-:W-:Y:S01]  /*86fc0*/  STL [R1+0x3f70], R93 ;  /* 0x003f705d01007387 */ /* 0x000fe20000100800 */
[----:B--2---:R-:W-:-:S13]  /*86fd0*/  R2UR UR4, R2 ;  /* 0x00000000020472ca */ /* 0x004fda00000e0000 */
[----:B----4-:R-:W2:Y:S02]  /*86fe0*/  LDTM.x64 R4, tmem[UR4] ;  /* 0x00000004000479ee */ /* 0x010ea40008340000 */
[----:B--2---:R-:W-:Y:S01]  /*86ff0*/  STL.64 [R1+0x208], R6 ;  /* 0x0002080601007387 */ /* 0x004fe20000100a00 */
[----:B0-----:R-:W-:Y:S02]  /*87000*/  IMAD.MOV.U32 R68, RZ, RZ, R4 ;  /* 0x000000ffff447224 */ /* 0x001fe400078e0004 */
[----:B-1----:R-:W-:Y:S01]  /*87010*/  IMAD.MOV.U32 R0, RZ, RZ, R5 ;  /* 0x000000ffff007224 */ /* 0x002fe200078e0005 */
        /* <DEDUP_REMOVED lines=27> */
[----:B------:R-:W-:Y:S01]  /*871d0*/  STL.64 [R1+0x2e8], R62 ;  /* 0x0002e83e01007387 */ /* 0x000fe20000100a00 */
[----:B0-----:R-:W-:-:S03]  /*871e0*/  IMAD.MOV.U32 R57, RZ, RZ, R67 ;  /* 0x000000ffff397224 */ /* 0x001fc600078e0043 */
[----:B------:R0:W-:Y:S04]  /*871f0*/  STL.64 [R1+0x2f0], R64 ;  /* 0x0002f04001007387 */ /* 0x0001e80000100a00 */
[----:B------:R-:W-:Y:S04]  /*87200*/  STL [R1+0x2f8], R66 ;  /* 0x0002f84201007387 */ /* 0x000fe80000100800 */
[----:B-1----:R-:W2:Y:S04]  /*87210*/  LDL.LU R60, [R1+0x2f8] ;  /* 0x0002f800013c7983 */ /* 0x002ea80000300800 */
[----:B------:R-:W4:Y:S04]  /*87220*/  LDL.LU R51, [R1+0x2f4] ;  /* 0x0002f40001337983 */ /* 0x000f280000300800 */
        /* <DEDUP_REMOVED lines=43> */
[----:B--2---:R0:W-:Y:S04]  /*874e0*/  STL [R1+0x4130], R60 ;  /* 0x0041303c01007387 */ /* 0x0041e80000100800 */
[----:B0-----:R-:W4:Y:S04]  /*874f0*/  LDL.LU R60, [R1+0x214] ;  /* 0x00021400013c7983 */ /* 0x001f280000300800 */
[----:B------:R0:W-:Y:S04]  /*87500*/  STL [R1+0x412c], R57 ;  /* 0x00412c3901007387 */ /* 0x0001e80000100800 */
[----:B0-----:R-:W2:Y:S04]  /*87510*/  LDL.LU R57, [R1+0x210] ;  /* 0x0002100001397983 */ /* 0x001ea80000300800 */
[----:B---3--:R-:W-:Y:S04]  /*87520*/  STL [R1+0x41c0], R64 ;  /* 0x0041c04001007387 */ /* 0x008fe80000100800 */
[----:B----4-:R-:W-:Y:S04]  /*87530*/  STL.64 [R1+0x41b8], R60 ;  /* 0x0041b83c01007387 */ /* 0x010fe80000100a00 */
[----:B------:R-:W-:Y:S04]  /*87540*/  STL [R1+0x41b0], R58 ;  /* 0x0041b03a01007387 */ /* 0x000fe80000100800 */
[----:B--2---:R-:W-:Y:S04]  /*87550*/  STL [R1+0x41ac], R57 ;  /* 0x0041ac3901007387 */ /* 0x004fe80000100800 */
[----:B------:R-:W-:Y:S04]  /*87560*/  STL [R1+0x41a8], R55 ;  /* 0x0041a83701007387 */ /* 0x000fe80000100800 */
[----:B------:R-:W-:Y:S04]  /*87570*/  STL [R1+0x41a4], R52 ;  /* 0x0041a43401007387 */ /* 0x000fe80000100800 */
[----:B------:R-:W-:Y:S04]  /*87580*/  STL [R1+0x41a0], R51 ;  /* 0x0041a03301007387 */ /* 0x000fe80000100800 */
[----:B------:R-:W-:Y:S04]  /*87590*/  STL [R1+0x419c], R49 ;  /* 0x00419c3101007387 */ /* 0x000fe80000100800 */
[----:B------:R-:W-:Y:S04]  /*875a0*/  STL [R1+0x4198], R46 ;  /* 0x0041982e01007387 */ /* 0x000fe80000100800 */
[----:B------:R-:W-:Y:S04]  /*875b0*/  STL.64 [R1+0x4190], R42 ;  /* 0x0041902a01007387 */ /* 0x000fe80000100a00 */
[----:B------:R-:W-:Y:S04]  /*875c0*/  STL [R1+0x4188], R40 ;  /* 0x0041882801007387 */ /* 0x000fe80000100800 */
[----:B------:R-:W-:Y:S04]  /*875d0*/  STL.64 [R1+0x4180], R36 ;  /* 0x0041802401007387 */ /* 0x000fe80000100a00 */
        /* <DEDUP_REMOVED lines=12> */
[----:B------:R0:W-:Y:S04]  /*876a0*/  STL [R1+0x4140], R4 ;  /* 0x0041400401007387 */ /* 0x0001e80000100800 */
[----:B------:R1:W-:Y:S01]  /*876b0*/  STL [R1+0x4124], R68 ;  /* 0x0041244401007387 */ /* 0x0003e20000100800 */
[----:B0-----:R-:W0:Y:S03]  /*876c0*/  LDTM.x64 R4, tmem[UR4+0x40] ;  /* 0x00004004000479ee */ /* 0x001e260008340000 */
[----:B-1----:R-:W2:Y:S04]  /*876d0*/  LDL.LU R68, [R1+0x20c] ;  /* 0x00020c0001447983 */ /* 0x002ea80000300800 */
[----:B------:R1:W-:Y:S04]  /*876e0*/  STL [R1+0x4120], R0 ;  /* 0x0041200001007387 */ /* 0x0003e80000100800 */
[----:B-1----:R-:W2:Y:S04]  /*876f0*/  LDL.LU R0, [R1+0x208] ;  /* 0x0002080001007983 */ /* 0x002ea80000300800 */
[----:B------:R-:W-:Y:S04]  /*87700*/  STL [R1+0x404c], R90 ;  /* 0x00404c5a01007387 */ /* 0x000fe80000100800 */
[----:B------:R-:W-:Y:S04]  /*87710*/  STL [R1+0x4044], R87 ;  /* 0x0040445701007387 */ /* 0x000fe80000100800 */
[----:B------:R-:W-:Y:S04]  /*87720*/  STL [R1+0x403c], R85 ;  /* 0x00403c5501007387 */ /* 0x000fe80000100800 */
[----:B------:R-:W-:Y:S04]  /*87730*/  STL [R1+0x4034], R83 ;  /* 0x0040345301007387 */ /* 0x000fe80000100800 */
[----:B------:R-:W-:Y:S04]  /*87740*/  STL [R1+0x402c], R82 ;  /* 0x00402c5201007387 */ /* 0x000fe80000100800 */
[----:B------:R-:W-:Y:S04]  /*87750*/  STL [R1+0x4024], R80 ;  /* 0x0040245001007387 */ /* 0x000fe80000100800 */
[----:B------:R-:W-:Y:S04]  /*87760*/  STL [R1+0x401c], R77 ;  /* 0x00401c4d01007387 */ /* 0x000fe80000100800 */
[----:B0-----:R-:W-:Y:S04]  /*87770*/  STL.64 [R1+0x100], R4 ;  /* 0x0001000401007387 */ /* 0x001fe80000100a00 */
        /* <DEDUP_REMOVED lines=24> */
[----:B------:R-:W-:Y:S01]  /*87900*/  STL.64 [R1+0x1c8], R54 ;  /* 0x0001c83601007387 */ /* 0x000fe20000100a00 */
[----:B0-----:R-:W-:-:S03]  /*87910*/  IMAD.MOV.U32 R48, RZ, RZ, R67 ;  /* 0x000000ffff307224 */ /* 0x001fc600078e0043 */
[----:B------:R-:W-:Y:S04]  /*87920*/  STL.64 [R1+0x1d0], R56 ;  /* 0x0001d03801007387 */ /* 0x000fe80000100a00 */
[----:B------:R-:W-:Y:S04]  /*87930*/  STL.64 [R1+0x1d8], R58 ;  /* 0x0001d83a01007387 */ /* 0x000fe80000100a00 */
[----:B------:R-:W-:Y:S04]  /*87940*/  STL.64 [R1+0x1e0], R60 ;  /* 0x0001e03c01007387 */ /* 0x000fe80000100a00 */
[----:B------:R-:W-:Y:S04]  /*87950*/  STL.64 [R1+0x1e8], R62 ;  /* 0x0001e83e01007387 */ /* 0x000fe80000100a00 */
[----:B------:R0:W-:Y:S04]  /*87960*/  STL.64 [R1+0x1f0], R64 ;  /* 0x0001f04001007387 */ /* 0x0001e80000100a00 */
[----:B------:R1:W-:Y:S04]  /*87970*/  STL [R1+0x1f8], R66 ;  /* 0x0001f84201007387 */ /* 0x0003e80000100800 */
[----:B0-----:R-:W3:Y:S04]  /*87980*/  LDL.LU R64, [R1+0x41c0] ;  /* 0x0041c00001407983 */ /* 0x001ee80000300800 */
[----:B------:R-:W4:Y:S04]  /*87990*/  LDL.LU.64 R60, [R1+0x41b8] ;  /* 0x0041b800013c7983 */ /* 0x000f280000300a00 */
[----:B------:R-:W2:Y:S04]  /*879a0*/  LDL.LU R58, [R1+0x41b0] ;  /* 0x0041b000013a7983 */ /* 0x000ea80000300800 */
[----:B------:R-:W4:Y:S04]  /*879b0*/  LDL.LU R57, [R1+0x41ac] ;  /* 0x0041ac0001397983 */ /* 0x000f280000300800 */
[----:B------:R-:W2:Y:S04]  /*879c0*/  LDL.LU R55, [R1+0x41a8] ;  /* 0x0041a80001377983 */ /* 0x000ea80000300800 */
[----:B------:R-:W2:Y:S04]  /*879d0*/  LDL.LU R52, [R1+0x41a4] ;  /* 0x0041a40001347983 */ /* 0x000ea80000300800 */
[----:B------:R-:W2:Y:S04]  /*879e0*/  LDL.LU R51, [R1+0x41a0] ;  /* 0x0041a00001337983 */ /* 0x000ea80000300800 */
[----:B------:R-:W2:Y:S04]  /*879f0*/  LDL.LU R49, [R1+0x419c] ;  /* 0x00419c0001317983 */ /* 0x000ea80000300800 */
[----:B------:R-:W2:Y:S04]  /*87a00*/  LDL.LU R46, [R1+0x4198] ;  /* 0x00419800012e7983 */ /* 0x000ea80000300800 */
[----:B------:R-:W2:Y:S04]  /*87a10*/  LDL.LU.64 R42, [R1+0x4190] ;  /* 0x00419000012a7983 */ /* 0x000ea80000300a00 */
[----:B------:R-:W2:Y:S04]  /*87a20*/  LDL.LU R40, [R1+0x4188] ;  /* 0x0041880001287983 */ /* 0x000ea80000300800 */
[----:B------:R-:W2:Y:S04]  /*87a30*/  LDL.LU.64 R36, [R1+0x4180] ;  /* 0x0041800001247983 */ /* 0x000ea80000300a00 */
[----:B------:R-:W2:Y:S04]  /*87a40*/  LDL.LU R34, [R1+0x4178] ;  /* 0x0041780001227983 */ /* 0x000ea80000300800 */
[----:B------:R-:W2:Y:S04]  /*87a50*/  LDL.LU.64 R30, [R1+0x4170] ;  /* 0x00417000011e7983 */ /* 0x000ea80000300a00 */
        /* <DEDUP_REMOVED lines=57> */
[----:B------:R-:W3:Y:S04]  /*87df0*/  LDL.LU R6, [R1+0x4138] ;  /* 0x0041380001067983 */ /* 0x000ee80000300800 */
[----:B------:R-:W3:Y:S04]  /*87e00*/  LDL.LU R75, [R1+0x110] ;  /* 0x00011000014b7983 */ /* 0x000ee80000300800 */
[----:B------:R-:W4:Y:S04]  /*87e10*/  LDL.LU R70, [R1+0x108] ;  /* 0x0001080001467983 */ /* 0x000f280000300800 */
[----:B------:R-:W4:Y:S04]  /*87e20*/  LDL.LU R93, [R1+0x104] ;  /* 0x00010400015d7983 */ /* 0x000f280000300800 */
[----:B-1----:R0:W4:Y:S04]  /*87e30*/  LDL.LU R66, [R1+0x4134] ;  /* 0x0041340001427983 */ /* 0x0021280000300800 */
[----:B--2---:R-:W-:Y:S04]  /*87e40*/  STL [R1+0x40cc], R67 ;  /* 0x0040cc4301007387 */ /* 0x004fe80000100800 */
[----:B------:R-:W-:Y:S04]  /*87e50*/  STL [R1+0x40c8], R10 ;  /* 0x0040c80a01007387 */ /* 0x000fe80000100800 */
[----:B------:R-:W-:Y:S04]  /*87e60*/  STL.64 [R1+0x40c0], R8 ;  /* 0x0040c00801007387 */ /* 0x000fe80000100a00 */
[----:B---3--:R-:W-:Y:S04]  /*87e70*/  STL.64 [R1+0x40b8], R6 ;  /* 0x0040b80601007387 */ /* 0x008fe80000100a00 */
[----:B------:R-:W-:Y:S04]  /*87e80*/  STL.64 [R1+0x40b0], R4 ;  /* 0x0040b00401007387 */ /* 0x000fe80000100a00 */
[----:B------:R-:W-:Y:S04]  /*87e90*/  STL [R1+0x4068], R77 ;  /* 0x0040684d01007387 */ /* 0x000fe80000100800 */
[----:B------:R-:W-:Y:S01]  /*87ea0*/  STL [R1+0x4064], R80 ;  /* 0x0040645001007387 */ /* 0x000fe20000100800 */
[----:B----4-:R-:W-:-:S03]  /*87eb0*/  F2FP.BF16.F32.PACK_AB R66, R60, R57 ;  /* 0x000000393c42723e */ /* 0x010fc600000010ff */
        /* <DEDUP_REMOVED lines=14> */
[----:B------:R-:W2:Y:S04]  /*87fa0*/  LDL.LU R60, [R1+0x4130] ;  /* 0x00413000013c7983 */ /* 0x000ea80000300800 */
[----:B------:R-:W3:Y:S04]  /*87fb0*/  LDL.LU R57, [R1+0x412c] ;  /* 0x00412c0001397983 */ /* 0x000ee80000300800 */
[----:B------:R1:W-:Y:S04]  /*87fc0*/  STL [R1+0x210], R66 ;  /* 0x0002104201007387 */ /* 0x0003e80000100800 */
[----:B-1----:R0:W4:Y:S02]  /*87fd0*/  LDL.LU R66, [R1+0x4128] ;  /* 0x0041280001427983 */ /* 0x0021240000300800 */
[----:B----4-:R-:W-:-:S02]  /*87fe0*/  F2FP.BF16.F32.PACK_AB R66, R68, R0 ;  /* 0x000000004442723e */ /* 0x010fc400000010ff */
[----:B------:R-:W4:Y:S04]  /*87ff0*/  LDL.LU R68, [R1+0x4124] ;  /* 0x0041240001447983 */ /* 0x000f280000300800 */
[----:B------:R-:W4:Y:S04]  /*88000*/  LDL.LU R0, [R1+0x4120] ;  /* 0x0041200001007983 */ /* 0x000f280000300800 */
[----:B------:R1:W-:Y:S04]  /*88010*/  STL [R1+0x208], R66 ;  /* 0x0002084201007387 */ /* 0x0003e80000100800 */
[----:B-1----:R0:W4:Y:S02]  /*88020*/  LDL.LU R66, [R1+0x411c] ;  /* 0x00411c0001427983 */ /* 0x0021240000300800 */
[----:B----4-:R-:W-:-:S02]  /*88030*/  F2FP.BF16.F32.PACK_AB R66, R0, R68 ;  /* 0x000000440042723e */ /* 0x010fc400000010ff */
[----:B------:R0:W4:Y:S04]  /*88040*/  LDL.LU R0, [R1+0x4118] ;  /* 0x0041180001007983 */ /* 0x0001280000300800 */
[----:B------:R0:W2:Y:S04]  /*88050*/  LDL.LU R68, [R1+0x4114] ;  /* 0x0041140001447983 */ /* 0x0000a80000300800 */
[----:B------:R1:W-:Y:S04]  /*88060*/  STL [R1+0x200], R66 ;  /* 0x0002004201007387 */ /* 0x0003e80000100800 */
[----:B-1----:R0:W3:Y:S02]  /*88070*/  LDL.LU R66, [R1+0x4110] ;  /* 0x0041100001427983 */ /* 0x0020e40000300800 */
[----:B---3--:R-:W-:-:S02]  /*88080*/  F2FP.BF16.F32.PACK_AB R66, R48, R57 ;  /* 0x000000393042723e */ /* 0x008fc400000010ff */
[----:B------:R0:W3:Y:S04]  /*88090*/  LDL.LU R48, [R1+0x410c] ;  /* 0x00410c0001307983 */ /* 0x0000e80000300800 */
[----:B------:R0:W2:Y:S04]  /*880a0*/  LDL.LU R57, [R1+0x4108] ;  /* 0x0041080001397983 */ /* 0x0000a80000300800 */
[----:B------:R1:W-:Y:S01]  /*880b0*/  STL [R1+0x1fc], R66 ;  /* 0x0001fc4201007387 */ /* 0x0003e20000100800 */
[----:B------:R-:W-:-:S03]  /*880c0*/  F2FP.BF16.F32.PACK_AB R93, R45, R42 ;  /* 0x0000002a2d5d723e */ /* 0x000fc600000010ff */
[----:B-1----:R0:W4:Y:S01]  /*880d0*/  LDL.LU R66, [R1+0x4104] ;  /* 0x0041040001427983 */ /* 0x0021220000300800 */
[----:B------:R-:W-:Y:S02]  /*880e0*/  F2FP.BF16.F32.PACK_AB R92, R39, R36 ;  /* 0x00000024275c723e */ /* 0x000fe400000010ff */
[----:B------:R-:W-:Y:S02]  /*880f0*/  F2FP.BF16.F32.PACK_AB R87, R33, R30 ;  /* 0x0000001e2157723e */ /* 0x000fe400000010ff */
[----:B------:R-:W-:Y:S02]  /*88100*/  F2FP.BF16.F32.PACK_AB R85, R27, R91 ;  /* 0x0000005b1b55723e */ /* 0x000fe400000010ff */
[----:B---3--:R-:W-:Y:S02]  /*88110*/  F2FP.BF16.F32.PACK_AB R48, R54, R51 ;  /* 0x000000333630723e */ /* 0x008fe400000010ff */
[----:B--2---:R-:W-:Y:S02]  /*88120*/  F2FP.BF16.F32.PACK_AB R57, R63, R60 ;  /* 0x0000003c3f39723e */ /* 0x004fe400000010ff */
[----:B------:R0:W2:Y:S04]  /*88130*/  LDL.LU R63, [R1+0x4100] ;  /* 0x00410000013f7983 */ /* 0x0000a80000300800 */
[----:B------:R0:W3:Y:S04]  /*88140*/  LDL.LU R60, [R1+0x40fc] ;  /* 0x0040fc00013c7983 */ /* 0x0000e80000300800 */
[----:B------:R1:W-:Y:S04]  /*88150*/  STL [R1+0x1f8], R57 ;  /* 0x0001f83901007387 */ /* 0x0003e80000100800 */
[----:B-1----:R0:W3:Y:S04]  /*88160*/  LDL.LU R57, [R1+0x40f8] ;  /* 0x0040f80001397983 */ /* 0x0020e80000300800 */
[----:B------:R0:W3:Y:S04]  /*88170*/  LDL.LU R54, [R1+0x40f4] ;  /* 0x0040f40001367983 */ /* 0x0000e80000300800 */
[----:B------:R0:W3:Y:S04]  /*88180*/  LDL.LU R51, [R1+0x40f0] ;  /* 0x0040f00001337983 */ /* 0x0000e80000300800 */
[----:B------:R1:W-:Y:S04]  /*88190*/  STL [R1+0x1f4], R48 ;  /* 0x0001f43001007387 */ /* 0x0003e80000100800 */
[----:B-1----:R0:W3:Y:S04]  /*881a0*/  LDL.LU R48, [R1+0x40ec] ;  /* 0x0040ec0001307983 */ /* 0x0020e80000300800 */
[----:B------:R0:W3:Y:S04]  /*881b0*/  LDL.LU R45, [R1+0x40e8] ;  /* 0x0040e800012d7983 */ /* 0x0000e80000300800 */
[----:B------:R0:W3:Y:S04]  /*881c0*/  LDL.LU R42, [R1+0x40e4] ;  /* 0x0040e400012a7983 */ /* 0x0000e80000300800 */
[----:B------:R0:W3:Y:S04]  /*881d0*/  LDL.LU R39, [R1+0x40e0] ;  /* 0x0040e00001277983 */ /* 0x0000e80000300800 */
[----:B------:R-:W-:Y:S04]  /*881e0*/  STL [R1+0x1f0], R93 ;  /* 0x0001f05d01007387 */ /* 0x000fe80000100800 */
[----:B------:R0:W3:Y:S04]  /*881f0*/  LDL.LU R36, [R1+0x40dc] ;  /* 0x0040dc0001247983 */ /* 0x0000e80000300800 */
[----:B------:R0:W3:Y:S04]  /*88200*/  LDL.LU R33, [R1+0x40d8] ;  /* 0x0040d80001217983 */ /* 0x0000e80000300800 */
[----:B------:R-:W-:Y:S04]  /*88210*/  STL [R1+0x1ec], R92 ;  /* 0x0001ec5c01007387 */ /* 0x000fe80000100800 */
[----:B------:R0:W3:Y:S04]  /*88220*/  LDL.LU R30, [R1+0x40d4] ;  /* 0x0040d400011e7983 */ /* 0x0000e80000300800 */
[----:B------:R0:W3:Y:S01]  /*88230*/  LDL.LU R27, [R1+0x40d0] ;  /* 0x0040d000011b7983 */ /* 0x0000e20000300800 */
[----:B------:R-:W-:-:S02]  /*88240*/  F2FP.BF16.F32.PACK_AB R83, R90, R89 ;  /* 0x000000595a53723e */ /* 0x000fc400000010ff */
[----:B------:R-:W-:Y:S01]  /*88250*/  F2FP.BF16.F32.PACK_AB R82, R88, R86 ;  /* 0x000000565852723e */ /* 0x000fe200000010ff */
[----:B------:R-:W-:Y:S01]  /*88260*/  STL [R1+0x1e8], R87 ;  /* 0x0001e85701007387 */ /* 0x000fe20000100800 */
[----:B------:R-:W-:Y:S02]  /*88270*/  F2FP.BF16.F32.PACK_AB R77, R84, R81 ;  /* 0x00000051544d723e */ /* 0x000fe400000010ff */
[----:B------:R-:W-:Y:S01]  /*88280*/  F2FP.BF16.F32.PACK_AB R75, R79, R78 ;  /* 0x0000004e4f4b723e */ /* 0x000fe200000010ff */
[----:B------:R-:W-:Y:S01]  /*88290*/  STL [R1+0x1e4], R85 ;  /* 0x0001e45501007387 */ /* 0x000fe20000100800 */
[----:B------:R-:W-:Y:S02]  /*882a0*/  F2FP.BF16.F32.PACK_AB R70, R76, R74 ;  /* 0x0000004a4c46723e */ /* 0x000fe400000010ff */
[----:B------:R-:W-:Y:S01]  /*882b0*/  F2FP.BF16.F32.PACK_AB R67, R73, R72 ;  /* 0x000000484943723e */ /* 0x000fe200000010ff */
[----:B------:R-:W-:Y:S01]  /*882c0*/  STL [R1+0x1e0], R83 ;  /* 0x0001e05301007387 */ /* 0x000fe20000100800 */
[----:B----4-:R-:W-:-:S02]  /*882d0*/  F2FP.BF16.F32.PACK_AB R66, R71, R69 ;  /* 0x000000454742723e */ /* 0x010fc400000010ff */
        /* <DEDUP_REMOVED lines=8> */
[----:B------:R-:W-:-:S02]  /*88360*/  F2FP.BF16.F32.PACK_AB R5, R16, R15 ;  /* 0x0000000f1005723e */ /* 0x000fc400000010ff */
[----:B------:R-:W-:Y:S01]  /*88370*/  F2FP.BF16.F32.PACK_AB R4, R14, R13 ;  /* 0x0000000d0e04723e */ /* 0x000fe200000010ff */
[----:B------:R-:W-:Y:S01]  /*88380*/  STL [R1+0x1d0], R70 ;  /* 0x0001d04601007387 */ /* 0x000fe20000100800 */
[----:B------:R-:W-:Y:S02]  /*88390*/  F2FP.BF16.F32.PACK_AB R68, R12, R11 ;  /* 0x0000000b0c44723e */ /* 0x000fe400000010ff */
[----:B------:R-:W-:Y:S01]  /*883a0*/  F2FP.BF16.F32.PACK_AB R0, R3, R2 ;  /* 0x000000020300723e */ /* 0x000fe200000010ff */
[----:B------:R-:W-:Y:S04]  /*883b0*/  STL [R1+0x1cc], R67 ;  /* 0x0001cc4301007387 */ /* 0x000fe80000100800 */
[----:B------:R-:W-:Y:S01]  /*883c0*/  STL [R1+0x1c8], R66 ;  /* 0x0001c84201007387 */ /* 0x000fe20000100800 */
[----:B--2---:R-:W-:-:S02]  /*883d0*/  F2FP.BF16.F32.PACK_AB R63, R65, R64 ;  /* 0x00000040413f723e */ /* 0x004fc400000010ff */
[----:B---3--:R-:W-:-:S03]  /*883e0*/  F2FP.BF16.F32.PACK_AB R60, R62, R61 ;  /* 0x0000003d3e3c723e */ /* 0x008fc600000010ff */
[----:B------:R-:W-:Y:S04]  /*883f0*/  STL [R1+0x1c4], R63 ;  /* 0x0001c43f01007387 */ /* 0x000fe80000100800 */
[----:B------:R-:W-:Y:S01]  /*88400*/  STL [R1+0x1c0], R60 ;  /* 0x0001c03c01007387 */ /* 0x000fe20000100800 */
[----:B------:R-:W-:Y:S02]  /*88410*/  F2FP.BF16.F32.PACK_AB R57, R59, R58 ;  /* 0x0000003a3b39723e */ /* 0x000fe400000010ff */
[----:B------:R-:W-:-:S03]  /*88420*/  F2FP.BF16.F32.PACK_AB R54, R56, R55 ;  /* 0x000000373836723e */ /* 0x000fc600000010ff */
[----:B------:R-:W-:Y:S01]  /*88430*/  STL [R1+0x1bc], R57 ;  /* 0x0001bc3901007387 */ /* 0x000fe20000100800 */
[----:B------:R-:W-:-:S03]  /*88440*/  F2FP.BF16.F32.PACK_AB R51, R53, R52 ;  /* 0x000000343533723e */ /* 0x000fc600000010ff */
[----:B------:R-:W-:Y:S04]  /*88450*/  STL [R1+0x1b8], R54 ;  /* 0x0001b83601007387 */ /* 0x000fe80000100800 */
[----:B------:R-:W-:Y:S01]  /*88460*/  STL [R1+0x1b4], R51 ;  /* 0x0001b43301007387 */ /* 0x000fe20000100800 */
[----:B------:R-:W-:Y:S02]  /*88470*/  F2FP.BF16.F32.PACK_AB R48, R50, R49 ;  /* 0x000000313230723e */ /* 0x000fe400000010ff */
[----:B------:R-:W-:-:S03]  /*88480*/  F2FP.BF16.F32.PACK_AB R45, R47, R46 ;  /* 0x0000002e2f2d723e */ /* 0x000fc600000010ff */
[----:B------:R-:W-:Y:S01]  /*88490*/  STL [R1+0x1b0], R48 ;  /* 0x0001b03001007387 */ /* 0x000fe20000100800 */
[----:B------:R-:W-:-:S03]  /*884a0*/  F2FP.BF16.F32.PACK_AB R42, R44, R43 ;  /* 0x0000002b2c2a723e */ /* 0x000fc600000010ff */
[----:B------:R-:W-:Y:S01]  /*884b0*/  STL [R1+0x1ac], R45 ;  /* 0x0001ac2d01007387 */ /* 0x000fe20000100800 */
[----:B------:R-:W-:-:S03]  /*884c0*/  F2FP.BF16.F32.PACK_AB R39, R41, R40 ;  /* 0x000000282927723e */ /* 0x000fc600000010ff */
[----:B------:R-:W-:Y:S04]  /*884d0*/  STL [R1+0x1a8], R42 ;  /* 0x0001a82a01007387 */ /* 0x000fe80000100800 */
[----:B------:R-:W-:Y:S01]  /*884e0*/  STL [R1+0x1a4], R39 ;  /* 0x0001a42701007387 */ /* 0x000fe20000100800 */
[----:B------:R-:W-:Y:S02]  /*884f0*/  F2FP.BF16.F32.PACK_AB R36, R38, R37 ;  /* 0x000000252624723e */ /* 0x000fe400000010ff */
[----:B------:R-:W-:-:S03]  /*88500*/  F2FP.BF16.F32.PACK_AB R33, R35, R34 ;  /* 0x000000222321723e */ /* 0x000fc600000010ff */
[----:B------:R-:W-:Y:S04]  /*88510*/  STL [R1+0x1a0], R36 ;  /* 0x0001a02401007387 */ /* 0x000fe80000100800 */
[----:B------:R-:W-:Y:S01]  /*88520*/  STL [R1+0x19c], R33 ;  /* 0x00019c2101007387 */ /* 0x000fe20000100800 */
[----:B------:R-:W-:Y:S02]  /*88530*/  F2FP.BF16.F32.PACK_AB R30, R32, R31 ;  /* 0x0000001f201e723e */ /* 0x000fe400000010ff */
[----:B------:R-:W-:-:S03]  /*88540*/  F2FP.BF16.F32.PACK_AB R27, R29, R28 ;  /* 0x0000001c1d1b723e */ /* 0x000fc600000010ff */
        /* <DEDUP_REMOVED lines=10> */
[----:B------:R2:W-:Y:S01]  /*885f0*/  STL [R1+0x170], R0 ;  /* 0x0001700001007387 */ /* 0x0005e20000100800 */
[----:B-1----:R-:W1:Y:S03]  /*88600*/  LDTM.x64 R4, tmem[UR4+0x80] ;  /* 0x00008004000479ee */ /* 0x002e660008340000 */
[----:B-1----:R-:W-:Y:S01]  /*88610*/  STL.64 [R1], R4 ;  /* 0x0000000401007387 */ /* 0x002fe20000100a00 */
[----:B------:R-:W-:Y:S01]  /*88620*/  IMAD.MOV.U32 R70, RZ, RZ, R8 ;  /* 0x000000ffff467224 */ /* 0x000fe200078e0008 */
[----:B------:R-:W-:Y:S01]  /*88630*/  MOV R81, R45 ;  /* 0x0000002d00517202 */ /* 0x000fe20000000f00 */
[----:B------:R-:W-:Y:S01]  /*88640*/  IMAD.MOV.U32 R93, RZ, RZ, R12 ;  /* 0x000000ffff5d7224 */ /* 0x000fe200078e000c */
[----:B------:R-:W-:Y:S01]  /*88650*/  STL.64 [R1+0x8], R6 ;  /* 0x0000080601007387 */ /* 0x000fe20000100a00 */
[----:B------:R-:W-:-:S02]  /*88660*/  IMAD.MOV.U32 R74, RZ, RZ, R13 ;  /* 0x000000ffff4a7224 */ /* 0x000fc400078e000d */
[----:B--2---:R-:W-:Y:S01]  /*88670*/  IMAD.MOV.U32 R0, RZ, RZ, R14 ;  /* 0x000000ffff007224 */ /* 0x004fe200078e000e */
[----:B------:R-:W-:Y:S01]  /*88680*/  STL [R1+0x14], R9 ;  /* 0x0000140901007387 */ /* 0x000fe20000100800 */
[----:B------:R-:W-:Y:S02]  /*88690*/  IMAD.MOV.U32 R2, RZ, RZ, R19 ;  /* 0x000000ffff027224 */ /* 0x000fe400078e0013 */
[----:B------:R-:W-:Y:S01]  /*886a0*/  IMAD.MOV.U32 R3, RZ, RZ, R20 ;  /* 0x000000ffff037224 */ /* 0x000fe200078e0014 */
[----:B------:R-:W-:Y:S01]  /*886b0*/  STL.64 [R1+0x18], R10 ;  /* 0x0000180a01007387 */ /* 0x000fe20000100a00 */
[----:B------:R-:W-:Y:S02]  /*886c0*/  IMAD.MOV.U32 R68, RZ, RZ, R37 ;  /* 0x000000ffff447224 */ /* 0x000fe400078e0025 */
[----:B------:R-:W-:Y:S01]  /*886d0*/  IMAD.MOV.U32 R69, RZ, RZ, R38 ;  /* 0x000000ffff457224 */ /* 0x000fe200078e0026 */
[----:B------:R-:W-:Y:S01]  /*886e0*/  STL [R1+0x2c], R15 ;  /* 0x00002c0f01007387 */ /* 0x000fe20000100800 */
[----:B------:R-:W-:-:S02]  /*886f0*/  IMAD.MOV.U32 R71, RZ, RZ, R39 ;  /* 0x000000ffff477224 */ /* 0x000fc400078e0027 */
[----:B------:R-:W-:Y:S01]  /*88700*/  IMAD.MOV.U32 R72, RZ, RZ, R40 ;  /* 0x000000ffff487224 */ /* 0x000fe200078e0028 */
[----:B------:R-:W-:Y:S01]  /*88710*/  STL.64 [R1+0x30], R16 ;  /* 0x0000301001007387 */ /* 0x000fe20000100a00 */
[----:B------:R-:W-:Y:S02]  /*88720*/  IMAD.MOV.U32 R73, RZ, RZ, R41 ;  /* 0x000000ffff497224 */ /* 0x000fe400078e0029 */
[----:B------:R-:W-:Y:S01]  /*88730*/  IMAD.MOV.U32 R76, RZ, RZ, R42 ;  /* 0x000000ffff4c7224 */ /* 0x000fe200078e002a */
[----:B------:R-:W-:Y:S01]  /*88740*/  STL [R1+0x38], R18 ;  /* 0x0000381201007387 */ /* 0x000fe20000100800 */
        /* <DEDUP_REMOVED lines=8> */
[----:B------:R-:W-:Y:S01]  /*887d0*/  STL.64 [R1+0x50], R24 ;  /* 0x0000501801007387 */ /* 0x000fe20000100a00 */
[----:B------:R-:W-:-:S03]  /*887e0*/  IMAD.MOV.U32 R91, RZ, RZ, R50 ;  /* 0x000000ffff5b7224 */ /* 0x000fc600078e0032 */
        /* <DEDUP_REMOVED lines=15> */
[----:B-1----:R0:W2:Y:S04]  /*888e0*/  LDL.LU R67, [R1+0x40cc] ;  /* 0x0040cc0001437983 */ /* 0x0020a80000300800 */
[----:B------:R-:W3:Y:S04]  /*888f0*/  LDL.LU R10, [R1+0x40c8] ;  /* 0x0040c800010a7983 */ /* 0x000ee80000300800 */
[----:B------:R-:W4:Y:S04]  /*88900*/  LDL.LU.64 R8, [R1+0x40c0] ;  /* 0x0040c00001087983 */ /* 0x000f280000300a00 */
[----:B------:R-:W4:Y:S04]  /*88910*/  LDL.LU.64 R6, [R1+0x40b8] ;  /* 0x0040b80001067983 */ /* 0x000f280000300a00 */
[----:B------:R-:W2:Y:S04]  /*88920*/  LDL.LU.64 R4, [R1+0x40b0] ;  /* 0x0040b00001047983 */ /* 0x000ea80000300a00 */
[----:B------:R1:W-:Y:S04]  /*88930*/  STL [R1+0x4074], R70 ;  /* 0x0040744601007387 */ /* 0x0003e80000100800 */
[----:B-1----:R-:W2:Y:S04]  /*88940*/  LDL.LU R70, [R1+0x254] ;  /* 0x0002540001467983 */ /* 0x002ea80000300800 */
[----:B--2---:R1:W-:Y:S04]  /*88950*/  STL [R1+0x4080], R70 ;  /* 0x0040804601007387 */ /* 0x0043e80000100800 */
[----:B-1----:R-:W2:Y:S04]  /*88960*/  LDL.LU R70, [R1+0x258] ;  /* 0x0002580001467983 */ /* 0x002ea80000300800 */
[----:B--2---:R1:W-:Y:S04]  /*88970*/  STL [R1+0x408c], R70 ;  /* 0x00408c4601007387 */ /* 0x0043e80000100800 */
[----:B-1----:R-:W2:Y:S04]  /*88980*/  LDL.LU R70, [R1+0x25c] ;  /* 0x00025c0001467983 */ /* 0x002ea80000300800 */
[----:B--2---:R1:W-:Y:S04]  /*88990*/  STL [R1+0x4098], R70 ;  /* 0x0040984601007387 */ /* 0x0043e80000100800 */
[----:B-1----:R-:W2:Y:S04]  /*889a0*/  LDL.LU R70, [R1+0x260] ;  /* 0x0002600001467983 */ /* 0x002ea80000300800 */
[----:B--2---:R3:W-:Y:S04]  /*889b0*/  STL [R1+0x40a4], R70 ;  /* 0x0040a44601007387 */ /* 0x0047e80000100800 */
[----:B------:R-:W2:Y:S01]  /*889c0*/  LDL.LU R85, [R1+0x150] ;  /* 0x0001500001557983 */ /* 0x000ea20000300800 */
[----:B------:R-:W-:-:S02]  /*889d0*/  F2FP.BF16.F32.PACK_AB R67, R5, R4 ;  /* 0x000000040543723e */ /* 0x000fc400000010ff */
[----:B----4-:R-:W-:Y:S02]  /*889e0*/  F2FP.BF16.F32.PACK_AB R6, R8, R7 ;  /* 0x000000070806723e */ /* 0x010fe400000010ff */
[----:B---3--:R-:W-:Y:S01]  /*889f0*/  MOV R70, R10 ;  /* 0x0000000a00467202 */ /* 0x008fe20000000f00 */
[----:B--2---:R1:W-:Y:S04]  /*88a00*/  STL [R1+0x4078], R85 ;  /* 0x0040785501007387 */ /* 0x0043e80000100800 */
[----:B-1----:R-:W2:Y:S04]  /*88a10*/  LDL.LU R85, [R1+0x154] ;  /* 0x0001540001557983 */ /* 0x002ea80000300800 */
[----:B--2---:R1:W-:Y:S04]  /*88a20*/  STL [R1+0x4084], R85 ;  /* 0x0040845501007387 */ /* 0x0043e80000100800 */
[----:B-1----:R-:W2:Y:S04]  /*88a30*/  LDL.LU R85, [R1+0x158] ;  /* 0x0001580001557983 */ /* 0x002ea80000300800 */
[----:B--2---:R1:W-:Y:S04]  /*88a40*/  STL [R1+0x4090], R85 ;  /* 0x0040905501007387 */ /* 0x0043e80000100800 */
[----:B-1----:R-:W2:Y:S04]  /*88a50*/  LDL.LU R85, [R1+0x15c] ;  /* 0x00015c0001557983 */ /* 0x002ea80000300800 */
[----:B--2---:R1:W-:Y:S04]  /*88a60*/  STL [R1+0x409c], R85 ;  /* 0x00409c5501007387 */ /* 0x0043e80000100800 */
[----:B-1----:R-:W2:Y:S04]  /*88a70*/  LDL.LU R85, [R1+0x160] ;  /* 0x0001600001557983 */ /* 0x002ea80000300800 */
[----:B--2---:R-:W-:Y:S04]  /*88a80*/  STL [R1+0x40a8], R85 ;  /* 0x0040a85501007387 */ /* 0x004fe80000100800 */
[----:B------:R-:W2:Y:S04]  /*88a90*/  LDL.LU R77, [R1+0x250] ;  /* 0x00025000014d7983 */ /* 0x000ea80000300800 */
[----:B------:R-:W3:Y:S04]  /*88aa0*/  LDL.LU R82, [R1+0x14c] ;  /* 0x00014c0001527983 */ /* 0x000ee80000300800 */
[----:B------:R-:W3:Y:S04]  /*88ab0*/  LDL.LU R83, [R1+0x24c] ;  /* 0x00024c0001537983 */ /* 0x000ee80000300800 */
[----:B------:R-:W4:Y:S04]  /*88ac0*/  LDL.LU R75, [R1+0x240] ;  /* 0x00024000014b7983 */ /* 0x000f280000300800 */
[----:B------:R-:W2:Y:S04]  /*88ad0*/  LDL.LU R87, [R1+0x13c] ;  /* 0x00013c0001577983 */ /* 0x000ea80000300800 */
[----:B------:R-:W2:Y:S04]  /*88ae0*/  LDL.LU R92, [R1+0x138] ;  /* 0x00013800015c7983 */ /* 0x000ea80000300800 */
[----:B------:R-:W2:Y:S04]  /*88af0*/  LDL.LU R90, [R1+0x238] ;  /* 0x00023800015a7983 */ /* 0x000ea80000300800 */
[----:B------:R1:W-:Y:S04]  /*88b00*/  STL [R1+0x4004], R93 ;  /* 0x0040045d01007387 */ /* 0x0003e80000100800 */
[----:B-1----:R-:W4:Y:S04]  /*88b10*/  LDL.LU R93, [R1+0x140] ;  /* 0x00014000015d7983 */ /* 0x002f280000300800 */
[----:B------:R1:W-:Y:S04]  /*88b20*/  STL [R1+0x3ffc], R74 ;  /* 0x003ffc4a01007387 */ /* 0x0003e80000100800 */
[----:B-1----:R-:W2:Y:S04]  /*88b30*/  LDL.LU R74, [R1+0x244] ;  /* 0x00024400014a7983 */ /* 0x002ea80000300800 */
[----:B------:R-:W-:Y:S04]  /*88b40*/  STL [R1+0x3ff8], R0 ;  /* 0x003ff80001007387 */ /* 0x000fe80000100800 */
[----:B------:R-:W-:Y:S04]  /*88b50*/  STL [R1+0x3ff4], R2 ;  /* 0x003ff40201007387 */ /* 0x000fe80000100800 */
[----:B------:R-:W-:Y:S04]  /*88b60*/  STL [R1+0x3ff0], R3 ;  /* 0x003ff00301007387 */ /* 0x000fe80000100800 */
[----:B------:R1:W-:Y:S04]  /*88b70*/  STL [R1+0x3fec], R68 ;  /* 0x003fec4401007387 */ /* 0x0003e80000100800 */
[----:B-1----:R-:W2:Y:S04]  /*88b80*/  LDL.LU R68, [R1+0x144] ;  /* 0x0001440001447983 */ /* 0x002ea80000300800 */
[----:B------:R-:W-:Y:S04]  /*88b90*/  STL [R1+0x3fe8], R69 ;  /* 0x003fe84501007387 */ /* 0x000fe80000100800 */
[----:B------:R-:W-:Y:S04]  /*88ba0*/  STL [R1+0x3fe4], R71 ;  /* 0x003fe44701007387 */ /* 0x000fe80000100800 */
[----:B------:R-:W-:Y:S04]  /*88bb0*/  STL [R1+0x3fe0], R72 ;  /* 0x003fe04801007387 */ /* 0x000fe80000100800 */
[----:B------:R1:W-:Y:S01]  /*88bc0*/  STL [R1+0x3fdc], R73 ;  /* 0x003fdc4901007387 */ /* 0x0003e20000100800 */
[----:B------:R-:W-:-:S03]  /*88bd0*/  IMAD.MOV.U32 R85, RZ, RZ, R9 ;  /* 0x000000ffff557224 */ /* 0x000fc600078e0009 */
[----:B-1----:R-:W2:Y:S04]  /*88be0*/  LDL.LU R73, [R1+0x248] ;  /* 0x0002480001497983 */ /* 0x002ea80000300800 */
[----:B------:R-:W-:Y:S04]  /*88bf0*/  STL [R1+0x3fd8], R76 ;  /* 0x003fd84c01007387 */ /* 0x000fe80000100800 */
[----:B------:R1:W-:Y:S01]  /*88c00*/  STL [R1+0x3fd4], R78 ;  /* 0x003fd44e01007387 */ /* 0x0003e20000100800 */
[----:B------:R-:W-:-:S03]  /*88c10*/  F2FP.BF16.F32.PACK_AB R80, R85, R70 ;  /* 0x000000465550723e */ /* 0x000fc600000010ff */
[----:B-1----:R-:W2:Y:S04]  /*88c20*/  LDL.LU R78, [R1+0x148] ;  /* 0x00014800014e7983 */ /* 0x002ea80000300800 */
        /* <DEDUP_REMOVED lines=10> */
[----:B------:R1:W-:Y:S04]  /*88cd0*/  STL [R1+0x16c], R6 ;  /* 0x00016c0601007387 */ /* 0x0003e80000100800 */
[----:B------:R-:W2:Y:S04]  /*88ce0*/  LDL.LU R85, [R1+0x40a8] ;  /* 0x0040a80001557983 */ /* 0x000ea80000300800 */
[----:B------:R-:W2:Y:S04]  /*88cf0*/  LDL.LU R70, [R1+0x40a4] ;  /* 0x0040a40001467983 */ /* 0x000ea80000300800 */
[----:B------:R0:W-:Y:S01]  /*88d00*/  STL [R1+0x164], R80 ;  /* 0x0001645001007387 */ /* 0x0001e20000100800 */
[----:B-1----:R-:W1:Y:S01]  /*88d10*/  LDTM.x64 R4, tmem[UR4+0xc0] ;  /* 0x0000c004000479ee */ /* 0x002e620008340000 */
[----:B------:R-:W-:-:S02]  /*88d20*/  NOP ;  /* 0x0000000000007918 */ /* 0x000fc40000000000 */
[----:B0-----:R0:W2:Y:S02]  /*88d30*/  LDL.LU R80, [R1+0x40a0] ;  /* 0x0040a00001507983 */ /* 0x0010a40000300800 */
[----:B--2---:R-:W-:Y:S02]  /*88d40*/  F2FP.BF16.F32.PACK_AB R80, R85, R70 ;  /* 0x000000465550723e */ /* 0x004fe400000010ff */
[----:B------:R-:W2:Y:S04]  /*88d50*/  LDL.LU R85, [R1+0x409c] ;  /* 0x00409c0001557983 */ /* 0x000ea80000300800 */
[----:B------:R-:W2:Y:S04]  /*88d60*/  LDL.LU R70, [R1+0x4098] ;  /* 0x0040980001467983 */ /* 0x000ea80000300800 */
[----:B------:R0:W-:Y:S04]  /*88d70*/  STL [R1+0x160], R80 ;  /* 0x0001605001007387 */ /* 0x0001e80000100800 */
[----:B0-----:R0:W2:Y:S02]  /*88d80*/  LDL.LU R80, [R1+0x4094] ;  /* 0x0040940001507983 */ /* 0x0010a40000300800 */
[----:B--2---:R-:W-:-:S02]  /*88d90*/  F2FP.BF16.F32.PACK_AB R80, R85, R70 ;  /* 0x000000465550723e */ /* 0x004fc400000010ff */
        /* <DEDUP_REMOVED lines=15> */
[----:B------:R0:W3:Y:S01]  /*88e90*/  LDL.LU R85, [R1+0x406c] ;  /* 0x00406c0001557983 */ /* 0x0000e20000300800 */
[----:B------:R-:W-:-:S03]  /*88ea0*/  F2FP.BF16.F32.PACK_AB R71, R78, R73 ;  /* 0x000000494e47723e */ /* 0x000fc600000010ff */
[----:B------:R-:W2:Y:S01]  /*88eb0*/  LDL.LU R77, [R1+0x4068] ;  /* 0x00406800014d7983 */ /* 0x000ea20000300800 */
[----:B------:R-:W-:-:S03]  /*88ec0*/  F2FP.BF16.F32.PACK_AB R2, R68, R74 ;  /* 0x0000004a4402723e */ /* 0x000fc600000010ff */
[----:B------:R0:W-:Y:S01]  /*88ed0*/  STL [R1+0x150], R80 ;  /* 0x0001505001007387 */ /* 0x0001e20000100800 */
[----:B----4-:R-:W-:-:S03]  /*88ee0*/  F2FP.BF16.F32.PACK_AB R0, R93, R75 ;  /* 0x0000004b5d00723e */ /* 0x010fc600000010ff */
[----:B0-----:R-:W4:Y:S01]  /*88ef0*/  LDL.LU R80, [R1+0x4064] ;  /* 0x0040640001507983 */ /* 0x001f220000300800 */
[----:B------:R-:W-:Y:S02]  /*88f00*/  F2FP.BF16.F32.PACK_AB R84, R87, R79 ;  /* 0x0000004f5754723e */ /* 0x000fe400000010ff */
[----:B------:R-:W-:Y:S02]  /*88f10*/  F2FP.BF16.F32.PACK_AB R86, R92, R90 ;  /* 0x0000005a5c56723e */ /* 0x000fe400000010ff */
[----:B---3--:R-:W-:Y:S02]  /*88f20*/  F2FP.BF16.F32.PACK_AB R85, R82, R83 ;  /* 0x000000535255723e */ /* 0x008fe400000010ff */
[----:B------:R-:W3:Y:S04]  /*88f30*/  LDL.LU R82, [R1+0x4060] ;  /* 0x0040600001527983 */ /* 0x000ee80000300800 */
[----:B------:R-:W2:Y:S04]  /*88f40*/  LDL.LU R83, [R1+0x405c] ;  /* 0x00405c0001537983 */ /* 0x000ea80000300800 */
[----:B------:R0:W-:Y:S04]  /*88f50*/  STL [R1+0x14c], R85 ;  /* 0x00014c5501007387 */ /* 0x0001e80000100800 */
[----:B0-----:R-:W2:Y:S04]  /*88f60*/  LDL.LU R85, [R1+0x4058] ;  /* 0x0040580001557983 */ /* 0x001ea80000300800 */
[----:B------:R-:W-:Y:S04]  /*88f70*/  STL [R1+0x148], R71 ;  /* 0x0001484701007387 */ /* 0x000fe80000100800 */
[----:B------:R-:W2:Y:S04]  /*88f80*/  LDL.LU R75, [R1+0x118] ;  /* 0x00011800014b7983 */ /* 0x000ea80000300800 */
[----:B------:R-:W-:Y:S04]  /*88f90*/  STL [R1+0x144], R2 ;  /* 0x0001440201007387 */ /* 0x000fe80000100800 */
[----:B------:R-:W2:Y:S04]  /*88fa0*/  LDL.LU R93, [R1+0x8] ;  /* 0x00000800015d7983 */ /* 0x000ea80000300800 */
[----:B------:R0:W-:Y:S04]  /*88fb0*/  STL [R1+0x140], R0 ;  /* 0x0001400001007387 */ /* 0x0001e80000100800 */
[----:B------:R-:W2:Y:S04]  /*88fc0*/  LDL.LU R74, [R1] ;  /* 0x00000000014a7983 */ /* 0x000ea80000300800 */
[----:B0-----:R-:W2:Y:S04]  /*88fd0*/  LDL.LU R0, [R1+0x100] ;  /* 0x0001000001007983 */ /* 0x001ea80000300800 */
[----:B------:R-:W1:Y:S04]  /*88fe0*/  LDL.LU R2, [R1+0xfc] ;  /* 0x0000fc0001027983 */ /* 0x000e680000300800 */
[----:B------:R-:W2:Y:S04]  /*88ff0*/  LDL.LU R68, [R1+0xf8] ;  /* 0x0000f80001447983 */ /* 0x000ea80000300800 */
[----:B------:R-:W2:Y:S04]  /*89000*/  LDL.LU R71, [R1+0xf4] ;  /* 0x0000f40001477983 */ /* 0x000ea80000300800 */
[----:B------:R-:W2:Y:S04]  /*89010*/  LDL.LU R73, [R1+0xf0] ;  /* 0x0000f00001497983 */ /* 0x000ea80000300800 */
[----:B------:R-:W2:Y:S04]  /*89020*/  LDL.LU R78, [R1+0xec] ;  /* 0x0000ec00014e7983 */ /* 0x000ea80000300800 */
[----:B------:R-:W2:Y:S04]  /*89030*/  LDL.LU R87, [R1+0x4054] ;  /* 0x0040540001577983 */ /* 0x000ea80000300800 */
[----:B------:R-:W2:Y:S04]  /*89040*/  LDL.LU R79, [R1+0xe8] ;  /* 0x0000e800014f7983 */ /* 0x000ea80000300800 */
[----:B------:R0:W-:Y:S04]  /*89050*/  STL [R1+0x13c], R84 ;  /* 0x00013c5401007387 */ /* 0x0001e80000100800 */
[----:B0-----:R-:W2:Y:S04]  /*89060*/  LDL.LU R84, [R1+0xe4] ;  /* 0x0000e40001547983 */ /* 0x001ea80000300800 */
[----:B------:R-:W2:Y:S04]  /*89070*/  LDL.LU R92, [R1+0x4050] ;  /* 0x00405000015c7983 */ /* 0x000ea80000300800 */
[----:B------:R-:W3:Y:S04]  /*89080*/  LDL.LU R90, [R1+0x404c] ;  /* 0x00404c00015a7983 */ /* 0x000ee80000300800 */
[----:B------:R0:W-:Y:S04]  /*89090*/  STL [R1+0x138], R86 ;  /* 0x0001385601007387 */ /* 0x0001e80000100800 */
[----:B0-----:R-:W3:Y:S01]  /*890a0*/  LDL.LU R86, [R1+0xe0] ;  /* 0x0000e00001567983 */ /* 0x001ee20000300800 */
[----:B--2---:R-:W-:-:S03]  /*890b0*/  F2FP.BF16.F32.PACK_AB R91, R92, R88 ;  /* 0x000000585c5b723e */ /* 0x004fc600000010ff */
[----:B------:R0:W3:Y:S04]  /*890c0*/  LDL.LU R92, [R1+0x4048] ;  /* 0x00404800015c7983 */ /* 0x0000e80000300800 */
[----:B------:R-:W2:Y:S04]  /*890d0*/  LDL.LU R88, [R1+0xdc] ;  /* 0x0000dc0001587983 */ /* 0x000ea80000300800 */
[----:B------:R0:W-:Y:S04]  /*890e0*/  STL [R1+0x134], R91 ;  /* 0x0001345b01007387 */ /* 0x0001e80000100800 */
[----:B0-----:R-:W2:Y:S01]  /*890f0*/  LDL.LU R91, [R1+0xd8] ;  /* 0x0000d800015b7983 */ /* 0x001ea20000300800 */
[----:B---3--:R-:W-:-:S03]  /*89100*/  F2FP.BF16.F32.PACK_AB R92, R87, R90 ;  /* 0x0000005a575c723e */ /* 0x008fc600000010ff */
[----:B------:R-:W3:Y:S04]  /*89110*/  LDL.LU R87, [R1+0x4044] ;  /* 0x0040440001577983 */ /* 0x000ee80000300800 */
[----:B------:R0:W3:Y:S04]  /*89120*/  LDL.LU R90, [R1+0x4040] ;  /* 0x00404000015a7983 */ /* 0x0000e80000300800 */
        /* <DEDUP_REMOVED lines=13> */
[----:B------:R-:W4:Y:S04]  /*89200*/  LDL.LU R82, [R1+0x402c] ;  /* 0x00402c0001527983 */ /* 0x000f280000300800 */
[----:B------:R0:W4:Y:S04]  /*89210*/  LDL.LU R83, [R1+0x4028] ;  /* 0x0040280001537983 */ /* 0x0001280000300800 */
[----:B------:R3:W-:Y:S04]  /*89220*/  STL [R1+0x3f6c], R85 ;  /* 0x003f6c5501007387 */ /* 0x0007e80000100800 */
[----:B---3--:R-:W3:Y:S01]  /*89230*/  LDL.LU R85, [R1+0xc8] ;  /* 0x0000c80001557983 */ /* 0x008ee20000300800 */
[----:B----4-:R-:W-:-:S03]  /*89240*/  F2FP.BF16.F32.PACK_AB R83, R80, R82 ;  /* 0x000000525053723e */ /* 0x010fc600000010ff */
[----:B------:R-:W4:Y:S04]  /*89250*/  LDL.LU R80, [R1+0x4024] ;  /* 0x0040240001507983 */ /* 0x000f280000300800 */
[----:B------:R0:W4:Y:S02]  /*89260*/  LDL.LU R82, [R1+0x4020] ;  /* 0x0040200001527983 */ /* 0x0001240000300800 */
[----:B----4-:R-:W-:Y:S02]  /*89270*/  F2FP.BF16.F32.PACK_AB R82, R77, R80 ;  /* 0x000000504d52723e */ /* 0x010fe400000010ff */
[----:B------:R-:W4:Y:S04]  /*89280*/  LDL.LU R77, [R1+0x401c] ;  /* 0x00401c00014d7983 */ /* 0x000f280000300800 */
[----:B------:R0:W4:Y:S02]  /*89290*/  LDL.LU R80, [R1+0x4018] ;  /* 0x0040180001507983 */ /* 0x0001240000300800 */
[----:B----4-:R-:W-:-:S02]  /*892a0*/  F2FP.BF16.F32.PACK_AB R80, R75, R77 ;  /* 0x0000004d4b50723e */ /* 0x010fc400000010ff */
[----:B------:R-:W4:Y:S04]  /*892b0*/  LDL.LU R75, [R1+0x4014] ;  /* 0x00401400014b7983 */ /* 0x000f280000300800 */
[----:B------:R0:W4:Y:S02]  /*892c0*/  LDL.LU R77, [R1+0x4010] ;  /* 0x00401000014d7983 */ /* 0x0001240000300800 */
[----:B----4-:R-:W-:Y:S02]  /*892d0*/  F2FP.BF16.F32.PACK_AB R77, R70, R75 ;  /* 0x0000004b464d723e */ /* 0x010fe400000010ff */
[----:B------:R-:W4:Y:S04]  /*892e0*/  LDL.LU R70, [R1+0x400c] ;  /* 0x00400c0001467983 */ /* 0x000f280000300800 */
[----:B------:R0:W4:Y:S02]  /*892f0*/  LDL.LU R75, [R1+0x4008] ;  /* 0x00400800014b7983 */ /* 0x0001240000300800 */
[----:B----4-:R-:W-:-:S02]  /*89300*/  F2FP.BF16.F32.PACK_AB R75, R93, R70 ;  /* 0x000000465d4b723e */ /* 0x010fc400000010ff */
[----:B------:R-:W4:Y:S04]  /*89310*/  LDL.LU R93, [R1+0x4004] ;  /* 0x00400400015d7983 */ /* 0x000f280000300800 */
[----:B------:R0:W3:Y:S01]  /*89320*/  LDL.LU R70, [R1+0x4000] ;  /* 0x0040000001467983 */ /* 0x0000e20000300800 */
[----:B-1----:R-:W-:Y:S02]  /*89330*/  F2FP.BF16.F32.PACK_AB R3, R67, R2 ;  /* 0x000000024303723e */ /* 0x002fe400000010ff */
[----:B------:R-:W-:Y:S02]  /*89340*/  F2FP.BF16.F32.PACK_AB R69, R66, R68 ;  /* 0x000000444245723e */ /* 0x000fe400000010ff */
[----:B------:R-:W-:Y:S02]  /*89350*/  F2FP.BF16.F32.PACK_AB R72, R65, R71 ;  /* 0x000000474148723e */ /* 0x000fe400000010ff */
[----:B------:R-:W-:-:S02]  /*89360*/  F2FP.BF16.F32.PACK_AB R76, R64, R73 ;  /* 0x00000049404c723e */ /* 0x000fc400000010ff */
[----:B------:R-:W-:Y:S02]  /*89370*/  F2FP.BF16.F32.PACK_AB R63, R63, R78 ;  /* 0x0000004e3f3f723e */ /* 0x000fe400000010ff */
[----:B------:R-:W-:Y:S02]  /*89380*/  F2FP.BF16.F32.PACK_AB R81, R62, R79 ;  /* 0x0000004f3e51723e */ /* 0x000fe400000010ff */
[----:B------:R-:W-:Y:S02]  /*89390*/  F2FP.BF16.F32.PACK_AB R61, R61, R84 ;  /* 0x000000543d3d723e */ /* 0x000fe400000010ff */
[----:B------:R-:W-:Y:S02]  /*893a0*/  F2FP.BF16.F32.PACK_AB R60, R60, R86 ;  /* 0x000000563c3c723e */ /* 0x000fe400000010ff */
[----:B--2---:R-:W-:Y:S02]  /*893b0*/  F2FP.BF16.F32.PACK_AB R89, R59, R88 ;  /* 0x000000583b59723e */ /* 0x004fe400000010ff */
[----:B------:R-:W-:-:S02]  /*893c0*/  F2FP.BF16.F32.PACK_AB R59, R58, R91 ;  /* 0x0000005b3a3b723e */ /* 0x000fc400000010ff */
[----:B---3--:R-:W-:Y:S02]  /*893d0*/  F2FP.BF16.F32.PACK_AB R70, R74, R0 ;  /* 0x000000004a46723e */ /* 0x008fe400000010ff */
[----:B------:R-:W2:Y:S04]  /*893e0*/  LDL.LU R74, [R1+0x3ffc] ;  /* 0x003ffc00014a7983 */ /* 0x000ea80000300800 */
[----:B------:R-:W3:Y:S04]  /*893f0*/  LDL.LU R0, [R1+0x3ff8] ;  /* 0x003ff80001007983 */ /* 0x000ee80000300800 */
[----:B------:R-:W2:Y:S04]  /*89400*/  LDL.LU R2, [R1+0x3ff4] ;  /* 0x003ff40001027983 */ /* 0x000ea80000300800 */
[----:B------:R1:W-:Y:S04]  /*89410*/  STL [R1+0xfc], R3 ;  /* 0x0000fc0301007387 */ /* 0x0003e80000100800 */
[----:B-1----:R-:W2:Y:S04]  /*89420*/  LDL.LU R3, [R1+0x3ff0] ;  /* 0x003ff00001037983 */ /* 0x002ea80000300800 */
        /* <DEDUP_REMOVED lines=21> */
[----:B------:R-:W3:Y:S04]  /*89580*/  LDL.LU R88, [R1+0x3fc0] ;  /* 0x003fc00001587983 */ /* 0x000ee80000300800 */
[----:B------:R1:W-:Y:S04]  /*89590*/  STL [R1+0xdc], R89 ;  /* 0x0000dc5901007387 */ /* 0x0003e80000100800 */
[----:B-1----:R-:W3:Y:S04]  /*895a0*/  LDL.LU R89, [R1+0x3fbc] ;  /* 0x003fbc0001597983 */ /* 0x002ee80000300800 */
[----:B------:R-:W3:Y:S04]  /*895b0*/  LDL.LU R91, [R1+0x3fb8] ;  /* 0x003fb800015b7983 */ /* 0x000ee80000300800 */
[----:B------:R-:W-:Y:S01]  /*895c0*/  STL [R1+0xd8], R59 ;  /* 0x0000d83b01007387 */ /* 0x000fe20000100800 */
[----:B--2---:R-:W-:-:S02]  /*895d0*/  F2FP.BF16.F32.PACK_AB R58, R57, R60 ;  /* 0x0000003c393a723e */ /* 0x004fc400000010ff */
[----:B------:R-:W-:Y:S02]  /*895e0*/  F2FP.BF16.F32.PACK_AB R57, R56, R61 ;  /* 0x0000003d3839723e */ /* 0x000fe400000010ff */
[----:B------:R-:W-:Y:S02]  /*895f0*/  F2FP.BF16.F32.PACK_AB R56, R55, R63 ;  /* 0x0000003f3738723e */ /* 0x000fe400000010ff */
[----:B------:R-:W-:Y:S01]  /*89600*/  F2FP.BF16.F32.PACK_AB R55, R54, R85 ;  /* 0x000000553637723e */ /* 0x000fe200000010ff */
[----:B------:R-:W-:Y:S01]  /*89610*/  STL [R1+0xd4], R58 ;  /* 0x0000d43a01007387 */ /* 0x000fe20000100800 */
[----:B------:R-:W-:Y:S02]  /*89620*/  F2FP.BF16.F32.PACK_AB R54, R53, R87 ;  /* 0x000000573536723e */ /* 0x000fe400000010ff */
[----:B------:R-:W-:Y:S01]  /*89630*/  F2FP.BF16.F32.PACK_AB R53, R52, R90 ;  /* 0x0000005a3435723e */ /* 0x000fe200000010ff */
[----:B------:R-:W-:Y:S01]  /*89640*/  STL [R1+0xd0], R57 ;  /* 0x0000d03901007387 */ /* 0x000fe20000100800 */
[----:B------:R-:W-:-:S03]  /*89650*/  F2FP.BF16.F32.PACK_AB R52, R51, R92 ;  /* 0x0000005c3334723e */ /* 0x000fc600000010ff */
[----:B------:R-:W-:Y:S04]  /*89660*/  STL [R1+0xcc], R56 ;  /* 0x0000cc3801007387 */ /* 0x000fe80000100800 */
[----:B------:R-:W-:Y:S04]  /*89670*/  STL [R1+0xc8], R55 ;  /* 0x0000c83701007387 */ /* 0x000fe80000100800 */
[----:B------:R-:W-:Y:S01]  /*89680*/  STL [R1+0xc4], R54 ;  /* 0x0000c43601007387 */ /* 0x000fe20000100800 */
[----:B---3--:R-:W-:-:S03]  /*89690*/  F2FP.BF16.F32.PACK_AB R51, R50, R91 ;  /* 0x0000005b3233723e */ /* 0x008fc600000010ff */
[----:B------:R-:W-:Y:S01]  /*896a0*/  STL [R1+0xc0], R53 ;  /* 0x0000c03501007387 */ /* 0x000fe20000100800 */
[----:B------:R-:W-:-:S03]  /*896b0*/  F2FP.BF16.F32.PACK_AB R50, R49, R89 ;  /* 0x000000593132723e */ /* 0x000fc600000010ff */
[----:B------:R0:W2:Y:S04]  /*896c0*/  LDL.LU R91, [R1+0x3fb4] ;  /* 0x003fb400015b7983 */ /* 0x0000a80000300800 */
[----:B------:R-:W-:Y:S04]  /*896d0*/  STL [R1+0xbc], R52 ;  /* 0x0000bc3401007387 */ /* 0x000fe80000100800 */
[----:B------:R0:W3:Y:S01]  /*896e0*/  LDL.LU R89, [R1+0x3fb0] ;  /* 0x003fb00001597983 */ /* 0x0000e20000300800 */
[----:B------:R-:W-:-:S03]  /*896f0*/  F2FP.BF16.F32.PACK_AB R48, R48, R88 ;  /* 0x000000583030723e */ /* 0x000fc600000010ff */
[----:B------:R-:W-:Y:S01]  /*89700*/  STL [R1+0xb8], R51 ;  /* 0x0000b83301007387 */ /* 0x000fe20000100800 */
[----:B------:R-:W-:-:S03]  /*89710*/  F2FP.BF16.F32.PACK_AB R49, R47, R86 ;  /* 0x000000562f31723e */ /* 0x000fc600000010ff */
[----:B------:R0:W4:Y:S04]  /*89720*/  LDL.LU R88, [R1+0x3fac] ;  /* 0x003fac0001587983 */ /* 0x0001280000300800 */
[----:B------:R-:W-:Y:S04]  /*89730*/  STL [R1+0x10], R50 ;  /* 0x0000103201007387 */ /* 0x000fe80000100800 */
[----:B------:R0:W4:Y:S04]  /*89740*/  LDL.LU R86, [R1+0x3fa8] ;  /* 0x003fa80001567983 */ /* 0x0001280000300800 */
[----:B------:R1:W-:Y:S04]  /*89750*/  STL [R1+0x8], R48 ;  /* 0x0000083001007387 */ /* 0x0003e80000100800 */
[----:B------:R-:W4:Y:S04]  /*89760*/  LDL.LU R47, [R1+0x58] ;  /* 0x00005800012f7983 */ /* 0x000f280000300800 */
[----:B-1----:R-:W4:Y:S04]  /*89770*/  LDL.LU R48, [R1+0x54] ;  /* 0x0000540001307983 */ /* 0x002f280000300800 */
[----:B------:R1:W-:Y:S04]  /*89780*/  STL [R1], R49 ;  /* 0x0000003101007387 */ /* 0x0003e80000100800 */
        /* <DEDUP_REMOVED lines=15> */
[----:B------:R-:W4:Y:S04]  /*89880*/  LDL.S16 R61, [R1+0x200] ;  /* 0x00020000013d7983 */ /* 0x000f280000100600 */
[----:B------:R-:W4:Y:S04]  /*89890*/  LDL R90, [R1+0x22d8] ;  /* 0x0022d800015a7983 */ /* 0x000f280000100800 */
[----:B------:R-:W4:Y:S01]  /*898a0*/  LDL R92, [R1+0x22d4] ;  /* 0x0022d400015c7983 */ /* 0x000f220000100800 */
[----:B--2---:R-:W-:-:S03]  /*898b0*/  F2FP.BF16.F32.PACK_AB R91, R46, R84 ;  /* 0x000000542e5b723e */ /* 0x004fc600000010ff */
[----:B------:R0:W2:Y:S04]  /*898c0*/  LDL.LU R84, [R1+0x3fa4] ;  /* 0x003fa40001547983 */ /* 0x0000a80000300800 */
[----:B------:R-:W2:Y:S01]  /*898d0*/  LDL.LU R46, [R1+0x5c] ;  /* 0x00005c00012e7983 */ /* 0x000ea20000300800 */
[----:B---3--:R-:W-:-:S03]  /*898e0*/  F2FP.BF16.F32.PACK_AB R89, R45, R81 ;  /* 0x000000512d59723e */ /* 0x008fc600000010ff */
[----:B------:R0:W3:Y:S04]  /*898f0*/  LDL.LU R81, [R1+0x3fa0] ;  /* 0x003fa00001517983 */ /* 0x0000e80000300800 */
[----:B------:R-:W3:Y:S01]  /*89900*/  LDL.LU R45, [R1+0x60] ;  /* 0x00006000012d7983 */ /* 0x000ee20000300800 */
[----:B----4-:R-:W-:-:S03]  /*89910*/  F2FP.BF16.F32.PACK_AB R88, R44, R79 ;  /* 0x0000004f2c58723e */ /* 0x010fc600000010ff */
[----:B------:R0:W4:Y:S04]  /*89920*/  LDL.LU R79, [R1+0x3f9c] ;  /* 0x003f9c00014f7983 */ /* 0x0001280000300800 */
[----:B------:R-:W4:Y:S01]  /*89930*/  LDL.LU R44, [R1+0x64] ;  /* 0x00006400012c7983 */ /* 0x000f220000300800 */
[----:B------:R-:W-:-:S03]  /*89940*/  F2FP.BF16.F32.PACK_AB R86, R43, R78 ;  /* 0x0000004e2b56723e */ /* 0x000fc600000010ff */
[----:B------:R0:W4:Y:S04]  /*89950*/  LDL.LU R78, [R1+0x3f98] ;  /* 0x003f9800014e7983 */ /* 0x0001280000300800 */
[----:B------:R-:W4:Y:S01]  /*89960*/  LDL.LU R43, [R1+0x68] ;  /* 0x00006800012b7983 */ /* 0x000f220000300800 */
        /* <DEDUP_REMOVED lines=12> */
[----:B------:R-:W-:Y:S02]  /*89a30*/  F2FP.BF16.F32.PACK_AB R14, R14, R0 ;  /* 0x000000000e0e723e */ /* 0x000fe400000010ff */
[----:B------:R-:W-:Y:S02]  /*89a40*/  F2FP.BF16.F32.PACK_AB R13, R13, R74 ;  /* 0x0000004a0d0d723e */ /* 0x000fe400000010ff */
[----:B------:R-:W-:Y:S02]  /*89a50*/  F2FP.BF16.F32.PACK_AB R12, R12, R93 ;  /* 0x0000005d0c0c723e */ /* 0x000fe400000010ff */
[----:B--2---:R-:W-:-:S02]  /*89a60*/  F2FP.BF16.F32.PACK_AB R76, R38, R69 ;  /* 0x00000045264c723e */ /* 0x004fc400000010ff */
[----:B------:R0:W4:Y:S04]  /*89a70*/  LDL.LU R69, [R1+0x3f84] ;  /* 0x003f840001457983 */ /* 0x0001280000300800 */
[----:B------:R-:W2:Y:S01]  /*89a80*/  LDL.LU R38, [R1+0x7c] ;  /* 0x00007c0001267983 */ /* 0x000ea20000300800 */
[----:B---3--:R-:W-:-:S03]  /*89a90*/  F2FP.BF16.F32.PACK_AB R73, R37, R68 ;  /* 0x000000442549723e */ /* 0x008fc600000010ff */
[----:B------:R0:W3:Y:S04]  /*89aa0*/  LDL.LU R68, [R1+0x3f80] ;  /* 0x003f800001447983 */ /* 0x0000e80000300800 */
[----:B------:R-:W2:Y:S04]  /*89ab0*/  LDL.LU R37, [R1+0x80] ;  /* 0x0000800001257983 */ /* 0x000ea80000300800 */
[----:B------:R0:W2:Y:S04]  /*89ac0*/  LDL.LU R0, [R1+0x3f7c] ;  /* 0x003f7c0001007983 */ /* 0x0000a80000300800 */
[----:B------:R0:W2:Y:S04]  /*89ad0*/  LDL.LU R74, [R1+0x3f78] ;  /* 0x003f7800014a7983 */ /* 0x0000a80000300800 */
[----:B------:R-:W2:Y:S01]  /*89ae0*/  LDL.LU R93, [R1+0x3f74] ;  /* 0x003f7400015d7983 */ /* 0x000ea20000300800 */
[----:B------:R-:W-:-:S02]  /*89af0*/  F2FP.BF16.F32.PACK_AB R64, R85, R6 ;  /* 0x000000065540723e */ /* 0x000fc400000010ff */
[----:B------:R-:W-:Y:S02]  /*89b00*/  F2FP.BF16.F32.PACK_AB R20, R20, R3 ;  /* 0x000000031414723e */ /* 0x000fe400000010ff */
[----:B------:R-:W-:Y:S02]  /*89b10*/  F2FP.BF16.F32.PACK_AB R19, R19, R2 ;  /* 0x000000021313723e */ /* 0x000fe400000010ff */
[----:B------:R-:W1:Y:S01]  /*89b20*/  LDC.64 R2, c[0x0][0x390] ;  /* 0x0000e400ff027b82 */ /* 0x000e620000000a00 */
[----:B------:R-:W-:Y:S02]  /*89b30*/  F2FP.BF16.F32.PACK_AB R66, R31, R42 ;  /* 0x0000002a1f42723e */ /* 0x000fe400000010ff */
[----:B------:R-:W-:Y:S02]  /*89b40*/  F2FP.BF16.F32.PACK_AB R65, R30, R43 ;  /* 0x0000002b1e41723e */ /* 0x000fe400000010ff */
[----:B------:R-:W-:-:S03]  /*89b50*/  F2FP.BF16.F32.PACK_AB R67, R32, R41 ;  /* 0x000000292043723e */ /* 0x000fc600000010ff */
[----:B------:R-:W0:Y:S01]  /*89b60*/  LDC.64 R30, c[0x0][0x398] ;  /* 0x0000e600ff1e7b82 */ /* 0x000e220000000a00 */
[----:B------:R-:W-:-:S07]  /*89b70*/  F2FP.BF16.F32.PACK_AB R15, R15, R56 ;  /* 0x000000380f0f723e */ /* 0x000fce00000010ff */
[----:B------:R-:W0:Y:S01]  /*89b80*/  LDC R56, c[0x0][0x3b8] ;  /* 0x0000ee00ff387b82 */ /* 0x000e220000000800 */
[----:B------:R-:W-:Y:S02]  /*89b90*/  F2FP.BF16.F32.PACK_AB R10, R10, R58 ;  /* 0x0000003a0a0a723e */ /* 0x000fe400000010ff */
[----:B------:R-:W-:Y:S02]  /*89ba0*/  F2FP.BF16.F32.PACK_AB R29, R29, R44 ;  /* 0x0000002c1d1d723e */ /* 0x000fe400000010ff */
[----:B------:R-:W-:-:S03]  /*89bb0*/  F2FP.BF16.F32.PACK_AB R28, R28, R45 ;  /* 0x0000002d1c1c723e */ /* 0x000fc600000010ff */
[----:B------:R-:W0:Y:S01]  /*89bc0*/  LDC.64 R42, c[0x0][0x398] ;  /* 0x0000e600ff2a7b82 */ /* 0x000e220000000a00 */
[----:B--2---:R-:W-:Y:S02]  /*89bd0*/  F2FP.BF16.F32.PACK_AB R62, R93, R4 ;  /* 0x000000045d3e723e */ /* 0x004fe400000010ff */
[----:B------:R-:W2:Y:S01]  /*89be0*/  LDL.LU R93, [R1+0x3f70] ;  /* 0x003f7000015d7983 */ /* 0x000ea20000300800 */
[----:B------:R-:W-:Y:S02]  /*89bf0*/  F2FP.BF16.F32.PACK_AB R0, R7, R63 ;  /* 0x0000003f0700723e */ /* 0x000fe400000010ff */
[----:B------:R-:W-:Y:S01]  /*89c00*/  F2FP.BF16.F32.PACK_AB R74, R5, R87 ;  /* 0x00000057054a723e */ /* 0x000fe200000010ff */
[----:B------:R-:W2:Y:S04]  /*89c10*/  LDL.LU.S16 R63, [R1+0x202] ;  /* 0x00020200013f7983 */ /* 0x000ea80000300600 */
[----:B------:R-:W2:Y:S04]  /*89c20*/  LDL R87, [R1+0x22e0] ;  /* 0x0022e00001577983 */ /* 0x000ea80000100800 */
[----:B------:R-:W2:Y:S01]  /*89c30*/  LDL R85, [R1+0x22dc] ;  /* 0x0022dc0001557983 */ /* 0x000ea20000100800 */
[----:B----4-:R-:W-:-:S02]  /*89c40*/  F2FP.BF16.F32.PACK_AB R69, R34, R39 ;  /* 0x000000272245723e */ /* 0x010fc400000010ff */
[----:B------:R-:W4:Y:S01]  /*89c50*/  LDC R39, c[0x0][0x3b4] ;  /* 0x0000ed00ff277b82 */ /* 0x000f220000000800 */
[----:B---3--:R-:W-:Y:S02]  /*89c60*/  F2FP.BF16.F32.PACK_AB R68, R33, R40 ;  /* 0x000000282144723e */ /* 0x008fe400000010ff */
[----:B------:R-:W-:-:S05]  /*89c70*/  F2FP.BF16.F32.PACK_AB R71, R35, R38 ;  /* 0x000000262347723e */ /* 0x000fca00000010ff */
[----:B------:R-:W2:Y:S01]  /*89c80*/  LDC.64 R32, c[0x0][0x398] ;  /* 0x0000e600ff207b82 */ /* 0x000ea20000000a00 */
[----:B------:R-:W-:-:S07]  /*89c90*/  F2FP.BF16.F32.PACK_AB R72, R36, R37 ;  /* 0x000000252448723e */ /* 0x000fce00000010ff */
[----:B------:R-:W3:Y:S01]  /*89ca0*/  LDC.64 R36, c[0x0][0x398] ;  /* 0x0000e600ff247b82 */ /* 0x000ee20000000a00 */
[C---:B----4-:R-:W-:Y:S01]  /*89cb0*/  IMAD R35, R92.reuse, R39, RZ ;  /* 0x000000275c237224 */ /* 0x050fe200078e02ff */
[----:B0-----:R-:W-:-:S06]  /*89cc0*/  ISETP.GE.AND P0, PT, R92, R30, PT ;  /* 0x0000001e5c00720c */ /* 0x001fcc0003f06270 */
[----:B------:R-:W0:Y:S01]  /*89cd0*/  LDC.64 R40, c[0x0][0x398] ;  /* 0x0000e600ff287b82 */ /* 0x000e220000000a00 */
[C---:B------:R-:W-:Y:S02]  /*89ce0*/  IMAD R7, R39.reuse, 0x100, R35 ;  /* 0x0000010027077824 */ /* 0x040fe400078e0223 */
[----:B------:R-:W-:Y:S02]  /*89cf0*/  IMAD R38, R90, R39, RZ ;  /* 0x000000275a267224 */ /* 0x000fe400078e02ff */
[----:B------:R-:W-:Y:S01]  /*89d00*/  IMAD R39, R39, 0x80, R7 ;  /* 0x0000008027277824 */ /* 0x000fe200078e0207 */
[-C--:B-1----:R-:W-:Y:S02]  /*89d10*/  LEA R4, P2, R35, R2.reuse, 0x1 ;  /* 0x0000000223047211 */ /* 0x082fe400078408ff */
[-C--:B------:R-:W-:Y:S02]  /*89d20*/  LEA R34, P3, R38, R2.reuse, 0x1 ;  /* 0x0000000226227211 */ /* 0x080fe400078608ff */
[----:B------:R-:W-:-:S02]  /*89d30*/  LEA R6, P5, R7, R2, 0x1 ;  /* 0x0000000207067211 */ /* 0x000fc400078a08ff */
[----:B------:R-:W-:Y:S02]  /*89d40*/  LEA R2, P6, R39, R2, 0x1 ;  /* 0x0000000227027211 */ /* 0x000fe400078c08ff */
[-C--:B------:R-:W-:Y:S02]  /*89d50*/  LEA.HI.X.SX32 R5, R35, R3.reuse, 0x1, P2 ;  /* 0x0000000323057211 */ /* 0x080fe400010f0eff */
[-C--:B------:R-:W-:Y:S02]  /*89d60*/  LEA.HI.X.SX32 R35, R38, R3.reuse, 0x1, P3 ;  /* 0x0000000326237211 */ /* 0x080fe400018f0eff */
[-C--:B------:R-:W-:Y:S02]  /*89d70*/  LEA.HI.X.SX32 R7, R7, R3.reuse, 0x1, P5 ;  /* 0x0000000307077211 */ /* 0x080fe400028f0eff */
[----:B------:R-:W-:Y:S02]  /*89d80*/  LEA.HI.X.SX32 R3, R39, R3, 0x1, P6 ;  /* 0x0000000327037211 */ /* 0x000fe400030f0eff */
[----:B------:R-:W1:Y:S01]  /*89d90*/  LDC.64 R38, c[0x0][0x398] ;  /* 0x0000e600ff267b82 */ /* 0x000e620000000a00 */
[----:B------:R-:W-:-:S02]  /*89da0*/  ISETP.GE.AND P2, PT, R90, R30, PT ;  /* 0x0000001e5a00720c */ /* 0x000fc40003f46270 */
[----:B------:R-:W-:Y:S02]  /*89db0*/  F2FP.BF16.F32.PACK_AB R27, R27, R46 ;  /* 0x0000002e1b1b723e */ /* 0x000fe400000010ff */
[----:B------:R-:W-:-:S03]  /*89dc0*/  F2FP.BF16.F32.PACK_AB R26, R26, R47 ;  /* 0x0000002f1a1a723e */ /* 0x000fc600000010ff */
[----:B------:R-:W4:Y:S01]  /*89dd0*/  LDC.64 R46, c[0x0][0x398] ;  /* 0x0000e600ff2e7b82 */ /* 0x000f220000000a00 */
[----:B------:R-:W-:Y:S02]  /*89de0*/  F2FP.BF16.F32.PACK_AB R21, R21, R52 ;  /* 0x000000341515723e */ /* 0x000fe400000010ff */
[----:B------:R-:W-:Y:S02]  /*89df0*/  F2FP.BF16.F32.PACK_AB R18, R18, R53 ;  /* 0x000000351212723e */ /* 0x000fe400000010ff */
[----:B------:R-:W-:Y:S02]  /*89e00*/  F2FP.BF16.F32.PACK_AB R25, R25, R48 ;  /* 0x000000301919723e */ /* 0x000fe400000010ff */
[----:B------:R-:W-:Y:S02]  /*89e10*/  F2FP.BF16.F32.PACK_AB R24, R24, R49 ;  /* 0x000000311818723e */ /* 0x000fe400000010ff */
[----:B------:R-:W0:Y:S01]  /*89e20*/  LDC.64 R48, c[0x0][0x398] ;  /* 0x0000e600ff307b82 */ /* 0x000e220000000a00 */
[----:B------:R-:W-:-:S02]  /*89e30*/  F2FP.BF16.F32.PACK_AB R11, R11, R57 ;  /* 0x000000390b0b723e */ /* 0x000fc400000010ff */
[----:B------:R-:W-:Y:S02]  /*89e40*/  F2FP.BF16.F32.PACK_AB R9, R9, R59 ;  /* 0x0000003b0909723e */ /* 0x000fe400000010ff */
[----:B------:R-:W-:Y:S02]  /*89e50*/  F2FP.BF16.F32.PACK_AB R8, R60, R8 ;  /* 0x000000083c08723e */ /* 0x000fe400000010ff */
[C---:B--2---:R-:W-:Y:S01]  /*89e60*/  ISETP.LT.AND P3, PT, R93.reuse, R33, !P0 ;  /* 0x000000215d00720c */ /* 0x044fe20004761270 */
[----:B------:R-:W-:Y:S01]  /*89e70*/  IMAD R58, R93, R56, RZ ;  /* 0x000000385d3a7224 */ /* 0x000fe200078e02ff */
[----:B------:R-:W-:-:S03]  /*89e80*/  PRMT R33, R61, 0x7610, R33 ;  /* 0x000076103d217816 */ /* 0x000fc60000000021 */
[----:B------:R-:W-:Y:S01]  /*89e90*/  IMAD.WIDE R44, R58, 0x2, R4 ;  /* 0x000000023a2c7825 */ /* 0x000fe200078e0204 */
[----:B---3--:R-:W-:-:S03]  /*89ea0*/  ISETP.LT.AND P2, PT, R93, R37, !P2 ;  /* 0x000000255d00720c */ /* 0x008fc60005741270 */
[----:B------:R-:W-:-:S04]  /*89eb0*/  VIADD R30, R93, 0x1 ;  /* 0x000000015d1e7836 */ /* 0x000fc80000000000 */
[----:B------:R2:W-:Y:S01]  /*89ec0*/  @P3 STG.E.U16 desc[UR6][R44.64], R33 ;  /* 0x000000212c003986 */ /* 0x0005e2000c101506 */
[-C--:B------:R-:W-:Y:S01]  /*89ed0*/  ISETP.GE.AND P5, PT, R30, R31.reuse, PT ;  /* 0x0000001f1e00720c */ /* 0x080fe20003fa6270 */
[----:B------:R-:W-:Y:S01]  /*89ee0*/  IMAD.WIDE R52, R58, 0x2, R34 ;  /* 0x000000023a347825 */ /* 0x000fe200078e0222 */
[----:B------:R-:W-:-:S03]  /*89ef0*/  ISETP.GE.AND P3, PT, R93, R31, PT ;  /* 0x0000001f5d00720c */ /* 0x000fc60003f66270 */
[C---:B------:R-:W-:Y:S01]  /*89f00*/  VIADD R30, R93.reuse, 0x2 ;  /* 0x000000025d1e7836 */ /* 0x040fe20000000000 */
[----:B--2---:R-:W2:Y:S01]  /*89f10*/  LDC.64 R44, c[0x0][0x398] ;  /* 0x0000e600ff2c7b82 */ /* 0x004ea20000000a00 */
[----:B------:R3:W-:Y:S03]  /*89f20*/  @P2 STG.E.U16 desc[UR6][R52.64], R70 ;  /* 0x0000004634002986 */ /* 0x0007e6000c101506 */
[-C--:B------:R-:W-:Y:S01]  /*89f30*/  ISETP.GE.AND P0, PT, R30, R31.reuse, PT ;  /* 0x0000001f1e00720c */ /* 0x080fe20003f06270 */
[----:B------:R-:W-:Y:S01]  /*89f40*/  VIADD R30, R93, 0x3 ;  /* 0x000000035d1e7836 */ /* 0x000fe20000000000 */
[----:B-1----:R-:W-:Y:S02]  /*89f50*/  ISETP.LT.AND P2, PT, R87, R38, !P3 ;  /* 0x000000265700720c */ /* 0x002fe40005f41270 */
[----:B0-----:R-:W-:Y:S02]  /*89f60*/  ISETP.LT.AND P6, PT, R85, R40, !P3 ;  /* 0x000000285500720c */ /* 0x001fe40005fc1270 */
[----:B------:R-:W-:Y:S01]  /*89f70*/  ISETP.GE.AND P1, PT, R30, R31, PT ;  /* 0x0000001f1e00720c */ /* 0x000fe20003f26270 */
[----:B------:R-:W-:Y:S01]  /*89f80*/  IMAD.IADD R30, R58, 0x1, R56 ;  /* 0x000000013a1e7824 */ /* 0x000fe200078e0238 */
[----:B------:R-:W-:Y:S01]  /*89f90*/  ISETP.LT.AND P3, PT, R92, R42, !P5 ;  /* 0x0000002a5c00720c */ /* 0x000fe20006f61270 */
[----:B------:R-:W-:Y:S01]  /*89fa0*/  IMAD.WIDE R56, R58, 0x2, R6 ;  /* 0x000000023a387825 */ /* 0x000fe200078e0206 */
[----:B------:R-:W-:Y:S01]  /*89fb0*/  PRMT R33, R70, 0x7632, R33 ;  /* 0x0000763246217816 */ /* 0x000fe20000000021 */
[----:B------:R-:W3:Y:S01]  /*89fc0*/  LDL.S16 R40, [R1+0x208] ;  /* 0x0002080001287983 */ /* 0x000ee20000100600 */
[----:B------:R-:W-:Y:S01]  /*89fd0*/  PRMT R37, R63, 0x7610, R37 ;  /* 0x000076103f257816 */ /* 0x000fe20000000025 */
[----:B------:R-:W-:Y:S01]  /*89fe0*/  IMAD.WIDE R58, R58, 0x2, R2 ;  /* 0x000000023a3a7825 */ /* 0x000fe200078e0202 */
[----:B------:R-:W-:Y:S01]  /*89ff0*/  PRMT R38, R74, 0x7632, R38 ;  /* 0x000076324a267816 */ /* 0x000fe20000000026 */
[----:B------:R-:W-:Y:S01]  /*8a000*/  @P2 STG.E.U16 desc[UR6][R56.64], R33 ;  /* 0x0000002138002986 */ /* 0x000fe2000c101506 */
[----:B------:R-:W-:Y:S01]  /*8a010*/  F2FP.BF16.F32.PACK_AB R23, R23, R50 ;  /* 0x000000321717723e */ /* 0x000fe200000010ff */
[----:B------:R-:W-:Y:S01]  /*8a020*/  IMAD.WIDE R60, R30, 0x2, R4 ;  /* 0x000000021e3c7825 */ /* 0x000fe200078e0204 */
[----:B------:R-:W-:Y:S01]  /*8a030*/  F2FP.BF16.F32.PACK_AB R22, R22, R51 ;  /* 0x000000331616723e */ /* 0x000fe200000010ff */
[----:B------:R0:W-:Y:S01]  /*8a040*/  @P6 STG.E.U16 desc[UR6][R58.64], R62 ;  /* 0x0000003e3a006986 */ /* 0x0001e2000c101506 */
[----:B----4-:R-:W-:Y:S01]  /*8a050*/  ISETP.LT.AND P6, PT, R87, R46, !P5 ;  /* 0x0000002e5700720c */ /* 0x010fe20006fc1270 */
[----:B------:R-:W1:Y:S01]  /*8a060*/  LDC.64 R50, c[0x0][0x398] ;  /* 0x0000e600ff327b82 */ /* 0x000e620000000a00 */
[----:B--2---:R-:W-:Y:S01]  /*8a070*/  ISETP.LT.AND P2, PT, R90, R44, !P5 ;  /* 0x0000002c5a00720c */ /* 0x004fe20006f41270 */
[----:B------:R2:W-:Y:S01]  /*8a080*/  @P3 STG.E.U16 desc[UR6][R60.64], R37 ;  /* 0x000000253c003986 */ /* 0x0005e2000c101506 */
[----:B------:R-:W-:-:S05]  /*8a090*/  ISETP.LT.AND P5, PT, R85, R48, !P5 ;  /* 0x000000305500720c */ /* 0x000fca0006fa1270 */
[----:B---3--:R-:W3:Y:S01]  /*8a0a0*/  LDC R70, c[0x0][0x3b8] ;  /* 0x0000ee00ff467b82 */ /* 0x008ee20000000800 */
[----:B0-----:R-:W-:Y:S01]  /*8a0b0*/  IMAD.WIDE R58, R30, 0x2, R34 ;  /* 0x000000021e3a7825 */ /* 0x001fe200078e0222 */
[----:B--2---:R-:W-:-:S03]  /*8a0c0*/  PRMT R37, R62, 0x7632, R37 ;  /* 0x000076323e257816 */ /* 0x004fc60000000025 */
[----:B------:R-:W-:-:S03]  /*8a0d0*/  IMAD.WIDE R60, R30, 0x2, R6 ;  /* 0x000000021e3c7825 */ /* 0x000fc600078e0206 */
[----:B------:R-:W0:Y:S01]  /*8a0e0*/  LDC.64 R52, c[0x0][0x398] ;  /* 0x0000e600ff347b82 */ /* 0x000e220000000a00 */
[----:B------:R-:W-:Y:S04]  /*8a0f0*/  @P2 STG.E.U16 desc[UR6][R58.64], R37 ;  /* 0x000000253a002986 */ /* 0x000fe8000c101506 */
[----:B------:R2:W-:Y:S01]  /*8a100*/  @P6 STG.E.U16 desc[UR6][R60.64], R74 ;  /* 0x0000004a3c006986 */ /* 0x0005e2000c101506 */
[----:B------:R-:W-:Y:S01]  /*8a110*/  IMAD.WIDE R62, R30, 0x2, R2 ;  /* 0x000000021e3e7825 */ /* 0x000fe200078e0202 */
[----:B------:R-:W-:Y:S01]  /*8a120*/  F2FP.BF16.F32.PACK_AB R17, R17, R54 ;  /* 0x000000361111723e */ /* 0x000fe200000010ff */
[----:B------:R-:W4:Y:S01]  /*8a130*/  LDC.64 R56, c[0x0][0x398] ;  /* 0x0000e600ff387b82 */ /* 0x000f220000000a00 */
[----:B------:R-:W-:Y:S02]  /*8a140*/  F2FP.BF16.F32.PACK_AB R16, R16, R55 ;  /* 0x000000371010723e */ /* 0x000fe400000010ff */
[----:B-1----:R-:W-:Y:S01]  /*8a150*/  ISETP.LT.AND P3, PT, R92, R50, !P0 ;  /* 0x000000325c00720c */ /* 0x002fe20004761270 */
[----:B------:R-:W-:-:S04]  /*8a160*/  VIADD R33, R93, 0x4 ;  /* 0x000000045d217836 */ /* 0x000fc80000000000 */
[----:B------:R-:W1:Y:S01]  /*8a170*/  LDC R48, c[0x0][0x398] ;  /* 0x0000e600ff307b82 */ /* 0x000e620000000800 */
[----:B--2---:R-:W2:Y:S04]  /*8a180*/  LDL.LU.S16 R74, [R1+0x20a] ;  /* 0x00020a00014a7983 */ /* 0x004ea80000300600 */
[----:B------:R3:W-:Y:S03]  /*8a190*/  @P5 STG.E.U16 desc[UR6][R62.64], R38 ;  /* 0x000000263e005986 */ /* 0x0007e6000c101506 */
[----:B------:R-:W1:Y:S01]  /*8a1a0*/  LDC.64 R54, c[0x0][0x398] ;  /* 0x0000e600ff367b82 */ /* 0x000e620000000a00 */
[----:B---3--:R-:W-:-:S07]  /*8a1b0*/  IMAD.IADD R30, R30, 0x1, R70 ;  /* 0x000000011e1e7824 */ /* 0x008fce00078e0246 */
[----:B------:R-:W3:Y:S01]  /*8a1c0*/  LDC R46, c[0x0][0x398] ;  /* 0x0000e600ff2e7b82 */ /* 0x000ee20000000800 */
[----:B------:R-:W2:Y:S01]  /*8a1d0*/  LDL.S16 R63, [R1+0x210] ;  /* 0x00021000013f7983 */ /* 0x000ea20000100600 */
[----:B0-----:R-:W-:Y:S01]  /*8a1e0*/  ISETP.LT.AND P5, PT, R90, R52, !P0 ;  /* 0x000000345a00720c */ /* 0x001fe200047a1270 */
[----:B------:R-:W-:Y:S01]  /*8a1f0*/  IMAD.WIDE R58, R30, 0x2, R4 ;  /* 0x000000021e3a7825 */ /* 0x000fe200078e0204 */
[----:B------:R-:W-:-:S04]  /*8a200*/  ISETP.GE.AND P2, PT, R33, R31, PT ;  /* 0x0000001f2100720c */ /* 0x000fc80003f46270 */
[----:B------:R-:W0:Y:S08]  /*8a210*/  LDC R44, c[0x0][0x398] ;  /* 0x0000e600ff2c7b82 */ /* 0x000e300000000800 */
[----:B------:R-:W0:Y:S01]  /*8a220*/  LDC R50, c[0x0][0x398] ;  /* 0x0000e600ff327b82 */ /* 0x000e220000000800 */
[----:B-1----:R-:W-:Y:S02]  /*8a230*/  ISETP.LT.AND P6, PT, R87, R54, !P0 ;  /* 0x000000365700720c */ /* 0x002fe400047c1270 */
[----:B----4-:R-:W-:Y:S01]  /*8a240*/  ISETP.LT.AND P0, PT, R85, R56, !P0 ;  /* 0x000000385500720c */ /* 0x010fe20004701270 */
[----:B------:R-:W-:-:S04]  /*8a250*/  IMAD.WIDE R60, R30, 0x2, R6 ;  /* 0x000000021e3c7825 */ /* 0x000fc800078e0206 */
[----:B------:R-:W-:Y:S01]  /*8a260*/  IMAD.IADD R38, R30, 0x1, R70 ;  /* 0x000000011e267824 */ /* 0x000fe200078e0246 */
[----:B------:R-:W-:Y:S01]  /*8a270*/  PRMT R42, R64, 0x7632, R42 ;  /* 0x00007632402a7816 */ /* 0x000fe2000000002a */
[----:B------:R-:W1:Y:S08]  /*8a280*/  LDC R54, c[0x0][0x398] ;  /* 0x0000e600ff367b82 */ /* 0x000e700000000800 */
[----:B------:R-:W4:Y:S08]  /*8a290*/  LDC R52, c[0x0][0x398] ;  /* 0x0000e600ff347b82 */ /* 0x000f300000000800 */
[----:B------:R-:W0:Y:S01]  /*8a2a0*/  LDC R56, c[0x0][0x398] ;  /* 0x0000e600ff387b82 */ /* 0x000e220000000800 */
[----:B------:R-:W-:-:S05]  /*8a2b0*/  PRMT R33, R40, 0x7610, R33 ;  /* 0x0000761028217816 */ /* 0x000fca0000000021 */
[----:B------:R0:W-:Y:S01]  /*8a2c0*/  @P3 STG.E.U16 desc[UR6][R58.64], R33 ;  /* 0x000000213a003986 */ /* 0x0001e2000c101506 */
[----:B------:R-:W-:Y:S01]  /*8a2d0*/  ISETP.LT.AND P3, PT, R92, R32, !P1 ;  /* 0x000000205c00720c */ /* 0x000fe20004f61270 */
[----:B0-----:R-:W-:Y:S01]  /*8a2e0*/  IMAD.WIDE R58, R30, 0x2, R34 ;  /* 0x000000021e3a7825 */ /* 0x001fe200078e0222 */
[----:B------:R-:W-:-:S04]  /*8a2f0*/  PRMT R33, R75, 0x7632, R33 ;  /* 0x000076324b217816 */ /* 0x000fc80000000021 */
[----:B------:R0:W-:Y:S01]  /*8a300*/  @P5 STG.E.U16 desc[UR6][R58.64], R75 ;  /* 0x0000004b3a005986 */ /* 0x0001e2000c101506 */
[----:B------:R-:W-:-:S03]  /*8a310*/  ISETP.LT.AND P5, PT, R90, R36, !P1 ;  /* 0x000000245a00720c */ /* 0x000fc60004fa1270 */
[----:B------:R1:W-:Y:S01]  /*8a320*/  @P6 STG.E.U16 desc[UR6][R60.64], R33 ;  /* 0x000000213c006986 */ /* 0x0003e2000c101506 */
[----:B------:R-:W-:Y:S01]  /*8a330*/  ISETP.LT.AND P6, PT, R87, R48, !P1 ;  /* 0x000000305700720c */ /* 0x000fe20004fc1270 */
[----:B------:R-:W-:-:S04]  /*8a340*/  IMAD.WIDE R36, R38, 0x2, R34 ;  /* 0x0000000226247825 */ /* 0x000fc800078e0222 */
[----:B0-----:R-:W-:-:S04]  /*8a350*/  IMAD.WIDE R58, R30, 0x2, R2 ;  /* 0x000000021e3a7825 */ /* 0x001fc800078e0202 */
[----:B-1----:R-:W-:Y:S01]  /*8a360*/  IMAD.WIDE R32, R38, 0x2, R4 ;  /* 0x0000000226207825 */ /* 0x002fe200078e0204 */
[----:B------:R-:W-:Y:S01]  /*8a370*/  @P0 STG.E.U16 desc[UR6][R58.64], R64 ;  /* 0x000000403a000986 */ /* 0x000fe2000c101506 */
[----:B---3--:R-:W-:Y:S01]  /*8a380*/  ISETP.LT.AND P1, PT, R85, R46, !P1 ;  /* 0x0000002e5500720c */ /* 0x008fe20004f21270 */
[----:B------:R-:W0:Y:S02]  /*8a390*/  LDC R48, c[0x0][0x398] ;  /* 0x0000e600ff307b82 */ /* 0x000e240000000800 */
[----:B------:R-:W3:Y:S01]  /*8a3a0*/  LDL.LU R85, [R1+0x3f6c] ;  /* 0x003f6c0001557983 */ /* 0x000ee20000300800 */
[----:B--2---:R-:W-:-:S03]  /*8a3b0*/  PRMT R30, R74, 0x7610, R30 ;  /* 0x000076104a1e7816 */ /* 0x004fc6000000001e */
[----:B------:R-:W2:Y:S02]  /*8a3c0*/  LDL.LU.S16 R74, [R1+0x212] ;  /* 0x00021200014a7983 */ /* 0x000ea40000300600 */
[----:B------:R-:W1:Y:S02]  /*8a3d0*/  LDC R46, c[0x0][0x398] ;  /* 0x0000e600ff2e7b82 */ /* 0x000e640000000800 */
[----:B------:R0:W-:Y:S01]  /*8a3e0*/  @P3 STG.E.U16 desc[UR6][R32.64], R30 ;  /* 0x0000001e20003986 */ /* 0x0001e2000c101506 */
[----:B------:R-:W-:-:S03]  /*8a3f0*/  ISETP.LT.AND P3, PT, R92, R44, !P2 ;  /* 0x0000002c5c00720c */ /* 0x000fc60005761270 */
[----:B------:R4:W-:Y:S01]  /*8a400*/  @P5 STG.E.U16 desc[UR6][R36.64], R42 ;  /* 0x0000002a24005986 */ /* 0x0009e2000c101506 */
[----:B------:R-:W-:Y:S01]  /*8a410*/  ISETP.LT.AND P5, PT, R90, R50, !P2 ;  /* 0x000000325a00720c */ /* 0x000fe200057a1270 */
[----:B------:R-:W-:Y:S01]  /*8a420*/  VIADD R40, R93, 0x5 ;  /* 0x000000055d287836 */ /* 0x000fe20000000000 */
[----:B------:R-:W1:Y:S01]  /*8a430*/  LDC R44, c[0x0][0x398] ;  /* 0x0000e600ff2c7b82 */ /* 0x000e620000000800 */
[----:B0-----:R-:W-:-:S07]  /*8a440*/  IMAD.WIDE R32, R38, 0x2, R6 ;  /* 0x0000000226207825 */ /* 0x001fce00078e0206 */
[----:B------:R-:W0:Y:S01]  /*8a450*/  LDC R50, c[0x0][0x398] ;  /* 0x0000e600ff327b82 */ /* 0x000e220000000800 */
[----:B------:R-:W-:Y:S01]  /*8a460*/  IMAD.IADD R30, R38, 0x1, R70 ;  /* 0x00000001261e7824 */ /* 0x000fe200078e0246 */
[----:B------:R4:W-:Y:S03]  /*8a470*/  @P6 STG.E.U16 desc[UR6][R32.64], R0 ;  /* 0x0000000020006986 */ /* 0x0009e6000c101506 */
[----:B----4-:R-:W-:-:S03]  /*8a480*/  IMAD.WIDE R36, R30, 0x2, R4 ;  /* 0x000000021e247825 */ /* 0x010fc600078e0204 */
[----:B------:R-:W4:Y:S01]  /*8a490*/  LDC R42, c[0x0][0x398] ;  /* 0x0000e600ff2a7b82 */ /* 0x000f220000000800 */
[----:B------:R-:W-:-:S04]  /*8a4a0*/  IMAD.WIDE R58, R30, 0x2, R34 ;  /* 0x000000021e3a7825 */ /* 0x000fc800078e0222 */
[----:B------:R-:W-:Y:S01]  /*8a4b0*/  IMAD.WIDE R32, R38, 0x2, R2 ;  /* 0x0000000226207825 */ /* 0x000fe200078e0202 */
[----:B------:R-:W-:Y:S02]  /*8a4c0*/  PRMT R0, R0, 0x7632, R0 ;  /* 0x0000763200007816 */ /* 0x000fe40000000000 */
[----:B------:R-:W-:-:S03]  /*8a4d0*/  PRMT R38, R63, 0x7610, R38 ;  /* 0x000076103f267816 */ /* 0x000fc60000000026 */
[----:B------:R-:W-:Y:S04]  /*8a4e0*/  @P1 STG.E.U16 desc[UR6][R32.64], R0 ;  /* 0x0000000020001986 */ /* 0x000fe8000c101506 */
[----:B------:R1:W-:Y:S04]  /*8a4f0*/  @P3 STG.E.U16 desc[UR6][R36.64], R38 ;  /* 0x0000002624003986 */ /* 0x0003e8000c101506 */
[----:B------:R1:W-:Y:S02]  /*8a500*/  @P5 STG.E.U16 desc[UR6][R58.64], R77 ;  /* 0x0000004d3a005986 */ /* 0x0003e4000c101506 */
[----:B-1----:R-:W-:-:S02]  /*8a510*/  PRMT R36, R77, 0x7632, R36 ;  /* 0x000076324d247816 */ /* 0x002fc40000000024 */
[----:B------:R-:W3:Y:S01]  /*8a520*/  LDL.LU R77, [R1+0x22dc] ;  /* 0x0022dc00014d7983 */ /* 0x000ee20000300800 */
[-C--:B------:R-:W-:Y:S01]  /*8a530*/  ISETP.GE.AND P0, PT, R40, R31.reuse, PT ;  /* 0x0000001f2800720c */ /* 0x080fe20003f06270 */
[----:B------:R-:W-:Y:S01]  /*8a540*/  VIADD R40, R93, 0x6 ;  /* 0x000000065d287836 */ /* 0x000fe20000000000 */
[----:B------:R-:W-:Y:S01]  /*8a550*/  ISETP.LT.AND P6, PT, R87, R54, !P2 ;  /* 0x000000365700720c */ /* 0x000fe200057c1270 */
[----:B------:R-:W-:Y:S01]  /*8a560*/  IMAD.WIDE R32, R30, 0x2, R6 ;  /* 0x000000021e207825 */ /* 0x000fe200078e0206 */
[----:B------:R-:W-:Y:S01]  /*8a570*/  ISETP.LT.AND P5, PT, R92, R48, !P0 ;  /* 0x000000305c00720c */ /* 0x000fe200047a1270 */
[----:B------:R-:W1:Y:S01]  /*8a580*/  LDC R54, c[0x0][0x398] ;  /* 0x0000e600ff367b82 */ /* 0x000e620000000800 */
[----:B------:R-:W-:-:S07]  /*8a590*/  ISETP.GE.AND P1, PT, R40, R31, PT ;  /* 0x0000001f2800720c */ /* 0x000fce0003f26270 */
[----:B------:R-:W0:Y:S01]  /*8a5a0*/  LDC R40, c[0x0][0x398] ;  /* 0x0000e600ff287b82 */ /* 0x000e220000000800 */
[----:B------:R-:W-:Y:S01]  /*8a5b0*/  IADD3 R0, PT, PT, R30, R70, RZ ;  /* 0x000000461e007210 */ /* 0x000fe20007ffe0ff */
[----:B------:R4:W-:Y:S01]  /*8a5c0*/  @P6 STG.E.U16 desc[UR6][R32.64], R36 ;  /* 0x0000002420006986 */ /* 0x0009e2000c101506 */
[----:B------:R-:W-:Y:S01]  /*8a5d0*/  ISETP.LT.AND P6, PT, R90, R52, !P0 ;  /* 0x000000345a00720c */ /* 0x000fe200047c1270 */
[----:B------:R-:W-:Y:S02]  /*8a5e0*/  VIADD R38, R93, 0x7 ;  /* 0x000000075d267836 */ /* 0x000fe40000000000 */
[----:B------:R-:W-:Y:S02]  /*8a5f0*/  IMAD.WIDE R58, R0, 0x2, R34 ;  /* 0x00000002003a7825 */ /* 0x000fe400078e0222 */
[----:B------:R-:W0:Y:S02]  /*8a600*/  LDC R48, c[0x0][0x398] ;  /* 0x0000e600ff307b82 */ /* 0x000e240000000800 */
[----:B----4-:R-:W-:Y:S01]  /*8a610*/  IMAD.WIDE R32, R30, 0x2, R2 ;  /* 0x000000021e207825 */ /* 0x010fe200078e0202 */
[----:B------:R-:W-:-:S05]  /*8a620*/  PRMT R30, R8, 0x7610, R30 ;  /* 0x00007610081e7816 */ /* 0x000fca000000001e */
[----:B------:R-:W4:Y:S01]  /*8a630*/  LDC R52, c[0x0][0x398] ;  /* 0x0000e600ff347b82 */ /* 0x000f220000000800 */
[----:B------:R-:W-:Y:S01]  /*8a640*/  IMAD.WIDE R36, R0, 0x2, R4 ;  /* 0x0000000200247825 */ /* 0x000fe200078e0204 */
[----:B------:R-:W-:Y:S02]  /*8a650*/  ISETP.GE.AND P3, PT, R38, R31, PT ;  /* 0x0000001f2600720c */ /* 0x000fe40003f66270 */
[----:B--2---:R-:W-:-:S04]  /*8a660*/  PRMT R8, R74, 0x7610, R8 ;  /* 0x000076104a087816 */ /* 0x004fc80000000008 */
[----:B------:R-:W-:Y:S02]  /*8a670*/  PRMT R38, R8, 0x7632, R38 ;  /* 0x0000763208267816 */ /* 0x000fe40000000026 */
[----:B---3--:R-:W-:Y:S02]  /*8a680*/  ISETP.LT.AND P2, PT, R77, R46, !P2 ;  /* 0x0000002e4d00720c */ /* 0x008fe40005741270 */
[----:B------:R-:W2:Y:S11]  /*8a690*/  LDC R46, c[0x0][0x398] ;  /* 0x0000e600ff2e7b82 */ /* 0x000eb60000000800 */
[----:B------:R3:W-:Y:S01]  /*8a6a0*/  @P2 STG.E.U16 desc[UR6][R32.64], R30 ;  /* 0x0000001e20002986 */ /* 0x0007e2000c101506 */
[----:B------:R-:W-:-:S02]  /*8a6b0*/  ISETP.LT.AND P2, PT, R87, R42, !P0 ;  /* 0x0000002a5700720c */ /* 0x000fc40004741270 */
[----:B0-----:R-:W-:Y:S01]  /*8a6c0*/  ISETP.LT.AND P0, PT, R77, R40, !P0 ;  /* 0x000000284d00720c */ /* 0x001fe20004701270 */
[----:B------:R0:W-:Y:S01]  /*8a6d0*/  @P5 STG.E.U16 desc[UR6][R36.64], R8 ;  /* 0x0000000824005986 */ /* 0x0001e2000c101506 */
[----:B------:R-:W-:Y:S01]  /*8a6e0*/  ISETP.LT.AND P5, PT, R92, R44, !P1 ;  /* 0x0000002c5c00720c */ /* 0x000fe20004fa1270 */
[----:B------:R-:W1:Y:S02]  /*8a6f0*/  LDC R40, c[0x0][0x398] ;  /* 0x0000e600ff287b82 */ /* 0x000e640000000800 */
[----:B------:R0:W-:Y:S01]  /*8a700*/  @P6 STG.E.U16 desc[UR6][R58.64], R38 ;  /* 0x000000263a006986 */ /* 0x0001e2000c101506 */
[----:B---3--:R-:W-:-:S03]  /*8a710*/  IMAD.IADD R30, R0, 0x1, R70 ;  /* 0x00000001001e7824 */ /* 0x008fc600078e0246 */
[----:B------:R-:W3:Y:S01]  /*8a720*/  LDL.LU R87, [R1+0x3f68] ;  /* 0x003f680001577983 */ /* 0x000ee20000300800 */
[C---:B------:R-:W-:Y:S01]  /*8a730*/  IMAD.WIDE R32, R0.reuse, 0x2, R6 ;  /* 0x0000000200207825 */ /* 0x040fe200078e0206 */
[----:B------:R-:W1:Y:S03]  /*8a740*/  LDC R42, c[0x0][0x398] ;  /* 0x0000e600ff2a7b82 */ /* 0x000e660000000800 */
[----:B0-----:R-:W-:Y:S01]  /*8a750*/  IMAD.WIDE R36, R0, 0x2, R2 ;  /* 0x0000000200247825 */ /* 0x001fe200078e0202 */
[----:B------:R-:W-:-:S03]  /*8a760*/  PRMT R0, R9, 0x7632, R0 ;  /* 0x0000763209007816 */ /* 0x000fc60000000000 */
[----:B------:R-:W-:Y:S01]  /*8a770*/  IMAD.WIDE R58, R30, 0x2, R4 ;  /* 0x000000021e3a7825 */ /* 0x000fe200078e0204 */
[----:B------:R-:W-:Y:S01]  /*8a780*/  ISETP.LT.AND P6, PT, R90, R50, !P1 ;  /* 0x000000325a00720c */ /* 0x000fe20004fc1270 */
[----:B------:R-:W-:Y:S01]  /*8a790*/  @P2 STG.E.U16 desc[UR6][R32.64], R9 ;  /* 0x0000000920002986 */ /* 0x000fe2000c101506 */
[----:B------:R-:W-:Y:S01]  /*8a7a0*/  PRMT R38, R80, 0x7632, R38 ;  /* 0x0000763250267816 */ /* 0x000fe20000000026 */
[----:B------:R-:W-:Y:S01]  /*8a7b0*/  IMAD.WIDE R60, R30, 0x2, R34 ;  /* 0x000000021e3c7825 */ /* 0x000fe200078e0222 */
[----:B------:R-:W0:Y:S01]  /*8a7c0*/  LDC R50, c[0x0][0x398] ;  /* 0x0000e600ff327b82 */ /* 0x000e220000000800 */
[----:B------:R-:W-:Y:S04]  /*8a7d0*/  @P0 STG.E.U16 desc[UR6][R36.64], R0 ;  /* 0x0000000024000986 */ /* 0x000fe8000c101506 */
[----:B------:R-:W2:Y:S01]  /*8a7e0*/  LDL.LU R90, [R1+0x3f64] ;  /* 0x003f6400015a7983 */ /* 0x000ea20000300800 */
[----:B------:R-:W-:-:S02]  /*8a7f0*/  VIADD R8, R93, 0x8 ;  /* 0x000000085d087836 */ /* 0x000fc40000000000 */
[----:B------:R-:W0:Y:S01]  /*8a800*/  LDC R44, c[0x0][0x398] ;  /* 0x0000e600ff2c7b82 */ /* 0x000e220000000800 */
[----:B------:R4:W-:Y:S04]  /*8a810*/  @P5 STG.E.U16 desc[UR6][R58.64], R80 ;  /* 0x000000503a005986 */ /* 0x0009e8000c101506 */
[----:B----4-:R-:W4:Y:S03]  /*8a820*/  LDL.LU R80, [R1+0x22e0] ;  /* 0x0022e00001507983 */ /* 0x010f260000300800 */
[----:B------:R-:W0:Y:S01]  /*8a830*/  LDC R59, c[0x0][0x3b8] ;  /* 0x0000ee00ff3b7b82 */ /* 0x000e220000000800 */
[----:B------:R1:W-:Y:S01]  /*8a840*/  @P6 STG.E.U16 desc[UR6][R60.64], R38 ;  /* 0x000000263c006986 */ /* 0x0003e2000c101506 */
[----:B------:R-:W-:-:S02]  /*8a850*/  ISETP.GE.AND P2, PT, R8, R31, PT ;  /* 0x0000001f0800720c */ /* 0x000fc40003f46270 */
[----:B------:R-:W-:Y:S01]  /*8a860*/  PRMT R37, R10, 0x7610, R37 ;  /* 0x000076100a257816 */ /* 0x000fe20000000025 */
[----:B------:R-:W-:-:S03]  /*8a870*/  IMAD.WIDE R32, R30, 0x2, R2 ;  /* 0x000000021e207825 */ /* 0x000fc600078e0202 */
[----:B------:R-:W2:Y:S01]  /*8a880*/  LDC R58, c[0x0][0x398] ;  /* 0x0000e600ff3a7b82 */ /* 0x000ea20000000800 */
[----:B-1----:R-:W3:Y:S07]  /*8a890*/  LDL.LU R61, [R1+0x22d8] ;  /* 0x0022d800013d7983 */ /* 0x002eee0000300800 */
[----:B------:R-:W1:Y:S01]  /*8a8a0*/  LDC R38, c[0x0][0x398] ;  /* 0x0000e600ff267b82 */ /* 0x000e620000000800 */
[----:B------:R-:W-:Y:S01]  /*8a8b0*/  ISETP.LT.AND P5, PT, R92, R40, !P3 ;  /* 0x000000285c00720c */ /* 0x000fe20005fa1270 */
[----:B------:R-:W-:Y:S01]  /*8a8c0*/  IMAD.WIDE R8, R30, 0x2, R6 ;  /* 0x000000021e087825 */ /* 0x000fe200078e0206 */
[----:B------:R-:W-:-:S03]  /*8a8d0*/  PRMT R10, R10, 0x7632, R10 ;  /* 0x000076320a0a7816 */ /* 0x000fc6000000000a */
[--C-:B0-----:R-:W-:Y:S02]  /*8a8e0*/  IMAD.IADD R0, R30, 0x1, R59.reuse ;  /* 0x000000011e007824 */ /* 0x101fe400078e023b */
[----:B------:R-:W-:Y:S02]  /*8a8f0*/  VIADD R36, R93, 0x9 ;  /* 0x000000095d247836 */ /* 0x000fe40000000000 */
[----:B------:R-:W-:Y:S01]  /*8a900*/  IMAD.IADD R30, R0, 0x1, R59 ;  /* 0x00000001001e7824 */ /* 0x000fe200078e023b */
[----:B------:R-:W-:Y:S02]  /*8a910*/  PRMT R40, R83, 0x7632, R40 ;  /* 0x0000763253287816 */ /* 0x000fe40000000028 */
[----:B----4-:R-:W-:Y:S02]  /*8a920*/  ISETP.LT.AND P0, PT, R80, R48, !P1 ;  /* 0x000000305000720c */ /* 0x010fe40004f01270 */
[----:B--2---:R-:W-:Y:S01]  /*8a930*/  ISETP.LT.AND P1, PT, R77, R46, !P1 ;  /* 0x0000002e4d00720c */ /* 0x004fe20004f21270 */
[----:B------:R-:W0:Y:S08]  /*8a940*/  LDC R48, c[0x0][0x398] ;  /* 0x0000e600ff307b82 */ /* 0x000e300000000800 */
[----:B------:R-:W2:Y:S02]  /*8a950*/  LDC R46, c[0x0][0x398] ;  /* 0x0000e600ff2e7b82 */ /* 0x000ea40000000800 */
[----:B------:R4:W-:Y:S01]  /*8a960*/  @P0 STG.E.U16 desc[UR6][R8.64], R37 ;  /* 0x0000002508000986 */ /* 0x0009e2000c101506 */
[----:B---3--:R-:W-:-:S03]  /*8a970*/  ISETP.LT.AND P6, PT, R61, R42, !P3 ;  /* 0x0000002a3d00720c */ /* 0x008fc60005fc1270 */
[----:B------:R3:W-:Y:S01]  /*8a980*/  @P1 STG.E.U16 desc[UR6][R32.64], R10 ;  /* 0x0000000a20001986 */ /* 0x0007e2000c101506 */
[----:B------:R-:W-:Y:S02]  /*8a990*/  ISETP.LT.AND P1, PT, R80, R54, !P3 ;  /* 0x000000365000720c */ /* 0x000fe40005f21270 */
[----:B------:R-:W-:Y:S01]  /*8a9a0*/  ISETP.LT.AND P3, PT, R77, R52, !P3 ;  /* 0x000000344d00720c */ /* 0x000fe20005f61270 */
[----:B------:R-:W2:Y:S01]  /*8a9b0*/  LDC R54, c[0x0][0x398] ;  /* 0x0000e600ff367b82 */ /* 0x000ea20000000800 */
[----:B----4-:R-:W-:Y:S01]  /*8a9c0*/  IMAD.WIDE R8, R0, 0x2, R4 ;  /* 0x0000000200087825 */ /* 0x010fe200078e0204 */
[----:B---3--:R-:W-:-:S03]  /*8a9d0*/  PRMT R10, R82, 0x7632, R10 ;  /* 0x00007632520a7816 */ /* 0x008fc6000000000a */
[----:B------:R-:W-:Y:S01]  /*8a9e0*/  IMAD.WIDE R32, R0, 0x2, R34 ;  /* 0x0000000200207825 */ /* 0x000fe200078e0222 */
[----:B------:R3:W-:Y:S01]  /*8a9f0*/  @P5 STG.E.U16 desc[UR6][R8.64], R82 ;  /* 0x0000005208005986 */ /* 0x0007e2000c101506 */
[----:B------:R-:W-:Y:S01]  /*8aa00*/  ISETP.LT.AND P5, PT, R92, R50, !P2 ;  /* 0x000000325c00720c */ /* 0x000fe200057a1270 */
[----:B------:R-:W4:Y:S02]  /*8aa10*/  LDC R52, c[0x0][0x398] ;  /* 0x0000e600ff347b82 */ /* 0x000f240000000800 */
[----:B------:R0:W-:Y:S01]  /*8aa20*/  @P6 STG.E.U16 desc[UR6][R32.64], R10 ;  /* 0x0000000a20006986 */ /* 0x0001e2000c101506 */
[----:B-1----:R-:W-:Y:S02]  /*8aa30*/  ISETP.LT.AND P6, PT, R61, R38, !P2 ;  /* 0x000000263d00720c */ /* 0x002fe400057c1270 */
[----:B------:R-:W-:Y:S02]  /*8aa40*/  PRMT R42, R11, 0x7610, R42 ;  /* 0x000076100b2a7816 */ /* 0x000fe4000000002a */
[----:B------:R-:W-:Y:S01]  /*8aa50*/  ISETP.GE.AND P0, PT, R36, R31, PT ;  /* 0x0000001f2400720c */ /* 0x000fe20003f06270 */
[----:B------:R-:W1:Y:S01]  /*8aa60*/  LDC R50, c[0x0][0x398] ;  /* 0x0000e600ff327b82 */ /* 0x000e620000000800 */
[----:B---3--:R-:W-:-:S04]  /*8aa70*/  IMAD.WIDE R8, R0, 0x2, R2 ;  /* 0x0000000200087825 */ /* 0x008fc800078e0202 */
[----:B0-----:R-:W-:Y:S01]  /*8aa80*/  IMAD.WIDE R32, R0, 0x2, R6 ;  /* 0x0000000200207825 */ /* 0x001fe200078e0206 */
[----:B------:R-:W-:-:S03]  /*8aa90*/  PRMT R0, R11, 0x7632, R0 ;  /* 0x000076320b007816 */ /* 0x000fc60000000000 */
[C---:B------:R-:W-:Y:S01]  /*8aaa0*/  IMAD.WIDE R10, R30.reuse, 0x2, R4 ;  /* 0x000000021e0a7825 */ /* 0x040fe200078e0204 */
[----:B------:R-:W-:Y:S03]  /*8aab0*/  @P1 STG.E.U16 desc[UR6][R32.64], R42 ;  /* 0x0000002a20001986 */ /* 0x000fe6000c101506 */
[----:B------:R-:W-:Y:S01]  /*8aac0*/  IMAD.WIDE R36, R30, 0x2, R34 ;  /* 0x000000021e247825 */ /* 0x000fe200078e0222 */
[----:B------:R0:W-:Y:S04]  /*8aad0*/  @P3 STG.E.U16 desc[UR6][R8.64], R0 ;  /* 0x0000000008003986 */ /* 0x0001e8000c101506 */
[----:B------:R3:W-:Y:S01]  /*8aae0*/  @P5 STG.E.U16 desc[UR6][R10.64], R83 ;  /* 0x000000530a005986 */ /* 0x0007e2000c101506 */
[----:B------:R-:W-:-:S02]  /*8aaf0*/  ISETP.LT.AND P5, PT, R92, R44, !P0 ;  /* 0x0000002c5c00720c */ /* 0x000fc400047a1270 */
[----:B------:R-:W-:Y:S01]  /*8ab00*/  ISETP.LT.AND P3, PT, R80, R48, !P2 ;  /* 0x000000305000720c */ /* 0x000fe20005761270 */
[----:B------:R-:W4:Y:S01]  /*8ab10*/  LDL.LU R92, [R1+0x3f60] ;  /* 0x003f6000015c7983 */ /* 0x000f220000300800 */
[----:B------:R-:W1:Y:S03]  /*8ab20*/  LDC R48, c[0x0][0x398] ;  /* 0x0000e600ff307b82 */ /* 0x000e660000000800 */
[----:B------:R-:W4:Y:S04]  /*8ab30*/  LDL.S16 R74, [R1+0x134] ;  /* 0x00013400014a7983 */ /* 0x000f280000100600 */
[----:B------:R-:W4:Y:S01]  /*8ab40*/  LDL.LU.S16 R70, [R1+0x136] ;  /* 0x0001360001467983 */ /* 0x000f220000300600 */
[----:B0-----:R-:W-:Y:S01]  /*8ab50*/  IMAD.IADD R0, R30, 0x1, R59 ;  /* 0x000000011e007824 */ /* 0x001fe200078e023b */
[----:B------:R-:W0:Y:S02]  /*8ab60*/  LDC R44, c[0x0][0x398] ;  /* 0x0000e600ff2c7b82 */ /* 0x000e240000000800 */
[----:B------:R2:W-:Y:S01]  /*8ab70*/  @P6 STG.E.U16 desc[UR6][R36.64], R40 ;  /* 0x0000002824006986 */ /* 0x0005e2000c101506 */
[----:B------:R-:W-:-:S03]  /*8ab80*/  ISETP.LT.AND P6, PT, R61, R58, !P0 ;  /* 0x0000003a3d00720c */ /* 0x000fc600047c1270 */
[----:B------:R-:W4:Y:S01]  /*8ab90*/  LDL.S16 R62, [R1+0x138] ;  /* 0x00013800013e7983 */ /* 0x000f220000100600 */
[----:B------:R-:W-:Y:S01]  /*8aba0*/  VIADD R38, R93, 0xa ;  /* 0x0000000a5d267836 */ /* 0x000fe20000000000 */
[----:B------:R-:W0:Y:S02]  /*8abb0*/  LDC R42, c[0x0][0x398] ;  /* 0x0000e600ff2a7b82 */ /* 0x000e240000000800 */
[----:B------:R-:W4:Y:S04]  /*8abc0*/  LDL.LU.S16 R63, [R1+0x13a] ;  /* 0x00013a00013f7983 */ /* 0x000f280000300600 */
[----:B------:R-:W4:Y:S01]  /*8abd0*/  LDL.LU R58, [R1+0x22d4] ;  /* 0x0022d400013a7983 */ /* 0x000f220000300800 */
[----:B--2---:R-:W-:Y:S01]  /*8abe0*/  ISETP.LT.AND P2, PT, R77, R46, !P2 ;  /* 0x0000002e4d00720c */ /* 0x004fe20005741270 */
[C---:B---3--:R-:W-:Y:S01]  /*8abf0*/  IMAD.WIDE R10, R30.reuse, 0x2, R6 ;  /* 0x000000021e0a7825 */ /* 0x048fe200078e0206 */
[----:B------:R-:W2:Y:S03]  /*8ac00*/  LDC R46, c[0x0][0x398] ;  /* 0x0000e600ff2e7b82 */ /* 0x000ea60000000800 */
[----:B------:R-:W-:Y:S01]  /*8ac10*/  IMAD.WIDE R8, R30, 0x2, R2 ;  /* 0x000000021e087825 */ /* 0x000fe200078e0202 */
[----:B------:R-:W-:-:S02]  /*8ac20*/  PRMT R30, R12, 0x7632, R30 ;  /* 0x000076320c1e7816 */ /* 0x000fc4000000001e */
[----:B------:R-:W-:Y:S01]  /*8ac30*/  PRMT R40, R85, 0x7632, R40 ;  /* 0x0000763255287816 */ /* 0x000fe20000000028 */
[----:B------:R-:W-:Y:S01]  /*8ac40*/  IMAD.WIDE R32, R0, 0x2, R4 ;  /* 0x0000000200207825 */ /* 0x000fe200078e0204 */
[----:B------:R-:W-:Y:S01]  /*8ac50*/  ISETP.GE.AND P1, PT, R38, R31, PT ;  /* 0x0000001f2600720c */ /* 0x000fe20003f26270 */
[----:B------:R-:W-:Y:S02]  /*8ac60*/  @P3 STG.E.U16 desc[UR6][R10.64], R12 ;  /* 0x0000000c0a003986 */ /* 0x000fe4000c101506 */
[----:B------:R-:W-:Y:S02]  /*8ac70*/  IMAD.WIDE R36, R0, 0x2, R34 ;  /* 0x0000000200247825 */ /* 0x000fe400078e0222 */
[----:B------:R3:W-:Y:S01]  /*8ac80*/  @P2 STG.E.U16 desc[UR6][R8.64], R30 ;  /* 0x0000001e08002986 */ /* 0x0007e2000c101506 */
[----:B------:R-:W-:Y:S01]  /*8ac90*/  ISETP.LT.AND P2, PT, R80, R56, !P0 ;  /* 0x000000385000720c */ /* 0x000fe20004741270 */
[----:B------:R-:W-:Y:S01]  /*8aca0*/  VIADD R38, R93, 0xb ;  /* 0x0000000b5d267836 */ /* 0x000fe20000000000 */
[----:B------:R-:W-:Y:S01]  /*8acb0*/  ISETP.LT.AND P0, PT, R77, R54, !P0 ;  /* 0x000000364d00720c */ /* 0x000fe20004701270 */
[----:B------:R-:W-:Y:S01]  /*8acc0*/  @P5 STG.E.U16 desc[UR6][R32.64], R85 ;  /* 0x0000005520005986 */ /* 0x000fe2000c101506 */
[----:B-1----:R-:W-:-:S02]  /*8acd0*/  ISETP.LT.AND P5, PT, R61, R50, !P1 ;  /* 0x000000323d00720c */ /* 0x002fc40004fa1270 */
[----:B------:R-:W-:Y:S01]  /*8ace0*/  ISETP.GE.AND P3, PT, R38, R31, PT ;  /* 0x0000001f2600720c */ /* 0x000fe20003f66270 */
[----:B------:R1:W-:Y:S01]  /*8acf0*/  @P6 STG.E.U16 desc[UR6][R36.64], R40 ;  /* 0x0000002824006986 */ /* 0x0003e2000c101506 */
[----:B------:R-:W-:Y:S01]  /*8ad00*/  PRMT R38, R13, 0x7610, R38 ;  /* 0x000076100d267816 */ /* 0x000fe20000000026 */
[----:B------:R-:W0:Y:S01]  /*8ad10*/  LDC R50, c[0x0][0x398] ;  /* 0x0000e600ff327b82 */ /* 0x000e220000000800 */
[C---:B---3--:R-:W-:Y:S02]  /*8ad20*/  IMAD.IADD R30, R0.reuse, 0x1, R59 ;  /* 0x00000001001e7824 */ /* 0x048fe400078e023b */
[----:B------:R-:W-:-:S04]  /*8ad30*/  IMAD.WIDE R8, R0, 0x2, R6 ;  /* 0x0000000200087825 */ /* 0x000fc800078e0206 */
[----:B------:R-:W-:Y:S01]  /*8ad40*/  IMAD.WIDE R10, R0, 0x2, R2 ;  /* 0x00000002000a7825 */ /* 0x000fe200078e0202 */
[----:B-1----:R-:W-:-:S03]  /*8ad50*/  PRMT R40, R13, 0x7632, R40 ;  /* 0x000076320d287816 */ /* 0x002fc60000000028 */
[C---:B------:R-:W-:Y:S01]  /*8ad60*/  IMAD.WIDE R12, R30.reuse, 0x2, R4 ;  /* 0x000000021e0c7825 */ /* 0x040fe200078e0204 */
[----:B------:R-:W-:Y:S01]  /*8ad70*/  PRMT R37, R87, 0x7632, R37 ;  /* 0x0000763257257816 */ /* 0x000fe20000000025 */
[----:B------:R1:W-:Y:S02]  /*8ad80*/  @P2 STG.E.U16 desc[UR6][R8.64], R38 ;  /* 0x0000002608002986 */ /* 0x0003e4000c101506 */
[----:B------:R-:W-:Y:S02]  /*8ad90*/  IMAD.WIDE R32, R30, 0x2, R34 ;  /* 0x000000021e207825 */ /* 0x000fe400078e0222 */
[----:B------:R3:W-:Y:S02]  /*8ada0*/  @P0 STG.E.U16 desc[UR6][R10.64], R40 ;  /* 0x000000280a000986 */ /* 0x0007e4000c101506 */
[----:B------:R-:W-:Y:S01]  /*8adb0*/  VIADD R36, R93, 0xc ;  /* 0x0000000c5d247836 */ /* 0x000fe20000000000 */
[----:B------:R-:W-:Y:S01]  /*8adc0*/  ISETP.LT.AND P0, PT, R80, R48, !P1 ;  /* 0x000000305000720c */ /* 0x000fe20004f01270 */
[----:B------:R-:W-:Y:S01]  /*8add0*/  IMAD.IADD R0, R30, 0x1, R59 ;  /* 0x000000011e007824 */ /* 0x000fe200078e023b */
[----:B------:R-:W0:Y:S02]  /*8ade0*/  LDC R48, c[0x0][0x398] ;  /* 0x0000e600ff307b82 */ /* 0x000e240000000800 */
[----:B------:R-:W-:-:S06]  /*8adf0*/  ISETP.GE.AND P2, PT, R36, R31, PT ;  /* 0x0000001f2400720c */ /* 0x000fcc0003f46270 */
[----:B-1----:R-:W1:Y:S01]  /*8ae00*/  LDC R38, c[0x0][0x398] ;  /* 0x0000e600ff267b82 */ /* 0x002e620000000800 */
[----:B------:R-:W-:-:S07]  /*8ae10*/  IMAD.WIDE R8, R30, 0x2, R6 ;  /* 0x000000021e087825 */ /* 0x000fce00078e0206 */
[----:B------:R-:W0:Y:S01]  /*8ae20*/  LDC R36, c[0x0][0x398] ;  /* 0x0000e600ff247b82 */ /* 0x000e220000000800 */
[----:B---3--:R-:W-:-:S07]  /*8ae30*/  IMAD.WIDE R10, R30, 0x2, R2 ;  /* 0x000000021e0a7825 */ /* 0x008fce00078e0202 */
[----:B------:R-:W3:Y:S08]  /*8ae40*/  LDC R40, c[0x0][0x398] ;  /* 0x0000e600ff287b82 */ /* 0x000ef00000000800 */
[----:B------:R-:W0:Y:S01]  /*8ae50*/  LDC R30, c[0x0][0x398] ;  /* 0x0000e600ff1e7b82 */ /* 0x000e220000000800 */
[----:B----4-:R-:W-:Y:S02]  /*8ae60*/  ISETP.LT.AND P6, PT, R58, R52, !P1 ;  /* 0x000000343a00720c */ /* 0x010fe40004fc1270 */
[----:B--2---:R-:W-:-:S05]  /*8ae70*/  ISETP.LT.AND P1, PT, R77, R46, !P1 ;  /* 0x0000002e4d00720c */ /* 0x004fca0004f21270 */
[----:B------:R-:W2:Y:S06]  /*8ae80*/  LDC R46, c[0x0][0x398] ;  /* 0x0000e600ff2e7b82 */ /* 0x000eac0000000800 */
[----:B------:R-:W-:Y:S04]  /*8ae90*/  @P6 STG.E.U16 desc[UR6][R12.64], R87 ;  /* 0x000000570c006986 */ /* 0x000fe8000c101506 */
[----:B------:R4:W-:Y:S01]  /*8aea0*/  @P5 STG.E.U16 desc[UR6][R32.64], R37 ;  /* 0x0000002520005986 */ /* 0x0009e2000c101506 */
[----:B0-----:R-:W-:-:S02]  /*8aeb0*/  ISETP.LT.AND P5, PT, R58, R44, !P3 ;  /* 0x0000002c3a00720c */ /* 0x001fc40005fa1270 */
[----:B------:R-:W-:Y:S01]  /*8aec0*/  ISETP.LT.AND P6, PT, R61, R42, !P3 ;  /* 0x0000002a3d00720c */ /* 0x000fe20005fc1270 */
[----:B----4-:R-:W0:Y:S01]  /*8aed0*/  LDC R37, c[0x0][0x398] ;  /* 0x0000e600ff257b82 */ /* 0x010e220000000800 */
[----:B------:R-:W-:Y:S01]  /*8aee0*/  PRMT R33, R14, 0x7632, R33 ;  /* 0x000076320e217816 */ /* 0x000fe20000000021 */
[----:B------:R-:W-:Y:S01]  /*8aef0*/  VIADD R32, R93, 0xd ;  /* 0x0000000d5d207836 */ /* 0x000fe20000000000 */
[----:B------:R4:W-:Y:S01]  /*8af00*/  @P0 STG.E.U16 desc[UR6][R8.64], R14 ;  /* 0x0000000e08000986 */ /* 0x0009e2000c101506 */
[----:B------:R-:W-:-:S03]  /*8af10*/  IMAD.WIDE R12, R0, 0x2, R4 ;  /* 0x00000002000c7825 */ /* 0x000fc600078e0204 */
[----:B------:R1:W-:Y:S01]  /*8af20*/  @P1 STG.E.U16 desc[UR6][R10.64], R33 ;  /* 0x000000210a001986 */ /* 0x0003e2000c101506 */
[----:B------:R-:W-:Y:S01]  /*8af30*/  ISETP.GE.AND P0, PT, R32, R31, PT ;  /* 0x0000001f2000720c */ /* 0x000fe20003f06270 */
[----:B------:R-:W2:Y:S01]  /*8af40*/  LDC R44, c[0x0][0x398] ;  /* 0x0000e600ff2c7b82 */ /* 0x000ea20000000800 */
[----:B------:R-:W-:Y:S01]  /*8af50*/  ISETP.LT.AND P1, PT, R80, R50, !P3 ;  /* 0x000000325000720c */ /* 0x000fe20005f21270 */
[----:B------:R1:W-:Y:S06]  /*8af60*/  @P5 STG.E.U16 desc[UR6][R12.64], R90 ;  /* 0x0000005a0c005986 */ /* 0x0003ec000c101506 */
[----:B------:R-:W2:Y:S01]  /*8af70*/  LDC R32, c[0x0][0x398] ;  /* 0x0000e600ff207b82 */ /* 0x000ea20000000800 */
[----:B----4-:R-:W-:-:S07]  /*8af80*/  IMAD.WIDE R8, R0, 0x2, R34 ;  /* 0x0000000200087825 */ /* 0x010fce00078e0222 */
[----:B-1----:R-:W1:Y:S01]  /*8af90*/  LDC R33, c[0x0][0x398] ;  /* 0x0000e600ff217b82 */ /* 0x002e620000000800 */
[----:B------:R-:W-:Y:S02]  /*8afa0*/  PRMT R12, R90, 0x7632, R12 ;  /* 0x000076325a0c7816 */ /* 0x000fe4000000000c */
[----:B------:R-:W-:Y:S01]  /*8afb0*/  ISETP.LT.AND P3, PT, R77, R38, !P3 ;  /* 0x000000264d00720c */ /* 0x000fe20005f61270 */
[----:B------:R-:W-:Y:S01]  /*8afc0*/  IMAD.WIDE R10, R0, 0x2, R6 ;  /* 0x00000002000a7825 */ /* 0x000fe200078e0206 */
[----:B0-----:R-:W-:Y:S01]  /*8afd0*/  ISETP.LT.AND P5, PT, R58, R37, !P2 ;  /* 0x000000253a00720c */ /* 0x001fe200057a1270 */
[----:B------:R0:W-:Y:S01]  /*8afe0*/  @P6 STG.E.U16 desc[UR6][R8.64], R12 ;  /* 0x0000000c08006986 */ /* 0x0001e2000c101506 */
[----:B------:R-:W-:Y:S01]  /*8aff0*/  ISETP.LT.AND P6, PT, R61, R36, !P2 ;  /* 0x000000243d00720c */ /* 0x000fe200057c1270 */
[----:B------:R-:W4:Y:S01]  /*8b000*/  LDC R38, c[0x0][0x398] ;  /* 0x0000e600ff267b82 */ /* 0x000f220000000800 */
[----:B------:R-:W-:Y:S01]  /*8b010*/  IADD3 R14, PT, PT, R0, R59, RZ ;  /* 0x0000003b000e7210 */ /* 0x000fe20007ffe0ff */
[----:B------:R2:W-:Y:S06]  /*8b020*/  @P1 STG.E.U16 desc[UR6][R10.64], R15 ;  /* 0x0000000f0a001986 */ /* 0x0005ec000c101506 */
[----:B------:R-:W4:Y:S01]  /*8b030*/  LDC R37, c[0x0][0x398] ;  /* 0x0000e600ff257b82 */ /* 0x000f220000000800 */
[----:B0-----:R-:W-:-:S02]  /*8b040*/  VIADD R12, R93, 0xe ;  /* 0x0000000e5d0c7836 */ /* 0x001fc40000000000 */
[----:B------:R-:W-:Y:S01]  /*8b050*/  IMAD.WIDE R8, R0, 0x2, R2 ;  /* 0x0000000200087825 */ /* 0x000fe200078e0202 */
[----:B--2---:R-:W-:-:S03]  /*8b060*/  PRMT R15, R15, 0x7632, R15 ;  /* 0x000076320f0f7816 */ /* 0x004fc6000000000f */
[----:B------:R-:W-:Y:S01]  /*8b070*/  IMAD.WIDE R10, R14, 0x2, R4 ;  /* 0x000000020e0a7825 */ /* 0x000fe200078e0204 */
[----:B------:R-:W-:Y:S01]  /*8b080*/  ISETP.GE.AND P1, PT, R12, R31, PT ;  /* 0x0000001f0c00720c */ /* 0x000fe20003f26270 */
[----:B------:R-:W0:Y:S01]  /*8b090*/  LDC R42, c[0x0][0x398] ;  /* 0x0000e600ff2a7b82 */ /* 0x000e220000000800 */
[----:B------:R-:W-:Y:S01]  /*8b0a0*/  PRMT R0, R92, 0x7632, R0 ;  /* 0x000076325c007816 */ /* 0x000fe20000000000 */
[----:B------:R-:W-:Y:S01]  /*8b0b0*/  IMAD.WIDE R12, R14, 0x2, R34 ;  /* 0x000000020e0c7825 */ /* 0x000fe200078e0222 */
[----:B------:R2:W-:Y:S01]  /*8b0c0*/  @P3 STG.E.U16 desc[UR6][R8.64], R15 ;  /* 0x0000000f08003986 */ /* 0x0005e2000c101506 */
[----:B---3--:R-:W-:Y:S02]  /*8b0d0*/  ISETP.LT.AND P3, PT, R80, R40, !P2 ;  /* 0x000000285000720c */ /* 0x008fe40005761270 */
[----:B-1----:R-:W-:Y:S01]  /*8b0e0*/  ISETP.LT.AND P2, PT, R77, R33, !P2 ;  /* 0x000000214d00720c */ /* 0x002fe20005741270 */
[----:B------:R-:W-:Y:S01]  /*8b0f0*/  @P5 STG.E.U16 desc[UR6][R10.64], R92 ;  /* 0x0000005c0a005986 */ /* 0x000fe2000c101506 */
[----:B------:R-:W-:Y:S01]  /*8b100*/  PRMT R33, R74, 0x7610, R33 ;  /* 0x000076104a217816 */ /* 0x000fe20000000021 */
[----:B------:R-:W1:Y:S02]  /*8b110*/  LDC R40, c[0x0][0x398] ;  /* 0x0000e600ff287b82 */ /* 0x000e640000000800 */
[----:B------:R3:W-:Y:S01]  /*8b120*/  @P6 STG.E.U16 desc[UR6][R12.64], R0 ;  /* 0x000000000c006986 */ /* 0x0007e2000c101506 */
[----:B------:R-:W-:-:S02]  /*8b130*/  ISETP.LT.AND P6, PT, R58, R32, !P0 ;  /* 0x000000203a00720c */ /* 0x000fc400047c1270 */
[----:B------:R-:W-:Y:S01]  /*8b140*/  PRMT R32, R70, 0x7610, R32 ;  /* 0x0000761046207816 */ /* 0x000fe20000000020 */
[----:B------:R-:W4:Y:S04]  /*8b150*/  LDL.S16 R74, [R1+0x13c] ;  /* 0x00013c00014a7983 */ /* 0x000f280000100600 */
[----:B------:R-:W4:Y:S01]  /*8b160*/  LDL.LU.S16 R70, [R1+0x13e] ;  /* 0x00013e0001467983 */ /* 0x000f220000300600 */
[----:B------:R-:W-:Y:S01]  /*8b170*/  ISETP.LT.AND P5, PT, R61, R30, !P0 ;  /* 0x0000001e3d00720c */ /* 0x000fe200047a1270 */
[----:B--2---:R-:W-:Y:S01]  /*8b180*/  IMAD.WIDE R8, R14, 0x2, R6 ;  /* 0x000000020e087825 */ /* 0x004fe200078e0206 */
[----:B------:R-:W-:-:S03]  /*8b190*/  PRMT R36, R16, 0x7632, R36 ;  /* 0x0000763210247816 */ /* 0x000fc60000000024 */
[C---:B---3--:R-:W-:Y:S02]  /*8b1a0*/  IMAD.IADD R0, R14.reuse, 0x1, R59 ;  /* 0x000000010e007824 */ /* 0x048fe400078e023b */
[----:B------:R-:W-:Y:S01]  /*8b1b0*/  IMAD.WIDE R10, R14, 0x2, R2 ;  /* 0x000000020e0a7825 */ /* 0x000fe200078e0202 */
[----:B------:R2:W-:Y:S03]  /*8b1c0*/  @P3 STG.E.U16 desc[UR6][R8.64], R16 ;  /* 0x0000001008003986 */ /* 0x0005e6000c101506 */
[C---:B------:R-:W-:Y:S01]  /*8b1d0*/  IMAD.WIDE R12, R0.reuse, 0x2, R4 ;  /* 0x00000002000c7825 */ /* 0x040fe200078e0204 */
[----:B------:R3:W-:Y:S03]  /*8b1e0*/  @P2 STG.E.U16 desc[UR6][R10.64], R36 ;  /* 0x000000240a002986 */ /* 0x0007e6000c101506 */
[----:B------:R-:W-:Y:S01]  /*8b1f0*/  IMAD.WIDE R14, R0, 0x2, R34 ;  /* 0x00000002000e7825 */ /* 0x000fe200078e0222 */
[----:B------:R0:W-:Y:S01]  /*8b200*/  @P6 STG.E.U16 desc[UR6][R12.64], R33 ;  /* 0x000000210c006986 */ /* 0x0001e2000c101506 */
[----:B----4-:R-:W-:-:S02]  /*8b210*/  ISETP.LT.AND P2, PT, R80, R38, !P0 ;  /* 0x000000265000720c */ /* 0x010fc40004741270 */
[----:B------:R-:W-:Y:S01]  /*8b220*/  ISETP.LT.AND P0, PT, R77, R37, !P0 ;  /* 0x000000254d00720c */ /* 0x000fe20004701270 */
[----:B------:R4:W-:Y:S01]  /*8b230*/  @P5 STG.E.U16 desc[UR6][R14.64], R32 ;  /* 0x000000200e005986 */ /* 0x0009e2000c101506 */
[----:B------:R-:W-:Y:S01]  /*8b240*/  VIADD R30, R93, 0xf ;  /* 0x0000000f5d1e7836 */ /* 0x000fe20000000000 */
[----:B------:R-:W-:Y:S01]  /*8b250*/  ISETP.LT.AND P5, PT, R58, R48, !P1 ;  /* 0x000000303a00720c */ /* 0x000fe20004fa1270 */
[C---:B--2---:R-:W-:Y:S01]  /*8b260*/  IMAD.IADD R16, R0.reuse, 0x1, R59 ;  /* 0x0000000100107824 */ /* 0x044fe200078e023b */
[----:B------:R-:W2:Y:S01]  /*8b270*/  LDC R38, c[0x0][0x398] ;  /* 0x0000e600ff267b82 */ /* 0x000ea20000000800 */
[----:B------:R-:W-:Y:S01]  /*8b280*/  IMAD.WIDE R8, R0, 0x2, R6 ;  /* 0x0000000200087825 */ /* 0x000fe200078e0206 */
[----:B------:R-:W-:Y:S02]  /*8b290*/  ISETP.GE.AND P3, PT, R30, R31, PT ;  /* 0x0000001f1e00720c */ /* 0x000fe40003f66270 */
[----:B------:R-:W-:Y:S01]  /*8b2a0*/  PRMT R31, R17, 0x7610, R31 ;  /* 0x00007610111f7816 */ /* 0x000fe2000000001f */
[----:B---3--:R-:W-:Y:S01]  /*8b2b0*/  IMAD.WIDE R10, R0, 0x2, R2 ;  /* 0x00000002000a7825 */ /* 0x008fe200078e0202 */
[----:B------:R-:W-:-:S02]  /*8b2c0*/  PRMT R30, R62, 0x7610, R30 ;  /* 0x000076103e1e7816 */ /* 0x000fc4000000001e */
[----:B------:R-:W-:Y:S01]  /*8b2d0*/  PRMT R17, R17, 0x7632, R17 ;  /* 0x0000763211117816 */ /* 0x000fe20000000011 */
[----:B0-----:R-:W-:Y:S01]  /*8b2e0*/  IMAD.WIDE R12, R16, 0x2, R4 ;  /* 0x00000002100c7825 */ /* 0x001fe200078e0204 */
[----:B------:R-:W3:Y:S01]  /*8b2f0*/  LDL.S16 R62, [R1+0x140] ;  /* 0x00014000013e7983 */ /* 0x000ee20000100600 */
[----:B------:R-:W-:Y:S01]  /*8b300*/  PRMT R0, R63, 0x7610, R0 ;  /* 0x000076103f007816 */ /* 0x000fe20000000000 */
[----:B------:R-:W0:Y:S02]  /*8b310*/  LDC R37, c[0x0][0x398] ;  /* 0x0000e600ff257b82 */ /* 0x000e240000000800 */
[----:B------:R-:W-:Y:S04]  /*8b320*/  @P2 STG.E.U16 desc[UR6][R8.64], R31 ;  /* 0x0000001f08002986 */ /* 0x000fe8000c101506 */
[----:B------:R-:W-:Y:S01]  /*8b330*/  @P0 STG.E.U16 desc[UR6][R10.64], R17 ;  /* 0x000000110a000986 */ /* 0x000fe2000c101506 */
[----:B------:R-:W-:Y:S01]  /*8b340*/  ISETP.LT.AND P6, PT, R61, R46, !P1 ;  /* 0x0000002e3d00720c */ /* 0x000fe20004fc1270 */
[----:B------:R-:W0:Y:S02]  /*8b350*/  LDC R36, c[0x0][0x398] ;  /* 0x0000e600ff247b82 */ /* 0x000e240000000800 */
[----:B------:R0:W-:Y:S04]  /*8b360*/  @P5 STG.E.U16 desc[UR6][R12.64], R30 ;  /* 0x0000001e0c005986 */ /* 0x0001e8000c101506 */
[----:B------:R-:W3:Y:S02]  /*8b370*/  LDL.LU.S16 R63, [R1+0x142] ;  /* 0x00014200013f7983 */ /* 0x000ee40000300600 */
[----:B------:R-:W0:Y:S08]  /*8b380*/  LDC R46, c[0x0][0x39c] ;  /* 0x0000e700ff2e7b82 */ /* 0x000e300000000800 */
[----:B------:R-:W0:Y:S08]  /*8b390*/  LDC R33, c[0x0][0x398] ;  /* 0x0000e600ff217b82 */ /* 0x000e300000000800 */
[----:B----4-:R-:W4:Y:S01]  /*8b3a0*/  LDC R32, c[0x0][0x398] ;  /* 0x0000e600ff207b82 */ /* 0x010f220000000800 */
[----:B0-----:R-:W-:-:S02]  /*8b3b0*/  PRMT R30, R74, 0x7610, R30 ;  /* 0x000076104a1e7816 */ /* 0x001fc4000000001e */
[----:B------:R-:W4:Y:S01]  /*8b3c0*/  LDL.S16 R74, [R1+0x144] ;  /* 0x00014400014a7983 */ /* 0x000f220000100600 */
[----:B------:R-:W-:-:S03]  /*8b3d0*/  PRMT R17, R70, 0x7610, R17 ;  /* 0x0000761046117816 */ /* 0x000fc60000000011 */
[----:B------:R-:W4:Y:S01]  /*8b3e0*/  LDL.LU.S16 R70, [R1+0x146] ;  /* 0x0001460001467983 */ /* 0x000f220000300600 */
[----:B------:R-:W-:Y:S01]  /*8b3f0*/  ISETP.LT.AND P0, PT, R80, R44, !P1 ;  /* 0x0000002c5000720c */ /* 0x000fe20004f01270 */
[----:B------:R-:W-:Y:S01]  /*8b400*/  IMAD.WIDE R14, R16, 0x2, R34 ;  /* 0x00000002100e7825 */ /* 0x000fe200078e0222 */
[----:B------:R-:W-:Y:S02]  /*8b410*/  ISETP.LT.AND P1, PT, R77, R42, !P1 ;  /* 0x0000002a4d00720c */ /* 0x000fe40004f21270 */
[----:B-1----:R-:W-:Y:S01]  /*8b420*/  ISETP.LT.AND P2, PT, R58, R40, !P3 ;  /* 0x000000283a00720c */ /* 0x002fe20005f41270 */
[----:B------:R-:W-:Y:S01]  /*8b430*/  IMAD.WIDE R8, R16, 0x2, R6 ;  /* 0x0000000210087825 */ /* 0x000fe200078e0206 */
[----:B------:R0:W-:Y:S01]  /*8b440*/  @P6 STG.E.U16 desc[UR6][R14.64], R0 ;  /* 0x000000000e006986 */ /* 0x0001e2000c101506 */
[----:B--2---:R-:W-:Y:S01]  /*8b450*/  ISETP.LT.AND P5, PT, R61, R38, !P3 ;  /* 0x000000263d00720c */ /* 0x004fe20005fa1270 */
[----:B------:R-:W1:Y:S01]  /*8b460*/  LDC R42, c[0x0][0x398] ;  /* 0x0000e600ff2a7b82 */ /* 0x000e620000000800 */
[----:B------:R-:W-:Y:S01]  /*8b470*/  PRMT R31, R18, 0x7632, R31 ;  /* 0x00007632121f7816 */ /* 0x000fe2000000001f */
[----:B------:R-:W-:-:S03]  /*8b480*/  IMAD.WIDE R10, R16, 0x2, R2 ;  /* 0x00000002100a7825 */ /* 0x000fc600078e0202 */
[----:B------:R2:W-:Y:S03]  /*8b490*/  @P0 STG.E.U16 desc[UR6][R8.64], R18 ;  /* 0x0000001208000986 */ /* 0x0005e6000c101506 */
[----:B------:R-:W1:Y:S01]  /*8b4a0*/  LDC R40, c[0x0][0x398] ;  /* 0x0000e600ff287b82 */ /* 0x000e620000000800 */
[----:B0-----:R-:W-:Y:S01]  /*8b4b0*/  IMAD.IADD R0, R16, 0x1, R59 ;  /* 0x0000000110007824 */ /* 0x001fe200078e023b */
[----:B------:R0:W-:Y:S03]  /*8b4c0*/  @P1 STG.E.U16 desc[UR6][R10.64], R31 ;  /* 0x0000001f0a001986 */ /* 0x0001e6000c101506 */
[----:B------:R-:W-:-:S03]  /*8b4d0*/  IMAD.WIDE R12, R0, 0x2, R4 ;  /* 0x00000002000c7825 */ /* 0x000fc600078e0204 */
[----:B------:R-:W1:Y:S01]  /*8b4e0*/  LDC R38, c[0x0][0x398] ;  /* 0x0000e600ff267b82 */ /* 0x000e620000000800 */
[----:B--2---:R-:W-:Y:S01]  /*8b4f0*/  VIADD R8, R93, 0x10 ;  /* 0x000000105d087836 */ /* 0x004fe20000000000 */
[----:B------:R-:W-:Y:S01]  /*8b500*/  ISETP.LT.AND P1, PT, R80, R37, !P3 ;  /* 0x000000255000720c */ /* 0x000fe20005f21270 */
[----:B------:R-:W-:Y:S01]  /*8b510*/  IMAD.WIDE R14, R0, 0x2, R34 ;  /* 0x00000002000e7825 */ /* 0x000fe200078e0222 */
[----:B------:R-:W-:Y:S02]  /*8b520*/  ISETP.LT.AND P3, PT, R77, R36, !P3 ;  /* 0x000000244d00720c */ /* 0x000fe40005f61270 */
[----:B------:R-:W-:Y:S01]  /*8b530*/  ISETP.GE.AND P0, PT, R8, R46, PT ;  /* 0x0000002e0800720c */ /* 0x000fe20003f06270 */
[----:B------:R2:W-:Y:S01]  /*8b540*/  @P2 STG.E.U16 desc[UR6][R12.64], R30 ;  /* 0x0000001e0c002986 */ /* 0x0005e2000c101506 */
[C---:B------:R-:W-:Y:S01]  /*8b550*/  IMAD.IADD R16, R0.reuse, 0x1, R59 ;  /* 0x0000000100107824 */ /* 0x040fe200078e023b */
[----:B------:R-:W-:Y:S01]  /*8b560*/  PRMT R18, R19, 0x7632, R18 ;  /* 0x0000763213127816 */ /* 0x000fe20000000012 */
[----:B0-----:R-:W-:Y:S01]  /*8b570*/  IMAD.WIDE R10, R0, 0x2, R2 ;  /* 0x00000002000a7825 */ /* 0x001fe200078e0202 */
[----:B------:R-:W-:Y:S01]  /*8b580*/  ISETP.LT.AND P2, PT, R58, R33, !P0 ;  /* 0x000000213a00720c */ /* 0x000fe20004741270 */
[----:B------:R3:W-:Y:S01]  /*8b590*/  @P5 STG.E.U16 desc[UR6][R14.64], R17 ;  /* 0x000000110e005986 */ /* 0x0007e2000c101506 */
[----:B------:R-:W0:Y:S01]  /*8b5a0*/  LDC R37, c[0x0][0x398] ;  /* 0x0000e600ff257b82 */ /* 0x000e220000000800 */
[----:B------:R-:W-:-:S04]  /*8b5b0*/  IMAD.WIDE R8, R0, 0x2, R6 ;  /* 0x0000000200087825 */ /* 0x000fc800078e0206 */
[----:B--2---:R-:W-:-:S03]  /*8b5c0*/  IMAD.WIDE R12, R16, 0x2, R4 ;  /* 0x00000002100c7825 */ /* 0x004fc600078e0204 */
[----:B------:R-:W2:Y:S01]  /*8b5d0*/  LDC R30, c[0x0][0x39c] ;  /* 0x0000e700ff1e7b82 */ /* 0x000ea20000000800 */
[----:B---3--:R-:W-:Y:S02]  /*8b5e0*/  PRMT R17, R62, 0x7610, R17 ;  /* 0x000076103e117816 */ /* 0x008fe40000000011 */
[----:B------:R-:W3:Y:S01]  /*8b5f0*/  LDL.S16 R62, [R1+0x148] ;  /* 0x00014800013e7983 */ /* 0x000ee20000100600 */
[----:B------:R-:W-:-:S04]  /*8b600*/  PRMT R0, R63, 0x7610, R0 ;  /* 0x000076103f007816 */ /* 0x000fc80000000000 */
[----:B------:R-:W0:Y:S01]  /*8b610*/  LDC R36, c[0x0][0x39c] ;  /* 0x0000e700ff247b82 */ /* 0x000e220000000800 */
[----:B------:R-:W-:Y:S04]  /*8b620*/  @P1 STG.E.U16 desc[UR6][R8.64], R19 ;  /* 0x0000001308001986 */ /* 0x000fe8000c101506 */
[----:B------:R4:W-:Y:S03]  /*8b630*/  @P3 STG.E.U16 desc[UR6][R10.64], R18 ;  /* 0x000000120a003986 */ /* 0x0009e6000c101506 */
[----:B------:R-:W0:Y:S01]  /*8b640*/  LDC R33, c[0x0][0x398] ;  /* 0x0000e600ff217b82 */ /* 0x000e220000000800 */
[----:B------:R-:W3:Y:S04]  /*8b650*/  LDL.LU.S16 R63, [R1+0x14a] ;  /* 0x00014a00013f7983 */ /* 0x000ee80000300600 */
[----:B------:R0:W-:Y:S03]  /*8b660*/  @P2 STG.E.U16 desc[UR6][R12.64], R17 ;  /* 0x000000110c002986 */ /* 0x0001e6000c101506 */
[----:B------:R-:W0:Y:S01]  /*8b670*/  LDC R31, c[0x0][0x398] ;  /* 0x0000e600ff1f7b82 */ /* 0x000e220000000800 */
[----:B----4-:R-:W-:-:S02]  /*8b680*/  PRMT R18, R74, 0x7610, R18 ;  /* 0x000076104a127816 */ /* 0x010fc40000000012 */
[----:B------:R-:W4:Y:S01]  /*8b690*/  LDL.S16 R74, [R1+0x14c] ;  /* 0x00014c00014a7983 */ /* 0x000f220000100600 */
[----:B0-----:R-:W-:-:S03]  /*8b6a0*/  PRMT R17, R70, 0x7610, R17 ;  /* 0x0000761046117816 */ /* 0x001fc60000000011 */
[----:B------:R-:W4:Y:S01]  /*8b6b0*/  LDL.LU.S16 R70, [R1+0x14e] ;  /* 0x00014e0001467983 */ /* 0x000f220000300600 */
[----:B------:R-:W-:Y:S02]  /*8b6c0*/  ISETP.LT.AND P5, PT, R61, R32, !P0 ;  /* 0x000000203d00720c */ /* 0x000fe400047a1270 */
[----:B------:R-:W0:Y:S01]  /*8b6d0*/  LDC R32, c[0x0][0x398] ;  /* 0x0000e600ff207b82 */ /* 0x000e220000000800 */
[----:B------:R-:W-:Y:S01]  /*8b6e0*/  VIADD R8, R93, 0x11 ;  /* 0x000000115d087836 */ /* 0x000fe20000000000 */
[----:B-1----:R-:W-:Y:S02]  /*8b6f0*/  ISETP.LT.AND P2, PT, R80, R42, !P0 ;  /* 0x0000002a5000720c */ /* 0x002fe40004741270 */
[----:B------:R-:W-:Y:S02]  /*8b700*/  ISETP.LT.AND P0, PT, R77, R40, !P0 ;  /* 0x000000284d00720c */ /* 0x000fe40004701270 */
[----:B--2---:R-:W-:Y:S01]  /*8b710*/  ISETP.GE.AND P1, PT, R8, R30, PT ;  /* 0x0000001e0800720c */ /* 0x004fe20003f26270 */
[----:B------:R-:W-:Y:S01]  /*8b720*/  IMAD.WIDE R14, R16, 0x2, R34 ;  /* 0x00000002100e7825 */ /* 0x000fe200078e0222 */
[----:B------:R-:W-:Y:S01]  /*8b730*/  PRMT R19, R20, 0x7632, R19 ;  /* 0x0000763214137816 */ /* 0x000fe20000000013 */
[----:B------:R-:W1:Y:S01]  /*8b740*/  LDC R30, c[0x0][0x398] ;  /* 0x0000e600ff1e7b82 */ /* 0x000e620000000800 */
[----:B------:R-:W-:Y:S01]  /*8b750*/  ISETP.LT.AND P3, PT, R58, R38, !P1 ;  /* 0x000000263a00720c */ /* 0x000fe20004f61270 */
[----:B------:R-:W-:Y:S01]  /*8b760*/  IMAD.WIDE R8, R16, 0x2, R6 ;  /* 0x0000000210087825 */ /* 0x000fe200078e0206 */
[----:B------:R2:W-:Y:S01]  /*8b770*/  @P5 STG.E.U16 desc[UR6][R14.64], R0 ;  /* 0x000000000e005986 */ /* 0x0005e2000c101506 */
[----:B------:R-:W-:-:S02]  /*8b780*/  ISETP.LT.AND P5, PT, R61, R37, !P1 ;  /* 0x000000253d00720c */ /* 0x000fc40004fa1270 */
[----:B------:R-:W-:Y:S01]  /*8b790*/  IMAD.WIDE R10, R16, 0x2, R2 ;  /* 0x00000002100a7825 */ /* 0x000fe200078e0202 */
[----:B------:R2:W-:Y:S01]  /*8b7a0*/  @P2 STG.E.U16 desc[UR6][R8.64], R20 ;  /* 0x0000001408002986 */ /* 0x0005e2000c101506 */
[----:B------:R-:W-:Y:S01]  /*8b7b0*/  ISETP.LT.AND P2, PT, R80, R33, !P1 ;  /* 0x000000215000720c */ /* 0x000fe20004f41270 */
[----:B------:R-:W1:Y:S01]  /*8b7c0*/  LDC R37, c[0x0][0x398] ;  /* 0x0000e600ff257b82 */ /* 0x000e620000000800 */
[----:B--2---:R-:W-:Y:S02]  /*8b7d0*/  IMAD.IADD R0, R16, 0x1, R59 ;  /* 0x0000000110007824 */ /* 0x004fe400078e023b */
[----:B------:R-:W-:Y:S01]  /*8b7e0*/  VIADD R8, R93, 0x12 ;  /* 0x000000125d087836 */ /* 0x000fe20000000000 */
[----:B------:R2:W-:Y:S01]  /*8b7f0*/  @P0 STG.E.U16 desc[UR6][R10.64], R19 ;  /* 0x000000130a000986 */ /* 0x0005e2000c101506 */
[----:B------:R-:W-:Y:S01]  /*8b800*/  IMAD.WIDE R12, R0, 0x2, R4 ;  /* 0x00000002000c7825 */ /* 0x000fe200078e0204 */
[----:B0-----:R-:W-:Y:S02]  /*8b810*/  ISETP.LT.AND P1, PT, R77, R32, !P1 ;  /* 0x000000204d00720c */ /* 0x001fe40004f21270 */
[----:B------:R-:W0:Y:S01]  /*8b820*/  LDC R20, c[0x0][0x39c] ;  /* 0x0000e700ff147b82 */ /* 0x000e220000000800 */
[----:B------:R-:W-:Y:S01]  /*8b830*/  ISETP.GE.AND P0, PT, R8, R36, PT ;  /* 0x000000240800720c */ /* 0x000fe20003f06270 */
[----:B------:R-:W-:Y:S01]  /*8b840*/  IMAD.WIDE R14, R0, 0x2, R34 ;  /* 0x00000002000e7825 */ /* 0x000fe200078e0222 */
[----:B------:R3:W-:Y:S02]  /*8b850*/  @P3 STG.E.U16 desc[UR6][R12.64], R18 ;  /* 0x000000120c003986 */ /* 0x0007e4000c101506 */
[----:B------:R-:W-:Y:S01]  /*8b860*/  ISETP.LT.AND P3, PT, R58, R31, !P0 ;  /* 0x0000001f3a00720c */ /* 0x000fe20004761270 */
[C---:B------:R-:W-:Y:S01]  /*8b870*/  IMAD.IADD R16, R0.reuse, 0x1, R59 ;  /* 0x0000000100107824 */ /* 0x040fe200078e023b */
[----:B------:R1:W-:Y:S01]  /*8b880*/  @P5 STG.E.U16 desc[UR6][R14.64], R17 ;  /* 0x000000110e005986 */ /* 0x0003e2000c101506 */
[C---:B------:R-:W-:Y:S01]  /*8b890*/  IMAD.WIDE R8, R0.reuse, 0x2, R6 ;  /* 0x0000000200087825 */ /* 0x040fe200078e0206 */
[----:B------:R-:W0:Y:S03]  /*8b8a0*/  LDC R36, c[0x0][0x398] ;  /* 0x0000e600ff247b82 */ /* 0x000e260000000800 */
[----:B--2---:R-:W-:Y:S01]  /*8b8b0*/  IMAD.WIDE R10, R0, 0x2, R2 ;  /* 0x00000002000a7825 */ /* 0x004fe200078e0202 */
[----:B---3--:R-:W-:-:S03]  /*8b8c0*/  PRMT R18, R21, 0x7632, R18 ;  /* 0x0000763215127816 */ /* 0x008fc60000000012 */
[----:B------:R-:W-:Y:S01]  /*8b8d0*/  IMAD.WIDE R12, R16, 0x2, R4 ;  /* 0x00000002100c7825 */ /* 0x000fe200078e0204 */
[----:B------:R-:W2:Y:S01]  /*8b8e0*/  LDC R33, c[0x0][0x398] ;  /* 0x0000e600ff217b82 */ /* 0x000ea20000000800 */
[----:B-1----:R-:W-:Y:S02]  /*8b8f0*/  PRMT R17, R62, 0x7610, R17 ;  /* 0x000076103e117816 */ /* 0x002fe40000000011 */
[----:B------:R-:W3:Y:S04]  /*8b900*/  LDL.S16 R62, [R1+0x150] ;  /* 0x00015000013e7983 */ /* 0x000ee80000100600 */
[----:B------:R1:W-:Y:S01]  /*8b910*/  @P2 STG.E.U16 desc[UR6][R8.64], R21 ;  /* 0x0000001508002986 */ /* 0x0003e2000c101506 */
[----:B------:R-:W0:Y:S01]  /*8b920*/  LDC R19, c[0x0][0x398] ;  /* 0x0000e600ff137b82 */ /* 0x000e220000000800 */
[----:B------:R-:W-:-:S02]  /*8b930*/  PRMT R0, R63, 0x7610, R0 ;  /* 0x000076103f007816 */ /* 0x000fc40000000000 */
[----:B------:R4:W-:Y:S04]  /*8b940*/  @P1 STG.E.U16 desc[UR6][R10.64], R18 ;  /* 0x000000120a001986 */ /* 0x0009e8000c101506 */
[----:B------:R-:W3:Y:S01]  /*8b950*/  LDL.LU.S16 R63, [R1+0x152] ;  /* 0x00015200013f7983 */ /* 0x000ee20000300600 */
[----:B------:R-:W0:Y:S03]  /*8b960*/  LDC R32, c[0x0][0x39c] ;  /* 0x0000e700ff207b82 */ /* 0x000e260000000800 */
[----:B------:R0:W-:Y:S01]  /*8b970*/  @P3 STG.E.U16 desc[UR6][R12.64], R17 ;  /* 0x000000110c003986 */ /* 0x0001e2000c101506 */
[----:B------:R-:W-:-:S04]  /*8b980*/  ISETP.LT.AND P5, PT, R61, R30, !P0 ;  /* 0x0000001e3d00720c */ /* 0x000fc800047a1270 */
[----:B------:R-:W0:Y:S01]  /*8b990*/  LDC R31, c[0x0][0x398] ;  /* 0x0000e600ff1f7b82 */ /* 0x000e220000000800 */
[----:B-1----:R-:W-:Y:S01]  /*8b9a0*/  VIADD R8, R93, 0x13 ;  /* 0x000000135d087836 */ /* 0x002fe20000000000 */
[----:B------:R-:W-:-:S06]  /*8b9b0*/  ISETP.LT.AND P2, PT, R80, R37, !P0 ;  /* 0x000000255000720c */ /* 0x000fcc0004741270 */
[----:B------:R-:W1:Y:S01]  /*8b9c0*/  LDC R30, c[0x0][0x398] ;  /* 0x0000e600ff1e7b82 */ /* 0x000e620000000800 */
[----:B------:R-:W-:-:S07]  /*8b9d0*/  IMAD.WIDE R14, R16, 0x2, R34 ;  /* 0x00000002100e7825 */ /* 0x000fce00078e0222 */
[----:B------:R-:W0:Y:S01]  /*8b9e0*/  LDC R21, c[0x0][0x398] ;  /* 0x0000e600ff157b82 */ /* 0x000e220000000800 */
[----:B----4-:R-:W-:Y:S02]  /*8b9f0*/  PRMT R18, R74, 0x7610, R18 ;  /* 0x000076104a127816 */ /* 0x010fe40000000012 */
[----:B------:R-:W4:Y:S01]  /*8ba00*/  LDL.S16 R74, [R1+0x154] ;  /* 0x00015400014a7983 */ /* 0x000f220000100600 */
[----:B0-----:R-:W-:-:S03]  /*8ba10*/  PRMT R17, R70, 0x7610, R17 ;  /* 0x0000761046117816 */ /* 0x001fc60000000011 */
[----:B------:R-:W4:Y:S01]  /*8ba20*/  LDL.LU.S16 R70, [R1+0x156] ;  /* 0x0001560001467983 */ /* 0x000f220000300600 */
[----:B------:R-:W-:Y:S02]  /*8ba30*/  ISETP.GE.AND P1, PT, R8, R20, PT ;  /* 0x000000140800720c */ /* 0x000fe40003f26270 */
[----:B------:R-:W-:Y:S01]  /*8ba40*/  ISETP.LT.AND P0, PT, R77, R36, !P0 ;  /* 0x000000244d00720c */ /* 0x000fe20004701270 */
[----:B------:R-:W-:Y:S01]  /*8ba50*/  IMAD.WIDE R8, R16, 0x2, R6 ;  /* 0x0000000210087825 */ /* 0x000fe200078e0206 */
[----:B--2---:R-:W-:Y:S01]  /*8ba60*/  ISETP.LT.AND P3, PT, R58, R33, !P1 ;  /* 0x000000213a00720c */ /* 0x004fe20004f61270 */
[----:B------:R0:W-:Y:S01]  /*8ba70*/  @P5 STG.E.U16 desc[UR6][R14.64], R0 ;  /* 0x000000000e005986 */ /* 0x0001e2000c101506 */
[----:B------:R-:W-:Y:S01]  /*8ba80*/  ISETP.LT.AND P5, PT, R61, R19, !P1 ;  /* 0x000000133d00720c */ /* 0x000fe20004fa1270 */
[----:B------:R-:W-:Y:S01]  /*8ba90*/  IMAD.WIDE R10, R16, 0x2, R2 ;  /* 0x00000002100a7825 */ /* 0x000fe200078e0202 */
[----:B------:R-:W-:Y:S01]  /*8baa0*/  PRMT R19, R22, 0x7632, R19 ;  /* 0x0000763216137816 */ /* 0x000fe20000000013 */
[----:B------:R2:W-:Y:S01]  /*8bab0*/  @P2 STG.E.U16 desc[UR6][R8.64], R22 ;  /* 0x0000001608002986 */ /* 0x0005e2000c101506 */
[----:B------:R-:W-:Y:S01]  /*8bac0*/  ISETP.LT.AND P2, PT, R80, R31, !P1 ;  /* 0x0000001f5000720c */ /* 0x000fe20004f41270 */
[----:B------:R-:W3:Y:S01]  /*8bad0*/  LDC R20, c[0x0][0x398] ;  /* 0x0000e600ff147b82 */ /* 0x000ee20000000800 */
[----:B0-----:R-:W-:-:S03]  /*8bae0*/  IMAD.IADD R0, R16, 0x1, R59 ;  /* 0x0000000110007824 */ /* 0x001fc600078e023b */
[----:B------:R0:W-:Y:S04]  /*8baf0*/  @P0 STG.E.U16 desc[UR6][R10.64], R19 ;  /* 0x000000130a000986 */ /* 0x0001e8000c101506 */
[----:B------:R-:W3:Y:S01]  /*8bb00*/  LDC R33, c[0x0][0x398] ;  /* 0x0000e600ff217b82 */ /* 0x000ee20000000800 */
[----:B--2---:R-:W-:Y:S01]  /*8bb10*/  IADD3 R8, PT, PT, R93, 0x14, RZ ;  /* 0x000000145d087810 */ /* 0x004fe20007ffe0ff */
[----:B------:R-:W-:Y:S01]  /*8bb20*/  IMAD.WIDE R12, R0, 0x2, R4 ;  /* 0x00000002000c7825 */ /* 0x000fe200078e0204 */
[----:B-1----:R-:W-:Y:S02]  /*8bb30*/  ISETP.LT.AND P1, PT, R77, R30, !P1 ;  /* 0x0000001e4d00720c */ /* 0x002fe40004f21270 */
[----:B------:R-:W-:Y:S01]  /*8bb40*/  ISETP.GE.AND P0, PT, R8, R32, PT ;  /* 0x000000200800720c */ /* 0x000fe20003f06270 */
[----:B------:R-:W-:Y:S01]  /*8bb50*/  IMAD.WIDE R14, R0, 0x2, R34 ;  /* 0x00000002000e7825 */ /* 0x000fe200078e0222 */
[----:B------:R1:W-:Y:S01]  /*8bb60*/  @P3 STG.E.U16 desc[UR6][R12.64], R18 ;  /* 0x000000120c003986 */ /* 0x0003e2000c101506 */
[----:B------:R-:W2:Y:S01]  /*8bb70*/  LDC R22, c[0x0][0x39c] ;  /* 0x0000e700ff167b82 */ /* 0x000ea20000000800 */
[----:B------:R-:W-:Y:S01]  /*8bb80*/  ISETP.LT.AND P3, PT, R58, R21, !P0 ;  /* 0x000000153a00720c */ /* 0x000fe20004761270 */
[C---:B------:R-:W-:Y:S01]  /*8bb90*/  IMAD.IADD R16, R0.reuse, 0x1, R59 ;  /* 0x0000000100107824 */ /* 0x040fe200078e023b */
[----:B------:R3:W-:Y:S01]  /*8bba0*/  @P5 STG.E.U16 desc[UR6][R14.64], R17 ;  /* 0x000000110e005986 */ /* 0x0007e2000c101506 */
[----:B------:R-:W-:-:S04]  /*8bbb0*/  IMAD.WIDE R8, R0, 0x2, R6 ;  /* 0x0000000200087825 */ /* 0x000fc800078e0206 */
[----:B0-----:R-:W-:Y:S01]  /*8bbc0*/  IMAD.WIDE R10, R0, 0x2, R2 ;  /* 0x00000002000a7825 */ /* 0x001fe200078e0202 */
[----:B------:R-:W0:Y:S01]  /*8bbd0*/  LDC R32, c[0x0][0x398] ;  /* 0x0000e600ff207b82 */ /* 0x000e220000000800 */
[----:B-1----:R-:W-:Y:S02]  /*8bbe0*/  PRMT R18, R23, 0x7632, R18 ;  /* 0x0000763217127816 */ /* 0x002fe40000000012 */
[----:B------:R-:W-:Y:S01]  /*8bbf0*/  IMAD.WIDE R12, R16, 0x2, R4 ;  /* 0x00000002100c7825 */ /* 0x000fe200078e0204 */
[----:B------:R1:W-:Y:S04]  /*8bc00*/  @P2 STG.E.U16 desc[UR6][R8.64], R23 ;  /* 0x0000001708002986 */ /* 0x0003e8000c101506 */
[----:B------:R4:W-:Y:S01]  /*8bc10*/  @P1 STG.E.U16 desc[UR6][R10.64], R18 ;  /* 0x000000120a001986 */ /* 0x0009e2000c101506 */
[----:B------:R-:W0:Y:S01]  /*8bc20*/  LDC R31, c[0x0][0x398] ;  /* 0x0000e600ff1f7b82 */ /* 0x000e220000000800 */
[----:B---3--:R-:W-:-:S07]  /*8bc30*/  PRMT R17, R62, 0x7610, R17 ;  /* 0x000076103e117816 */ /* 0x008fce0000000011 */
[----:B------:R-:W3:Y:S01]  /*8bc40*/  LDC R19, c[0x0][0x398] ;  /* 0x0000e600ff137b82 */ /* 0x000ee20000000800 */
[----:B------:R-:W3:Y:S04]  /*8bc50*/  LDL.S16 R62, [R1+0x158] ;  /* 0x00015800013e7983 */ /* 0x000ee80000100600 */
[----:B------:R0:W-:Y:S03]  /*8bc60*/  @P3 STG.E.U16 desc[UR6][R12.64], R17 ;  /* 0x000000110c003986 */ /* 0x0001e6000c101506 */
[----:B------:R-:W0:Y:S01]  /*8bc70*/  LDC R30, c[0x0][0x39c] ;  /* 0x0000e700ff1e7b82 */ /* 0x000e220000000800 */
[----:B------:R-:W-:Y:S02]  /*8bc80*/  PRMT R0, R63, 0x7610, R0 ;  /* 0x000076103f007816 */ /* 0x000fe40000000000 */
[----:B------:R-:W3:Y:S01]  /*8bc90*/  LDL.LU.S16 R63, [R1+0x15a] ;  /* 0x00015a00013f7983 */ /* 0x000ee20000300600 */
[----:B------:R-:W-:-:S04]  /*8bca0*/  ISETP.LT.AND P5, PT, R61, R20, !P0 ;  /* 0x000000143d00720c */ /* 0x000fc800047a1270 */
[----:B-1----:R-:W1:Y:S08]  /*8bcb0*/  LDC R23, c[0x0][0x398] ;  /* 0x0000e600ff177b82 */ /* 0x002e700000000800 */
[----:B------:R-:W0:Y:S01]  /*8bcc0*/  LDC R21, c[0x0][0x398] ;  /* 0x0000e600ff157b82 */ /* 0x000e220000000800 */
[----:B----4-:R-:W-:Y:S01]  /*8bcd0*/  PRMT R18, R74, 0x7610, R18 ;  /* 0x000076104a127816 */ /* 0x010fe20000000012 */
[----:B------:R-:W-:Y:S01]  /*8bce0*/  VIADD R8, R93, 0x15 ;  /* 0x000000155d087836 */ /* 0x000fe20000000000 */
[----:B------:R-:W4:Y:S01]  /*8bcf0*/  LDL.S16 R74, [R1+0x15c] ;  /* 0x00015c00014a7983 */ /* 0x000f220000100600 */
[----:B------:R-:W-:Y:S01]  /*8bd00*/  ISETP.LT.AND P2, PT, R80, R33, !P0 ;  /* 0x000000215000720c */ /* 0x000fe20004741270 */
[----:B------:R-:W-:Y:S01]  /*8bd10*/  IMAD.WIDE R14, R16, 0x2, R34 ;  /* 0x00000002100e7825 */ /* 0x000fe200078e0222 */
[----:B0-----:R-:W-:-:S02]  /*8bd20*/  PRMT R17, R70, 0x7610, R17 ;  /* 0x0000761046117816 */ /* 0x001fc40000000011 */
[----:B------:R-:W0:Y:S01]  /*8bd30*/  LDC R20, c[0x0][0x398] ;  /* 0x0000e600ff147b82 */ /* 0x000e220000000800 */
[----:B------:R-:W4:Y:S01]  /*8bd40*/  LDL.LU.S16 R70, [R1+0x15e] ;  /* 0x00015e0001467983 */ /* 0x000f220000300600 */
[----:B--2---:R-:W-:-:S06]  /*8bd50*/  ISETP.GE.AND P1, PT, R8, R22, PT ;  /* 0x000000160800720c */ /* 0x004fcc0003f26270 */
[----:B------:R-:W2:Y:S01]  /*8bd60*/  LDC R22, c[0x0][0x398] ;  /* 0x0000e600ff167b82 */ /* 0x000ea20000000800 */
[----:B------:R-:W-:Y:S01]  /*8bd70*/  ISETP.LT.AND P0, PT, R77, R32, !P0 ;  /* 0x000000204d00720c */ /* 0x000fe20004701270 */
[----:B------:R-:W-:Y:S01]  /*8bd80*/  IMAD.WIDE R8, R16, 0x2, R6 ;  /* 0x0000000210087825 */ /* 0x000fe200078e0206 */
[----:B------:R-:W-:Y:S01]  /*8bd90*/  ISETP.LT.AND P3, PT, R58, R31, !P1 ;  /* 0x0000001f3a00720c */ /* 0x000fe20004f61270 */
[----:B------:R3:W-:Y:S02]  /*8bda0*/  @P5 STG.E.U16 desc[UR6][R14.64], R0 ;  /* 0x000000000e005986 */ /* 0x0007e4000c101506 */
[----:B---3--:R-:W-:Y:S01]  /*8bdb0*/  ISETP.LT.AND P5, PT, R61, R19, !P1 ;  /* 0x000000133d00720c */ /* 0x008fe20004fa1270 */
[----:B------:R-:W-:Y:S01]  /*8bdc0*/  IMAD.WIDE R10, R16, 0x2, R2 ;  /* 0x00000002100a7825 */ /* 0x000fe200078e0202 */
[----:B------:R-:W-:Y:S01]  /*8bdd0*/  PRMT R19, R24, 0x7632, R19 ;  /* 0x0000763218137816 */ /* 0x000fe20000000013 */
[----:B------:R3:W-:Y:S01]  /*8bde0*/  @P2 STG.E.U16 desc[UR6][R8.64], R24 ;  /* 0x0000001808002986 */ /* 0x0007e2000c101506 */
[----:B-1----:R-:W-:Y:S01]  /*8bdf0*/  ISETP.LT.AND P2, PT, R80, R23, !P1 ;  /* 0x000000175000720c */ /* 0x002fe20004f41270 */
[----:B------:R-:W1:Y:S01]  /*8be00*/  LDC R32, c[0x0][0x398] ;  /* 0x0000e600ff207b82 */ /* 0x000e620000000800 */
[----:B------:R-:W-:-:S07]  /*8be10*/  IMAD.IADD R0, R16, 0x1, R59 ;  /* 0x0000000110007824 */ /* 0x000fce00078e023b */
[----:B------:R-:W0:Y:S01]  /*8be20*/  LDC R33, c[0x0][0x39c] ;  /* 0x0000e700ff217b82 */ /* 0x000e220000000800 */
[----:B---3--:R-:W-:Y:S01]  /*8be30*/  VIADD R8, R93, 0x16 ;  /* 0x000000165d087836 */ /* 0x008fe20000000000 */
[----:B------:R3:W-:Y:S01]  /*8be40*/  @P0 STG.E.U16 desc[UR6][R10.64], R19 ;  /* 0x000000130a000986 */ /* 0x0007e2000c101506 */
[----:B------:R-:W-:-:S03]  /*8be50*/  IMAD.WIDE R12, R0, 0x2, R4 ;  /* 0x00000002000c7825 */ /* 0x000fc600078e0204 */
[----:B------:R-:W-:Y:S01]  /*8be60*/  ISETP.GE.AND P0, PT, R8, R30, PT ;  /* 0x0000001e0800720c */ /* 0x000fe20003f06270 */
[----:B------:R-:W-:Y:S01]  /*8be70*/  IMAD.WIDE R14, R0, 0x2, R34 ;  /* 0x00000002000e7825 */ /* 0x000fe200078e0222 */
[----:B--2---:R-:W-:Y:S01]  /*8be80*/  ISETP.LT.AND P1, PT, R77, R22, !P1 ;  /* 0x000000164d00720c */ /* 0x004fe20004f21270 */
[----:B------:R2:W-:Y:S01]  /*8be90*/  @P3 STG.E.U16 desc[UR6][R12.64], R18 ;  /* 0x000000120c003986 */ /* 0x0005e2000c101506 */
[----:B------:R-:W-:Y:S01]  /*8bea0*/  ISETP.LT.AND P3, PT, R58, R21, !P0 ;  /* 0x000000153a00720c */ /* 0x000fe20004761270 */
[C---:B------:R-:W-:Y:S01]  /*8beb0*/  IMAD.IADD R16, R0.reuse, 0x1, R59 ;  /* 0x0000000100107824 */ /* 0x040fe200078e023b */
[----:B------:R-:W1:Y:S01]  /*8bec0*/  LDC R31, c[0x0][0x398] ;  /* 0x0000e600ff1f7b82 */ /* 0x000e620000000800 */
[----:B------:R3:W-:Y:S01]  /*8bed0*/  @P5 STG.E.U16 desc[UR6][R14.64], R17 ;  /* 0x000000110e005986 */ /* 0x0007e2000c101506 */
[----:B------:R-:W-:-:S04]  /*8bee0*/  IMAD.WIDE R8, R0, 0x2, R6 ;  /* 0x0000000200087825 */ /* 0x000fc800078e0206 */
[----:B---3--:R-:W-:Y:S02]  /*8bef0*/  IMAD.WIDE R10, R0, 0x2, R2 ;  /* 0x00000002000a7825 */ /* 0x008fe400078e0202 */
[----:B------:R-:W3:Y:S01]  /*8bf00*/  LDC R30, c[0x0][0x398] ;  /* 0x0000e600ff1e7b82 */ /* 0x000ee20000000800 */
[----:B--2---:R-:W-:Y:S01]  /*8bf10*/  PRMT R18, R25, 0x7632, R18 ;  /* 0x0000763219127816 */ /* 0x004fe20000000012 */
[----:B------:R-:W-:Y:S01]  /*8bf20*/  IMAD.WIDE R12, R16, 0x2, R4 ;  /* 0x00000002100c7825 */ /* 0x000fe200078e0204 */
[----:B------:R-:W-:-:S05]  /*8bf30*/  PRMT R17, R62, 0x7610, R17 ;  /* 0x000076103e117816 */ /* 0x000fca0000000011 */
[----:B------:R-:W2:Y:S01]  /*8bf40*/  LDC R19, c[0x0][0x398] ;  /* 0x0000e600ff137b82 */ /* 0x000ea20000000800 */
[----:B------:R-:W2:Y:S04]  /*8bf50*/  LDL.S16 R62, [R1+0x160] ;  /* 0x00016000013e7983 */ /* 0x000ea80000100600 */
[----:B------:R0:W-:Y:S03]  /*8bf60*/  @P2 STG.E.U16 desc[UR6][R8.64], R25 ;  /* 0x0000001908002986 */ /* 0x0001e6000c101506 */
[----:B------:R-:W1:Y:S01]  /*8bf70*/  LDC R24, c[0x0][0x39c] ;  /* 0x0000e700ff187b82 */ /* 0x000e620000000800 */
[----:B------:R4:W-:Y:S01]  /*8bf80*/  @P1 STG.E.U16 desc[UR6][R10.64], R18 ;  /* 0x000000120a001986 */ /* 0x0009e2000c101506 */
[----:B------:R-:W-:-:S03]  /*8bf90*/  PRMT R0, R63, 0x7610, R0 ;  /* 0x000076103f007816 */ /* 0x000fc60000000000 */
[----:B------:R-:W2:Y:S03]  /*8bfa0*/  LDL.LU.S16 R63, [R1+0x162] ;  /* 0x00016200013f7983 */ /* 0x000ea60000300600 */
[----:B------:R-:W1:Y:S01]  /*8bfb0*/  LDC R23, c[0x0][0x398] ;  /* 0x0000e600ff177b82 */ /* 0x000e620000000800 */
[----:B------:R1:W-:Y:S01]  /*8bfc0*/  @P3 STG.E.U16 desc[UR6][R12.64], R17 ;  /* 0x000000110c003986 */ /* 0x0003e2000c101506 */
[----:B0-----:R-:W-:-:S06]  /*8bfd0*/  ISETP.LT.AND P5, PT, R61, R20, !P0 ;  /* 0x000000143d00720c */ /* 0x001fcc00047a1270 */
[----:B------:R-:W0:Y:S01]  /*8bfe0*/  LDC R22, c[0x0][0x398] ;  /* 0x0000e600ff167b82 */ /* 0x000e220000000800 */
[----:B------:R-:W-:-:S07]  /*8bff0*/  IMAD.WIDE R14, R16, 0x2, R34 ;  /* 0x00000002100e7825 */ /* 0x000fce00078e0222 */
[----:B------:R-:W0:Y:S08]  /*8c000*/  LDC R21, c[0x0][0x398] ;  /* 0x0000e600ff157b82 */ /* 0x000e300000000800 */
[----:B------:R-:W0:Y:S01]  /*8c010*/  LDC R25, c[0x0][0x398] ;  /* 0x0000e600ff197b82 */ /* 0x000e220000000800 */
[----:B----4-:R-:W-:Y:S01]  /*8c020*/  PRMT R18, R74, 0x7610, R18 ;  /* 0x000076104a127816 */ /* 0x010fe20000000012 */
[----:B------:R-:W-:Y:S01]  /*8c030*/  VIADD R8, R93, 0x17 ;  /* 0x000000175d087836 */ /* 0x000fe20000000000 */
[----:B------:R-:W4:Y:S01]  /*8c040*/  LDL.S16 R74, [R1+0x164] ;  /* 0x00016400014a7983 */ /* 0x000f220000100600 */
[----:B-1----:R-:W-:Y:S01]  /*8c050*/  ISETP.LT.AND P2, PT, R80, R32, !P0 ;  /* 0x000000205000720c */ /* 0x002fe20004741270 */
[----:B------:R-:W-:Y:S01]  /*8c060*/  IMAD.WIDE R10, R16, 0x2, R2 ;  /* 0x00000002100a7825 */ /* 0x000fe200078e0202 */
[----:B------:R-:W-:-:S02]  /*8c070*/  PRMT R17, R70, 0x7610, R17 ;  /* 0x0000761046117816 */ /* 0x000fc40000000011 */
[----:B------:R-:W1:Y:S01]  /*8c080*/  LDC R20, c[0x0][0x398] ;  /* 0x0000e600ff147b82 */ /* 0x000e620000000800 */
[----:B------:R-:W4:Y:S01]  /*8c090*/  LDL.LU.S16 R70, [R1+0x166] ;  /* 0x0001660001467983 */ /* 0x000f220000300600 */
[----:B------:R-:W-:Y:S02]  /*8c0a0*/  ISETP.GE.AND P1, PT, R8, R33, PT ;  /* 0x000000210800720c */ /* 0x000fe40003f26270 */
[----:B------:R-:W-:Y:S01]  /*8c0b0*/  ISETP.LT.AND P0, PT, R77, R31, !P0 ;  /* 0x0000001f4d00720c */ /* 0x000fe20004701270 */
[----:B------:R-:W-:Y:S01]  /*8c0c0*/  IMAD.WIDE R8, R16, 0x2, R6 ;  /* 0x0000000210087825 */ /* 0x000fe200078e0206 */
[----:B---3--:R-:W-:Y:S01]  /*8c0d0*/  ISETP.LT.AND P3, PT, R58, R30, !P1 ;  /* 0x0000001e3a00720c */ /* 0x008fe20004f61270 */
[----:B------:R3:W-:Y:S01]  /*8c0e0*/  @P5 STG.E.U16 desc[UR6][R14.64], R0 ;  /* 0x000000000e005986 */ /* 0x0007e2000c101506 */
[----:B--2---:R-:W-:Y:S01]  /*8c0f0*/  ISETP.LT.AND P5, PT, R61, R19, !P1 ;  /* 0x000000133d00720c */ /* 0x004fe20004fa1270 */
[----:B------:R-:W2:Y:S01]  /*8c100*/  LDC R30, c[0x0][0x398] ;  /* 0x0000e600ff1e7b82 */ /* 0x000ea20000000800 */
[----:B------:R-:W-:Y:S01]  /*8c110*/  PRMT R19, R26, 0x7632, R19 ;  /* 0x000076321a137816 */ /* 0x000fe20000000013 */
[----:B------:R0:W-:Y:S01]  /*8c120*/  @P2 STG.E.U16 desc[UR6][R8.64], R26 ;  /* 0x0000001a08002986 */ /* 0x0001e2000c101506 */
[----:B------:R-:W-:-:S05]  /*8c130*/  ISETP.LT.AND P2, PT, R80, R23, !P1 ;  /* 0x000000175000720c */ /* 0x000fca0004f41270 */
[----:B------:R-:W1:Y:S01]  /*8c140*/  LDC R31, c[0x0][0x39c] ;  /* 0x0000e700ff1f7b82 */ /* 0x000e620000000800 */
[----:B---3--:R-:W-:Y:S02]  /*8c150*/  IMAD.IADD R0, R16, 0x1, R59 ;  /* 0x0000000110007824 */ /* 0x008fe400078e023b */
[----:B0-----:R-:W-:Y:S01]  /*8c160*/  VIADD R8, R93, 0x18 ;  /* 0x000000185d087836 */ /* 0x001fe20000000000 */
[----:B------:R0:W-:Y:S01]  /*8c170*/  @P0 STG.E.U16 desc[UR6][R10.64], R19 ;  /* 0x000000130a000986 */ /* 0x0001e2000c101506 */
[----:B------:R-:W-:Y:S01]  /*8c180*/  IMAD.WIDE R12, R0, 0x2, R4 ;  /* 0x00000002000c7825 */ /* 0x000fe200078e0204 */
[----:B------:R-:W-:Y:S02]  /*8c190*/  ISETP.LT.AND P1, PT, R77, R22, !P1 ;  /* 0x000000164d00720c */ /* 0x000fe40004f21270 */
[----:B------:R-:W3:Y:S01]  /*8c1a0*/  LDC R26, c[0x0][0x398] ;  /* 0x0000e600ff1a7b82 */ /* 0x000ee20000000800 */
[----:B------:R-:W-:Y:S01]  /*8c1b0*/  ISETP.GE.AND P0, PT, R8, R24, PT ;  /* 0x000000180800720c */ /* 0x000fe20003f06270 */
[----:B------:R-:W-:Y:S01]  /*8c1c0*/  IMAD.WIDE R14, R0, 0x2, R34 ;  /* 0x00000002000e7825 */ /* 0x000fe200078e0222 */
[----:B------:R0:W-:Y:S02]  /*8c1d0*/  @P3 STG.E.U16 desc[UR6][R12.64], R18 ;  /* 0x000000120c003986 */ /* 0x0001e4000c101506 */
[----:B------:R-:W-:Y:S01]  /*8c1e0*/  ISETP.LT.AND P3, PT, R58, R21, !P0 ;  /* 0x000000153a00720c */ /* 0x000fe20004761270 */
[C---:B------:R-:W-:Y:S01]  /*8c1f0*/  IMAD.IADD R16, R0.reuse, 0x1, R59 ;  /* 0x0000000100107824 */ /* 0x040fe200078e023b */
[----:B------:R1:W-:Y:S01]  /*8c200*/  @P5 STG.E.U16 desc[UR6][R14.64], R17 ;  /* 0x000000110e005986 */ /* 0x0003e2000c101506 */
[C---:B------:R-:W-:Y:S01]  /*8c210*/  IMAD.WIDE R8, R0.reuse, 0x2, R6 ;  /* 0x0000000200087825 */ /* 0x040fe200078e0206 */
[----:B0-----:R-:W0:Y:S03]  /*8c220*/  LDC R19, c[0x0][0x398] ;  /* 0x0000e600ff137b82 */ /* 0x001e260000000800 */
[----:B------:R-:W-:Y:S01]  /*8c230*/  IMAD.WIDE R10, R0, 0x2, R2 ;  /* 0x00000002000a7825 */ /* 0x000fe200078e0202 */
[----:B------:R-:W-:-:S03]  /*8c240*/  PRMT R18, R27, 0x7632, R18 ;  /* 0x000076321b127816 */ /* 0x000fc60000000012 */
[----:B------:R-:W-:Y:S01]  /*8c250*/  IMAD.WIDE R12, R16, 0x2, R4 ;  /* 0x00000002100c7825 */ /* 0x000fe200078e0204 */
[----:B------:R0:W-:Y:S01]  /*8c260*/  @P2 STG.E.U16 desc[UR6][R8.64], R27 ;  /* 0x0000001b08002986 */ /* 0x0001e2000c101506 */
[----:B------:R-:W0:Y:S03]  /*8c270*/  LDC R24, c[0x0][0x39c] ;  /* 0x0000e700ff187b82 */ /* 0x000e260000000800 */
[----:B------:R4:W-:Y:S05]  /*8c280*/  @P1 STG.E.U16 desc[UR6][R10.64], R18 ;  /* 0x000000120a001986 */ /* 0x0009ea000c101506 */
[----:B------:R-:W0:Y:S01]  /*8c290*/  LDC R23, c[0x0][0x398] ;  /* 0x0000e600ff177b82 */ /* 0x000e220000000800 */
[----:B-1----:R-:W-:-:S02]  /*8c2a0*/  PRMT R17, R62, 0x7610, R17 ;  /* 0x000076103e117816 */ /* 0x002fc40000000011 */
[----:B------:R-:W3:Y:S04]  /*8c2b0*/  LDL.S16 R62, [R1+0x168] ;  /* 0x00016800013e7983 */ /* 0x000ee80000100600 */
[----:B------:R1:W-:Y:S01]  /*8c2c0*/  @P3 STG.E.U16 desc[UR6][R12.64], R17 ;  /* 0x000000110c003986 */ /* 0x0003e2000c101506 */
[----:B------:R-:W1:Y:S01]  /*8c2d0*/  LDC R22, c[0x0][0x398] ;  /* 0x0000e600ff167b82 */ /* 0x000e620000000800 */
[----:B------:R-:W-:Y:S02]  /*8c2e0*/  PRMT R0, R63, 0x7610, R0 ;  /* 0x000076103f007816 */ /* 0x000fe40000000000 */
[----:B------:R-:W3:Y:S01]  /*8c2f0*/  LDL.LU.S16 R63, [R1+0x16a] ;  /* 0x00016a00013f7983 */ /* 0x000ee20000300600 */
[----:B------:R-:W-:-:S04]  /*8c300*/  ISETP.LT.AND P5, PT, R61, R20, !P0 ;  /* 0x000000143d00720c */ /* 0x000fc800047a1270 */
[----:B------:R-:W1:Y:S01]  /*8c310*/  LDC R21, c[0x0][0x398] ;  /* 0x0000e600ff157b82 */ /* 0x000e620000000800 */
[----:B------:R-:W-:-:S07]  /*8c320*/  IMAD.WIDE R14, R16, 0x2, R34 ;  /* 0x00000002100e7825 */ /* 0x000fce00078e0222 */
[----:B0-----:R-:W0:Y:S01]  /*8c330*/  LDC R27, c[0x0][0x398] ;  /* 0x0000e600ff1b7b82 */ /* 0x001e220000000800 */
[----:B----4-:R-:W-:Y:S01]  /*8c340*/  PRMT R18, R74, 0x7610, R18 ;  /* 0x000076104a127816 */ /* 0x010fe20000000012 */
[----:B------:R-:W-:Y:S01]  /*8c350*/  VIADD R8, R93, 0x19 ;  /* 0x000000195d087836 */ /* 0x000fe20000000000 */
[----:B------:R-:W4:Y:S01]  /*8c360*/  LDL.S16 R74, [R1+0x16c] ;  /* 0x00016c00014a7983 */ /* 0x000f220000100600 */
[----:B--2---:R-:W-:Y:S01]  /*8c370*/  ISETP.LT.AND P2, PT, R80, R30, !P0 ;  /* 0x0000001e5000720c */ /* 0x004fe20004741270 */
[----:B------:R-:W-:Y:S01]  /*8c380*/  IMAD.WIDE R10, R16, 0x2, R2 ;  /* 0x00000002100a7825 */ /* 0x000fe200078e0202 */
[----:B-1----:R-:W-:Y:S02]  /*8c390*/  PRMT R17, R70, 0x7610, R17 ;  /* 0x0000761046117816 */ /* 0x002fe40000000011 */
[----:B------:R-:W1:Y:S01]  /*8c3a0*/  LDC R20, c[0x0][0x398] ;  /* 0x0000e600ff147b82 */ /* 0x000e620000000800 */
[----:B------:R-:W2:Y:S01]  /*8c3b0*/  LDL.LU.S16 R70, [R1+0x16e] ;  /* 0x00016e0001467983 */ /* 0x000ea20000300600 */
[----:B------:R-:W-:-:S02]  /*8c3c0*/  ISETP.GE.AND P1, PT, R8, R31, PT ;  /* 0x0000001f0800720c */ /* 0x000fc40003f26270 */
[----:B---3--:R-:W-:Y:S01]  /*8c3d0*/  ISETP.LT.AND P0, PT, R77, R26, !P0 ;  /* 0x0000001a4d00720c */ /* 0x008fe20004701270 */
[----:B------:R-:W-:Y:S01]  /*8c3e0*/  IMAD.WIDE R8, R16, 0x2, R6 ;  /* 0x0000000210087825 */ /* 0x000fe200078e0206 */
[----:B------:R-:W-:Y:S01]  /*8c3f0*/  ISETP.LT.AND P3, PT, R58, R25, !P1 ;  /* 0x000000193a00720c */ /* 0x000fe20004f61270 */
[----:B------:R3:W-:Y:S01]  /*8c400*/  @P5 STG.E.U16 desc[UR6][R14.64], R0 ;  /* 0x000000000e005986 */ /* 0x0007e2000c101506 */
[----:B------:R-:W-:Y:S01]  /*8c410*/  ISETP.LT.AND P5, PT, R61, R19, !P1 ;  /* 0x000000133d00720c */ /* 0x000fe20004fa1270 */
[----:B------:R-:W0:Y:S01]  /*8c420*/  LDC R26, c[0x0][0x398] ;  /* 0x0000e600ff1a7b82 */ /* 0x000e220000000800 */
[----:B------:R-:W-:Y:S01]  /*8c430*/  PRMT R19, R28, 0x7632, R19 ;  /* 0x000076321c137816 */ /* 0x000fe20000000013 */
[----:B------:R3:W-:Y:S01]  /*8c440*/  @P2 STG.E.U16 desc[UR6][R8.64], R28 ;  /* 0x0000001c08002986 */ /* 0x0007e2000c101506 */
[----:B------:R-:W-:-:S05]  /*8c450*/  ISETP.LT.AND P2, PT, R80, R23, !P1 ;  /* 0x000000175000720c */ /* 0x000fca0004f41270 */
[----:B------:R-:W0:Y:S01]  /*8c460*/  LDC R25, c[0x0][0x398] ;  /* 0x0000e600ff197b82 */ /* 0x000e220000000800 */
[----:B---3--:R-:W-:Y:S02]  /*8c470*/  IMAD.IADD R0, R16, 0x1, R59 ;  /* 0x0000000110007824 */ /* 0x008fe400078e023b */
[----:B------:R-:W-:Y:S01]  /*8c480*/  VIADD R8, R93, 0x1a ;  /* 0x0000001a5d087836 */ /* 0x000fe20000000000 */
[----:B------:R3:W-:Y:S01]  /*8c490*/  @P0 STG.E.U16 desc[UR6][R10.64], R19 ;  /* 0x000000130a000986 */ /* 0x0007e2000c101506 */
[----:B------:R-:W-:Y:S01]  /*8c4a0*/  IMAD.WIDE R12, R0, 0x2, R4 ;  /* 0x00000002000c7825 */ /* 0x000fe200078e0204 */
[----:B------:R-:W-:Y:S02]  /*8c4b0*/  ISETP.LT.AND P1, PT, R77, R22, !P1 ;  /* 0x000000164d00720c */ /* 0x000fe40004f21270 */
        /* <DEDUP_REMOVED lines=8> */
[----:B---3--:R-:W3:Y:S03]  /*8c540*/  LDC R19, c[0x0][0x398] ;  /* 0x0000e600ff137b82 */ /* 0x008ee60000000800 */
[----:B------:R-:W-:Y:S01]  /*8c550*/  IMAD.WIDE R10, R0, 0x2, R2 ;  /* 0x00000002000a7825 */ /* 0x000fe200078e0202 */
[----:B------:R-:W-:-:S03]  /*8c560*/  PRMT R18, R29, 0x7632, R18 ;  /* 0x000076321d127816 */ /* 0x000fc60000000012 */
[----:B------:R-:W-:Y:S01]  /*8c570*/  IMAD.WIDE R12, R16, 0x2, R4 ;  /* 0x00000002100c7825 */ /* 0x000fe200078e0204 */
[----:B------:R-:W-:Y:S01]  /*8c580*/  @P2 STG.E.U16 desc[UR6][R8.64], R29 ;  /* 0x0000001d08002986 */ /* 0x000fe2000c101506 */
[----:B------:R-:W1:Y:S03]  /*8c590*/  LDC R24, c[0x0][0x39c] ;  /* 0x0000e700ff187b82 */ /* 0x000e660000000800 */
[----:B------:R4:W-:Y:S05]  /*8c5a0*/  @P1 STG.E.U16 desc[UR6][R10.64], R18 ;  /* 0x000000120a001986 */ /* 0x0009ea000c101506 */
[----:B------:R-:W1:Y:S01]  /*8c5b0*/  LDC R23, c[0x0][0x398] ;  /* 0x0000e600ff177b82 */ /* 0x000e620000000800 */
[----:B0-----:R-:W-:-:S02]  /*8c5c0*/  PRMT R17, R62, 0x7610, R17 ;  /* 0x000076103e117816 */ /* 0x001fc40000000011 */
[----:B------:R-:W3:Y:S04]  /*8c5d0*/  LDL.S16 R62, [R1+0x170] ;  /* 0x00017000013e7983 */ /* 0x000ee80000100600 */
[----:B------:R2:W-:Y:S01]  /*8c5e0*/  @P3 STG.E.U16 desc[UR6][R12.64], R17 ;  /* 0x000000110c003986 */ /* 0x0005e2000c101506 */
[----:B------:R-:W0:Y:S01]  /*8c5f0*/  LDC R22, c[0x0][0x398] ;  /* 0x0000e600ff167b82 */ /* 0x000e220000000800 */
[----:B------:R-:W-:Y:S02]  /*8c600*/  PRMT R0, R63, 0x7610, R0 ;  /* 0x000076103f007816 */ /* 0x000fe40000000000 */
[----:B------:R-:W3:Y:S05]  /*8c610*/  LDL.LU.S16 R63, [R1+0x172] ;  /* 0x00017200013f7983 */ /* 0x000eea0000300600 */
[----:B------:R-:W0:Y:S01]  /*8c620*/  LDC R21, c[0x0][0x398] ;  /* 0x0000e600ff157b82 */ /* 0x000e220000000800 */
[----:B----4-:R-:W-:-:S02]  /*8c630*/  PRMT R18, R74, 0x7610, R18 ;  /* 0x000076104a127816 */ /* 0x010fc40000000012 */
[----:B------:R-:W4:Y:S01]  /*8c640*/  LDL.S16 R74, [R1+0x174] ;  /* 0x00017400014a7983 */ /* 0x000f220000100600 */
[----:B--2---:R-:W-:-:S03]  /*8c650*/  PRMT R17, R70, 0x7610, R17 ;  /* 0x0000761046117816 */ /* 0x004fc60000000011 */
[----:B------:R-:W2:Y:S01]  /*8c660*/  LDL.LU.S16 R70, [R1+0x176] ;  /* 0x0001760001467983 */ /* 0x000ea20000300600 */
[----:B-1----:R-:W-:Y:S02]  /*8c670*/  ISETP.LT.AND P5, PT, R61, R20, !P0 ;  /* 0x000000143d00720c */ /* 0x002fe400047a1270 */
[----:B------:R-:W-:Y:S02]  /*8c680*/  ISETP.LT.AND P2, PT, R80, R27, !P0 ;  /* 0x0000001b5000720c */ /* 0x000fe40004741270 */
[----:B------:R-:W-:Y:S01]  /*8c690*/  IADD3 R8, PT, PT, R93, 0x1b, RZ ;  /* 0x0000001b5d087810 */ /* 0x000fe20007ffe0ff */
[----:B------:R-:W-:Y:S01]  /*8c6a0*/  IMAD.WIDE R14, R16, 0x2, R34 ;  /* 0x00000002100e7825 */ /* 0x000fe200078e0222 */
[----:B------:R-:W-:Y:S01]  /*8c6b0*/  ISETP.LT.AND P0, PT, R77, R26, !P0 ;  /* 0x0000001a4d00720c */ /* 0x000fe20004701270 */
[----:B------:R-:W1:Y:S01]  /*8c6c0*/  LDC R20, c[0x0][0x398] ;  /* 0x0000e600ff147b82 */ /* 0x000e620000000800 */
[----:B------:R-:W-:Y:S01]  /*8c6d0*/  ISETP.GE.AND P1, PT, R8, R28, PT ;  /* 0x0000001c0800720c */ /* 0x000fe20003f26270 */
[----:B------:R-:W-:-:S03]  /*8c6e0*/  IMAD.WIDE R8, R16, 0x2, R6 ;  /* 0x0000000210087825 */ /* 0x000fc600078e0206 */
[----:B------:R-:W-:Y:S01]  /*8c6f0*/  ISETP.LT.AND P3, PT, R58, R25, !P1 ;  /* 0x000000193a00720c */ /* 0x000fe20004f61270 */
[----:B------:R0:W-:Y:S01]  /*8c700*/  @P5 STG.E.U16 desc[UR6][R14.64], R0 ;  /* 0x000000000e005986 */ /* 0x0001e2000c101506 */
[----:B---3--:R-:W-:Y:S01]  /*8c710*/  ISETP.LT.AND P5, PT, R61, R19, !P1 ;  /* 0x000000133d00720c */ /* 0x008fe20004fa1270 */
[----:B------:R-:W-:Y:S01]  /*8c720*/  IMAD.WIDE R10, R16, 0x2, R2 ;  /* 0x00000002100a7825 */ /* 0x000fe200078e0202 */
[----:B------:R-:W-:Y:S01]  /*8c730*/  PRMT R19, R65, 0x7632, R19 ;  /* 0x0000763241137816 */ /* 0x000fe20000000013 */
[----:B------:R3:W-:Y:S01]  /*8c740*/  @P2 STG.E.U16 desc[UR6][R8.64], R65 ;  /* 0x0000004108002986 */ /* 0x0007e2000c101506 */
[----:B------:R-:W-:Y:S01]  /*8c750*/  ISETP.LT.AND P2, PT, R80, R23, !P1 ;  /* 0x000000175000720c */ /* 0x000fe20004f41270 */
[----:B------:R-:W1:Y:S01]  /*8c760*/  LDC R27, c[0x0][0x398] ;  /* 0x0000e600ff1b7b82 */ /* 0x000e620000000800 */
[----:B0-----:R-:W-:-:S07]  /*8c770*/  IMAD.IADD R0, R16, 0x1, R59 ;  /* 0x0000000110007824 */ /* 0x001fce00078e023b */
[----:B------:R-:W0:Y:S01]  /*8c780*/  LDC R28, c[0x0][0x39c] ;  /* 0x0000e700ff1c7b82 */ /* 0x000e220000000800 */
[----:B---3--:R-:W-:Y:S01]  /*8c790*/  VIADD R8, R93, 0x1c ;  /* 0x0000001c5d087836 */ /* 0x008fe20000000000 */
[----:B------:R3:W-:Y:S01]  /*8c7a0*/  @P0 STG.E.U16 desc[UR6][R10.64], R19 ;  /* 0x000000130a000986 */ /* 0x0007e2000c101506 */
[----:B------:R-:W-:Y:S01]  /*8c7b0*/  IMAD.WIDE R12, R0, 0x2, R4 ;  /* 0x00000002000c7825 */ /* 0x000fe200078e0204 */
[----:B------:R-:W-:Y:S02]  /*8c7c0*/  ISETP.LT.AND P1, PT, R77, R22, !P1 ;  /* 0x000000164d00720c */ /* 0x000fe40004f21270 */
[----:B------:R-:W-:Y:S01]  /*8c7d0*/  ISETP.GE.AND P0, PT, R8, R24, PT ;  /* 0x000000180800720c */ /* 0x000fe20003f06270 */
[----:B------:R-:W-:Y:S01]  /*8c7e0*/  IMAD.WIDE R14, R0, 0x2, R34 ;  /* 0x00000002000e7825 */ /* 0x000fe200078e0222 */
[----:B------:R3:W-:Y:S01]  /*8c7f0*/  @P3 STG.E.U16 desc[UR6][R12.64], R18 ;  /* 0x000000120c003986 */ /* 0x0007e2000c101506 */
[----:B------:R-:W0:Y:S01]  /*8c800*/  LDC R26, c[0x0][0x398] ;  /* 0x0000e600ff1a7b82 */ /* 0x000e220000000800 */
[----:B------:R-:W-:Y:S01]  /*8c810*/  ISETP.LT.AND P3, PT, R58, R21, !P0 ;  /* 0x000000153a00720c */ /* 0x000fe20004761270 */
[C---:B------:R-:W-:Y:S01]  /*8c820*/  IMAD.IADD R16, R0.reuse, 0x1, R59 ;  /* 0x0000000100107824 */ /* 0x040fe200078e023b */
[----:B------:R1:W-:Y:S01]  /*8c830*/  @P5 STG.E.U16 desc[UR6][R14.64], R17 ;  /* 0x000000110e005986 */ /* 0x0003e2000c101506 */
[----:B------:R-:W-:-:S04]  /*8c840*/  IMAD.WIDE R8, R0, 0x2, R6 ;  /* 0x0000000200087825 */ /* 0x000fc800078e0206 */
[----:B---3--:R-:W-:Y:S01]  /*8c850*/  IMAD.WIDE R10, R0, 0x2, R2 ;  /* 0x00000002000a7825 */ /* 0x008fe200078e0202 */
[----:B------:R-:W3:Y:S01]  /*8c860*/  LDC R25, c[0x0][0x398] ;  /* 0x0000e600ff197b82 */ /* 0x000ee20000000800 */
[----:B------:R-:W-:Y:S02]  /*8c870*/  PRMT R18, R66, 0x7632, R18 ;  /* 0x0000763242127816 */ /* 0x000fe40000000012 */
[----:B------:R-:W-:Y:S01]  /*8c880*/  IMAD.WIDE R12, R16, 0x2, R4 ;  /* 0x00000002100c7825 */ /* 0x000fe200078e0204 */
[----:B-1----:R-:W-:Y:S02]  /*8c890*/  PRMT R17, R62, 0x7610, R17 ;  /* 0x000076103e117816 */ /* 0x002fe40000000011 */
[----:B------:R-:W3:Y:S02]  /*8c8a0*/  LDL.S16 R62, [R1+0x178] ;  /* 0x00017800013e7983 */ /* 0x000ee40000100600 */
[----:B------:R-:W1:Y:S02]  /*8c8b0*/  LDC R19, c[0x0][0x398] ;  /* 0x0000e600ff137b82 */ /* 0x000e640000000800 */
[----:B------:R-:W-:Y:S04]  /*8c8c0*/  @P2 STG.E.U16 desc[UR6][R8.64], R66 ;  /* 0x0000004208002986 */ /* 0x000fe8000c101506 */
[----:B------:R4:W-:Y:S02]  /*8c8d0*/  @P1 STG.E.U16 desc[UR6][R10.64], R18 ;  /* 0x000000120a001986 */ /* 0x0009e4000c101506 */
[----:B------:R-:W0:Y:S01]  /*8c8e0*/  LDC R24, c[0x0][0x39c] ;  /* 0x0000e700ff187b82 */ /* 0x000e220000000800 */
[----:B------:R-:W-:-:S02]  /*8c8f0*/  PRMT R0, R63, 0x7610, R0 ;  /* 0x000076103f007816 */ /* 0x000fc40000000000 */
[----:B------:R-:W3:Y:S04]  /*8c900*/  LDL.LU.S16 R63, [R1+0x17a] ;  /* 0x00017a00013f7983 */ /* 0x000ee80000300600 */
[----:B------:R2:W-:Y:S01]  /*8c910*/  @P3 STG.E.U16 desc[UR6][R12.64], R17 ;  /* 0x000000110c003986 */ /* 0x0005e2000c101506 */
[----:B------:R-:W0:Y:S08]  /*8c920*/  LDC R23, c[0x0][0x398] ;  /* 0x0000e600ff177b82 */ /* 0x000e300000000800 */
[----:B------:R-:W0:Y:S08]  /*8c930*/  LDC R22, c[0x0][0x398] ;  /* 0x0000e600ff167b82 */ /* 0x000e300000000800 */
[----:B------:R-:W0:Y:S01]  /*8c940*/  LDC R21, c[0x0][0x398] ;  /* 0x0000e600ff157b82 */ /* 0x000e220000000800 */
[----:B----4-:R-:W-:-:S02]  /*8c950*/  PRMT R18, R74, 0x7610, R18 ;  /* 0x000076104a127816 */ /* 0x010fc40000000012 */
[----:B------:R-:W4:Y:S01]  /*8c960*/  LDL.S16 R74, [R1+0x17c] ;  /* 0x00017c00014a7983 */ /* 0x000f220000100600 */
[----:B--2---:R-:W-:-:S03]  /*8c970*/  PRMT R17, R70, 0x7610, R17 ;  /* 0x0000761046117816 */ /* 0x004fc60000000011 */
[----:B------:R-:W2:Y:S01]  /*8c980*/  LDL.LU.S16 R70, [R1+0x17e] ;  /* 0x00017e0001467983 */ /* 0x000ea20000300600 */
[----:B------:R-:W-:Y:S01]  /*8c990*/  ISETP.LT.AND P5, PT, R61, R20, !P0 ;  /* 0x000000143d00720c */ /* 0x000fe200047a1270 */
[----:B------:R-:W-:Y:S01]  /*8c9a0*/  VIADD R8, R93, 0x1d ;  /* 0x0000001d5d087836 */ /* 0x000fe20000000000 */
[----:B------:R-:W-:Y:S01]  /*8c9b0*/  ISETP.LT.AND P2, PT, R80, R27, !P0 ;  /* 0x0000001b5000720c */ /* 0x000fe20004741270 */
[----:B------:R-:W-:Y:S01]  /*8c9c0*/  IMAD.WIDE R14, R16, 0x2, R34 ;  /* 0x00000002100e7825 */ /* 0x000fe200078e0222 */
[----:B0-----:R-:W-:Y:S01]  /*8c9d0*/  ISETP.LT.AND P0, PT, R77, R26, !P0 ;  /* 0x0000001a4d00720c */ /* 0x001fe20004701270 */
[----:B------:R-:W0:Y:S01]  /*8c9e0*/  LDC R20, c[0x0][0x398] ;  /* 0x0000e600ff147b82 */ /* 0x000e220000000800 */
[----:B------:R-:W-:Y:S01]  /*8c9f0*/  ISETP.GE.AND P1, PT, R8, R28, PT ;  /* 0x0000001c0800720c */ /* 0x000fe20003f26270 */
[----:B------:R-:W-:-:S03]  /*8ca00*/  IMAD.WIDE R8, R16, 0x2, R6 ;  /* 0x0000000210087825 */ /* 0x000fc600078e0206 */
[----:B---3--:R-:W-:Y:S01]  /*8ca10*/  ISETP.LT.AND P3, PT, R58, R25, !P1 ;  /* 0x000000193a00720c */ /* 0x008fe20004f61270 */
[----:B------:R-:W-:Y:S02]  /*8ca20*/  IMAD.WIDE R10, R16, 0x2, R2 ;  /* 0x00000002100a7825 */ /* 0x000fe400078e0202 */
[----:B------:R3:W-:Y:S01]  /*8ca30*/  @P5 STG.E.U16 desc[UR6][R14.64], R0 ;  /* 0x000000000e005986 */ /* 0x0007e2000c101506 */
[----:B-1----:R-:W-:Y:S01]  /*8ca40*/  ISETP.LT.AND P5, PT, R61, R19, !P1 ;  /* 0x000000133d00720c */ /* 0x002fe20004fa1270 */
[----:B------:R-:W1:Y:S01]  /*8ca50*/  LDC R27, c[0x0][0x398] ;  /* 0x0000e600ff1b7b82 */ /* 0x000e620000000800 */
        /* <DEDUP_REMOVED lines=18> */
[----:B---3--:R-:W-:Y:S01]  /*8cb80*/  IMAD.WIDE R10, R0, 0x2, R2 ;  /* 0x00000002000a7825 */ /* 0x008fe200078e0202 */
[----:B------:R-:W-:-:S03]  /*8cb90*/  PRMT R18, R68, 0x7632, R18 ;  /* 0x0000763244127816 */ /* 0x000fc60000000012 */
[----:B------:R-:W-:Y:S01]  /*8cba0*/  IMAD.WIDE R12, R16, 0x2, R4 ;  /* 0x00000002100c7825 */ /* 0x000fe200078e0204 */
[----:B------:R-:W3:Y:S01]  /*8cbb0*/  LDC R19, c[0x0][0x398] ;  /* 0x0000e600ff137b82 */ /* 0x000ee20000000800 */
[----:B-1----:R-:W-:Y:S02]  /*8cbc0*/  PRMT R17, R62, 0x7610, R17 ;  /* 0x000076103e117816 */ /* 0x002fe40000000011 */
[----:B------:R-:W3:Y:S04]  /*8cbd0*/  LDL.S16 R62, [R1+0x180] ;  /* 0x00018000013e7983 */ /* 0x000ee80000100600 */
[----:B------:R-:W-:Y:S01]  /*8cbe0*/  @P2 STG.E.U16 desc[UR6][R8.64], R68 ;  /* 0x0000004408002986 */ /* 0x000fe2000c101506 */
[----:B------:R-:W1:Y:S03]  /*8cbf0*/  LDC R24, c[0x0][0x39c] ;  /* 0x0000e700ff187b82 */ /* 0x000e660000000800 */
[----:B------:R4:W-:Y:S01]  /*8cc00*/  @P1 STG.E.U16 desc[UR6][R10.64], R18 ;  /* 0x000000120a001986 */ /* 0x0009e2000c101506 */
[----:B------:R-:W-:-:S03]  /*8cc10*/  PRMT R0, R63, 0x7610, R0 ;  /* 0x000076103f007816 */ /* 0x000fc60000000000 */
[----:B------:R-:W3:Y:S01]  /*8cc20*/  LDL.LU.S16 R63, [R1+0x182] ;  /* 0x00018200013f7983 */ /* 0x000ee20000300600 */
[----:B------:R-:W0:Y:S03]  /*8cc30*/  LDC R23, c[0x0][0x398] ;  /* 0x0000e600ff177b82 */ /* 0x000e260000000800 */
[----:B------:R2:W-:Y:S05]  /*8cc40*/  @P3 STG.E.U16 desc[UR6][R12.64], R17 ;  /* 0x000000110c003986 */ /* 0x0005ea000c101506 */
[----:B------:R-:W0:Y:S08]  /*8cc50*/  LDC R22, c[0x0][0x398] ;  /* 0x0000e600ff167b82 */ /* 0x000e300000000800 */
[----:B------:R-:W0:Y:S01]  /*8cc60*/  LDC R21, c[0x0][0x398] ;  /* 0x0000e600ff157b82 */ /* 0x000e220000000800 */
[----:B----4-:R-:W-:-:S02]  /*8cc70*/  PRMT R18, R74, 0x7610, R18 ;  /* 0x000076104a127816 */ /* 0x010fc40000000012 */
[----:B------:R-:W4:Y:S01]  /*8cc80*/  LDL.S16 R74, [R1+0x184] ;  /* 0x00018400014a7983 */ /* 0x000f220000100600 */
[----:B--2---:R-:W-:-:S03]  /*8cc90*/  PRMT R17, R70, 0x7610, R17 ;  /* 0x0000761046117816 */ /* 0x004fc60000000011 */
[----:B------:R-:W2:Y:S01]  /*8cca0*/  LDL.LU.S16 R70, [R1+0x186] ;  /* 0x0001860001467983 */ /* 0x000ea20000300600 */
[----:B0-----:R-:W-:Y:S01]  /*8ccb0*/  ISETP.LT.AND P5, PT, R61, R20, !P0 ;  /* 0x000000143d00720c */ /* 0x001fe200047a1270 */
[----:B------:R-:W-:Y:S01]  /*8ccc0*/  VIADD R8, R93, 0x1f ;  /* 0x0000001f5d087836 */ /* 0x000fe20000000000 */
[----:B------:R-:W-:Y:S01]  /*8ccd0*/  ISETP.LT.AND P2, PT, R80, R27, !P0 ;  /* 0x0000001b5000720c */ /* 0x000fe20004741270 */
[----:B------:R-:W-:Y:S01]  /*8cce0*/  IMAD.WIDE R14, R16, 0x2, R34 ;  /* 0x00000002100e7825 */ /* 0x000fe200078e0222 */
[----:B------:R-:W-:Y:S01]  /*8ccf0*/  ISETP.LT.AND P0, PT, R77, R26, !P0 ;  /* 0x0000001a4d00720c */ /* 0x000fe20004701270 */
[----:B------:R-:W0:Y:S01]  /*8cd00*/  LDC R20, c[0x0][0x398] ;  /* 0x0000e600ff147b82 */ /* 0x000e220000000800 */
[----:B------:R-:W-:Y:S01]  /*8cd10*/  ISETP.GE.AND P1, PT, R8, R28, PT ;  /* 0x0000001c0800720c */ /* 0x000fe20003f26270 */
[----:B------:R-:W-:-:S03]  /*8cd20*/  IMAD.WIDE R8, R16, 0x2, R6 ;  /* 0x0000000210087825 */ /* 0x000fc600078e0206 */
[----:B------:R-:W-:Y:S01]  /*8cd30*/  ISETP.LT.AND P3, PT, R58, R25, !P1 ;  /* 0x000000193a00720c */ /* 0x000fe20004f61270 */
[----:B------:R-:W-:Y:S02]  /*8cd40*/  IMAD.WIDE R10, R16, 0x2, R2 ;  /* 0x00000002100a7825 */ /* 0x000fe400078e0202 */
[----:B------:R1:W-:Y:S01]  /*8cd50*/  @P5 STG.E.U16 desc[UR6][R14.64], R0 ;  /* 0x000000000e005986 */ /* 0x0003e2000c101506 */
[----:B---3--:R-:W-:Y:S01]  /*8cd60*/  ISETP.LT.AND P5, PT, R61, R19, !P1 ;  /* 0x000000133d00720c */ /* 0x008fe20004fa1270 */
[----:B------:R-:W3:Y:S01]  /*8cd70*/  LDC R27, c[0x0][0x398] ;  /* 0x0000e600ff1b7b82 */ /* 0x000ee20000000800 */
[----:B------:R-:W-:Y:S01]  /*8cd80*/  PRMT R19, R69, 0x7632, R19 ;  /* 0x0000763245137816 */ /* 0x000fe20000000013 */
[----:B------:R1:W-:Y:S01]  /*8cd90*/  @P2 STG.E.U16 desc[UR6][R8.64], R69 ;  /* 0x0000004508002986 */ /* 0x0003e2000c101506 */
[----:B------:R-:W-:-:S05]  /*8cda0*/  ISETP.LT.AND P2, PT, R80, R23, !P1 ;  /* 0x000000175000720c */ /* 0x000fca0004f41270 */
[----:B------:R-:W0:Y:S01]  /*8cdb0*/  LDC R28, c[0x0][0x39c] ;  /* 0x0000e700ff1c7b82 */ /* 0x000e220000000800 */
[----:B-1----:R-:W-:Y:S02]  /*8cdc0*/  IMAD.IADD R0, R16, 0x1, R59 ;  /* 0x0000000110007824 */ /* 0x002fe400078e023b */
        /* <DEDUP_REMOVED lines=13> */
[----:B-1----:R-:W-:Y:S01]  /*8cea0*/  IMAD.WIDE R10, R0, 0x2, R2 ;  /* 0x00000002000a7825 */ /* 0x002fe200078e0202 */
[----:B------:R-:W-:-:S03]  /*8ceb0*/  PRMT R18, R71, 0x7632, R18 ;  /* 0x0000763247127816 */ /* 0x000fc60000000012 */
[----:B------:R-:W-:Y:S01]  /*8cec0*/  IMAD.WIDE R12, R16, 0x2, R4 ;  /* 0x00000002100c7825 */ /* 0x000fe200078e0204 */
[----:B------:R-:W1:Y:S01]  /*8ced0*/  LDC R19, c[0x0][0x398] ;  /* 0x0000e600ff137b82 */ /* 0x000e620000000800 */
[----:B------:R-:W-:Y:S02]  /*8cee0*/  PRMT R17, R62, 0x7610, R17 ;  /* 0x000076103e117816 */ /* 0x000fe40000000011 */
[----:B------:R-:W3:Y:S04]  /*8cef0*/  LDL.S16 R62, [R1+0x188] ;  /* 0x00018800013e7983 */ /* 0x000ee80000100600 */
[----:B------:R-:W-:Y:S01]  /*8cf00*/  @P2 STG.E.U16 desc[UR6][R8.64], R71 ;  /* 0x0000004708002986 */ /* 0x000fe2000c101506 */
[----:B------:R-:W0:Y:S03]  /*8cf10*/  LDC R24, c[0x0][0x39c] ;  /* 0x0000e700ff187b82 */ /* 0x000e260000000800 */
        /* <DEDUP_REMOVED lines=13> */
[----:B---3--:R-:W-:Y:S01]  /*8cff0*/  ISETP.LT.AND P2, PT, R80, R27, !P0 ;  /* 0x0000001b5000720c */ /* 0x008fe20004741270 */
        /* <DEDUP_REMOVED lines=14> */
[----:B---3--:R-:W-:Y:S01]  /*8d0e0*/  IMAD.IADD R0, R16, 0x1, R59 ;  /* 0x0000000110007824 */ /* 0x008fe200078e023b */
[----:B------:R3:W-:Y:S01]  /*8d0f0*/  @P0 STG.E.U16 desc[UR6][R10.64], R19 ;  /* 0x000000130a000986 */ /* 0x0007e2000c101506 */
[----:B------:R-:W-:Y:S02]  /*8d100*/  IADD3 R8, PT, PT, R93, 0x22, RZ ;  /* 0x000000225d087810 */ /* 0x000fe40007ffe0ff */
        /* <DEDUP_REMOVED lines=16> */
[----:B------:R-:W3:Y:S05]  /*8d210*/  LDL.S16 R62, [R1+0x190] ;  /* 0x00019000013e7983 */ /* 0x000eea0000100600 */
[----:B------:R-:W1:Y:S01]  /*8d220*/  LDC R24, c[0x0][0x39c] ;  /* 0x0000e700ff187b82 */ /* 0x000e620000000800 */
[----:B------:R-:W-:Y:S04]  /*8d230*/  @P2 STG.E.U16 desc[UR6][R8.64], R73 ;  /* 0x0000004908002986 */ /* 0x000fe8000c101506 */
[----:B------:R4:W-:Y:S01]  /*8d240*/  @P1 STG.E.U16 desc[UR6][R10.64], R18 ;  /* 0x000000120a001986 */ /* 0x0009e2000c101506 */
[----:B------:R-:W-:-:S02]  /*8d250*/  PRMT R0, R63, 0x7610, R0 ;  /* 0x000076103f007816 */ /* 0x000fc40000000000 */
[----:B------:R-:W0:Y:S01]  /*8d260*/  LDC R23, c[0x0][0x398] ;  /* 0x0000e600ff177b82 */ /* 0x000e220000000800 */
[----:B------:R-:W3:Y:S04]  /*8d270*/  LDL.LU.S16 R63, [R1+0x192] ;  /* 0x00019200013f7983 */ /* 0x000ee80000300600 */
[----:B------:R2:W-:Y:S03]  /*8d280*/  @P3 STG.E.U16 desc[UR6][R12.64], R17 ;  /* 0x000000110c003986 */ /* 0x0005e6000c101506 */
        /* <DEDUP_REMOVED lines=8> */
[----:B------:R-:W0:Y:S01]  /*8d310*/  LDC R20, c[0x0][0x398] ;  /* 0x0000e600ff147b82 */ /* 0x000e220000000800 */
[----:B------:R-:W-:Y:S01]  /*8d320*/  ISETP.LT.AND P2, PT, R80, R27, !P0 ;  /* 0x0000001b5000720c */ /* 0x000fe20004741270 */
[----:B------:R-:W-:Y:S01]  /*8d330*/  IMAD.WIDE R14, R16, 0x2, R34 ;  /* 0x00000002100e7825 */ /* 0x000fe200078e0222 */
[----:B------:R-:W-:Y:S02]  /*8d340*/  ISETP.LT.AND P0, PT, R77, R26, !P0 ;  /* 0x0000001a4d00720c */ /* 0x000fe40004701270 */
[----:B------:R-:W-:Y:S01]  /*8d350*/  ISETP.GE.AND P1, PT, R8, R28, PT ;  /* 0x0000001c0800720c */ /* 0x000fe20003f26270 */
[----:B------:R-:W-:Y:S02]  /*8d360*/  IMAD.WIDE R8, R16, 0x2, R6 ;  /* 0x0000000210087825 */ /* 0x000fe400078e0206 */
[----:B------:R-:W3:Y:S01]  /*8d370*/  LDC R26, c[0x0][0x39c] ;  /* 0x0000e700ff1a7b82 */ /* 0x000ee20000000800 */
[----:B------:R-:W-:-:S02]  /*8d380*/  ISETP.LT.AND P3, PT, R58, R25, !P1 ;  /* 0x000000193a00720c */ /* 0x000fc40004f61270 */
[----:B------:R1:W-:Y:S01]  /*8d390*/  @P5 STG.E.U16 desc[UR6][R14.64], R0 ;  /* 0x000000000e005986 */ /* 0x0003e2000c101506 */
[----:B---3--:R-:W-:Y:S01]  /*8d3a0*/  ISETP.LT.AND P5, PT, R61, R19, !P1 ;  /* 0x000000133d00720c */ /* 0x008fe20004fa1270 */
[----:B------:R-:W-:Y:S01]  /*8d3b0*/  IMAD.WIDE R10, R16, 0x2, R2 ;  /* 0x00000002100a7825 */ /* 0x000fe200078e0202 */
[----:B------:R-:W-:Y:S01]  /*8d3c0*/  PRMT R19, R76, 0x7632, R19 ;  /* 0x000076324c137816 */ /* 0x000fe20000000013 */
[----:B------:R3:W-:Y:S01]  /*8d3d0*/  @P2 STG.E.U16 desc[UR6][R8.64], R76 ;  /* 0x0000004c08002986 */ /* 0x0007e2000c101506 */
[----:B------:R-:W3:Y:S01]  /*8d3e0*/  LDC R25, c[0x0][0x398] ;  /* 0x0000e600ff197b82 */ /* 0x000ee20000000800 */
[----:B-1----:R-:W-:Y:S02]  /*8d3f0*/  IMAD.IADD R0, R16, 0x1, R59 ;  /* 0x0000000110007824 */ /* 0x002fe400078e023b */
[----:B---3--:R-:W-:Y:S02]  /*8d400*/  VIADD R8, R93, 0x24 ;  /* 0x000000245d087836 */ /* 0x008fe40000000000 */
[C---:B------:R-:W-:Y:S01]  /*8d410*/  IMAD.WIDE R12, R0.reuse, 0x2, R4 ;  /* 0x00000002000c7825 */ /* 0x040fe200078e0204 */
[----:B------:R1:W-:Y:S03]  /*8d420*/  @P0 STG.E.U16 desc[UR6][R10.64], R19 ;  /* 0x000000130a000986 */ /* 0x0003e6000c101506 */
[----:B------:R-:W-:Y:S01]  /*8d430*/  IMAD.WIDE R14, R0, 0x2, R34 ;  /* 0x00000002000e7825 */ /* 0x000fe200078e0222 */
[----:B------:R-:W-:Y:S01]  /*8d440*/  ISETP.GE.AND P0, PT, R8, R24, PT ;  /* 0x000000180800720c */ /* 0x000fe20003f06270 */
[----:B------:R3:W-:Y:S01]  /*8d450*/  @P3 STG.E.U16 desc[UR6][R12.64], R18 ;  /* 0x000000120c003986 */ /* 0x0007e2000c101506 */
[----:B------:R-:W-:Y:S01]  /*8d460*/  ISETP.LT.AND P2, PT, R80, R23, !P1 ;  /* 0x000000175000720c */ /* 0x000fe20004f41270 */
[----:B------:R-:W-:Y:S01]  /*8d470*/  IMAD.WIDE R8, R0, 0x2, R6 ;  /* 0x0000000200087825 */ /* 0x000fe200078e0206 */
[----:B------:R-:W2:Y:S01]  /*8d480*/  LDC R24, c[0x0][0x39c] ;  /* 0x0000e700ff187b82 */ /* 0x000ea20000000800 */
[----:B------:R1:W-:Y:S01]  /*8d490*/  @P5 STG.E.U16 desc[UR6][R14.64], R17 ;  /* 0x000000110e005986 */ /* 0x0003e2000c101506 */
[----:B0-----:R-:W-:-:S06]  /*8d4a0*/  ISETP.LT.AND P5, PT, R61, R20, !P0 ;  /* 0x000000143d00720c */ /* 0x001fcc00047a1270 */
[----:B------:R-:W0:Y:S01]  /*8d4b0*/  LDC R20, c[0x0][0x398] ;  /* 0x0000e600ff147b82 */ /* 0x000e220000000800 */
[----:B------:R-:W-:Y:S02]  /*8d4c0*/  ISETP.LT.AND P1, PT, R77, R22, !P1 ;  /* 0x000000164d00720c */ /* 0x000fe40004f21270 */
[----:B------:R-:W-:Y:S01]  /*8d4d0*/  ISETP.LT.AND P3, PT, R58, R21, !P0 ;  /* 0x000000153a00720c */ /* 0x000fe20004761270 */
[----:B------:R-:W-:Y:S01]  /*8d4e0*/  IMAD.IADD R16, R0, 0x1, R59 ;  /* 0x0000000100107824 */ /* 0x000fe200078e023b */
[----:B-1----:R-:W-:Y:S01]  /*8d4f0*/  PRMT R19, R78, 0x7632, R19 ;  /* 0x000076324e137816 */ /* 0x002fe20000000013 */
[----:B------:R-:W-:Y:S01]  /*8d500*/  IMAD.WIDE R10, R0, 0x2, R2 ;  /* 0x00000002000a7825 */ /* 0x000fe200078e0202 */
[----:B---3--:R-:W-:-:S03]  /*8d510*/  PRMT R18, R62, 0x7610, R18 ;  /* 0x000076103e127816 */ /* 0x008fc60000000012 */
[----:B------:R-:W-:Y:S01]  /*8d520*/  VIADD R23, R93, 0x25 ;  /* 0x000000255d177836 */ /* 0x000fe20000000000 */
[----:B------:R-:W-:Y:S01]  /*8d530*/  @P2 STG.E.U16 desc[UR6][R8.64], R78 ;  /* 0x0000004e08002986 */ /* 0x000fe2000c101506 */
[----:B------:R-:W-:Y:S01]  /*8d540*/  IMAD.WIDE R12, R16, 0x2, R4 ;  /* 0x00000002100c7825 */ /* 0x000fe200078e0204 */
[----:B------:R-:W1:Y:S02]  /*8d550*/  LDC R21, c[0x0][0x398] ;  /* 0x0000e600ff157b82 */ /* 0x000e640000000800 */
[----:B------:R-:W-:Y:S01]  /*8d560*/  @P1 STG.E.U16 desc[UR6][R10.64], R19 ;  /* 0x000000130a001986 */ /* 0x000fe2000c101506 */
[----:B------:R-:W-:-:S03]  /*8d570*/  ISETP.GE.AND P1, PT, R23, R26, PT ;  /* 0x0000001a1700720c */ /* 0x000fc60003f26270 */
[----:B------:R3:W-:Y:S01]  /*8d580*/  @P3 STG.E.U16 desc[UR6][R12.64], R18 ;  /* 0x000000120c003986 */ /* 0x0007e2000c101506 */
[----:B------:R-:W-:Y:S01]  /*8d590*/  PRMT R0, R63, 0x7610, R0 ;  /* 0x000076103f007816 */ /* 0x000fe20000000000 */
[----:B------:R-:W1:Y:S02]  /*8d5a0*/  LDC R17, c[0x0][0x398] ;  /* 0x0000e600ff117b82 */ /* 0x000e640000000800 */
[----:B------:R-:W2:Y:S01]  /*8d5b0*/  LDL.S16 R62, [R1+0x198] ;  /* 0x00019800013e7983 */ /* 0x000ea20000100600 */
[----:B0-----:R-:W-:-:S05]  /*8d5c0*/  ISETP.LT.AND P3, PT, R58, R20, !P1 ;  /* 0x000000143a00720c */ /* 0x001fca0004f61270 */
[----:B------:R-:W0:Y:S01]  /*8d5d0*/  LDC R23, c[0x0][0x398] ;  /* 0x0000e600ff177b82 */ /* 0x000e220000000800 */
[----:B------:R-:W-:-:S07]  /*8d5e0*/  ISETP.LT.AND P2, PT, R80, R25, !P0 ;  /* 0x000000195000720c */ /* 0x000fce0004741270 */
[----:B---3--:R-:W3:Y:S08]  /*8d5f0*/  LDC R18, c[0x0][0x398] ;  /* 0x0000e600ff127b82 */ /* 0x008ef00000000800 */
[----:B------:R-:W0:Y:S01]  /*8d600*/  LDC R22, c[0x0][0x398] ;  /* 0x0000e600ff167b82 */ /* 0x000e220000000800 */
[----:B----4-:R-:W-:Y:S02]  /*8d610*/  PRMT R20, R74, 0x7610, R20 ;  /* 0x000076104a147816 */ /* 0x010fe40000000014 */
[----:B------:R-:W4:Y:S01]  /*8d620*/  LDL.LU.S16 R74, [R1+0x19a] ;  /* 0x00019a00014a7983 */ /* 0x000f220000300600 */
[----:B--2---:R-:W-:-:S03]  /*8d630*/  PRMT R19, R70, 0x7610, R19 ;  /* 0x0000761046137816 */ /* 0x004fc60000000013 */
[----:B------:R-:W2:Y:S04]  /*8d640*/  LDL.S16 R63, [R1+0x19c] ;  /* 0x00019c00013f7983 */ /* 0x000ea80000100600 */
[----:B------:R-:W2:Y:S01]  /*8d650*/  LDL.LU.S16 R70, [R1+0x19e] ;  /* 0x00019e0001467983 */ /* 0x000ea20000300600 */
[----:B-1----:R-:W-:Y:S01]  /*8d660*/  ISETP.LT.AND P0, PT, R77, R21, !P0 ;  /* 0x000000154d00720c */ /* 0x002fe20004701270 */
[----:B------:R-:W-:Y:S01]  /*8d670*/  IMAD.WIDE R14, R16, 0x2, R34 ;  /* 0x00000002100e7825 */ /* 0x000fe200078e0222 */
[----:B------:R-:W-:-:S03]  /*8d680*/  PRMT R21, R79, 0x7632, R21 ;  /* 0x000076324f157816 */ /* 0x000fc60000000015 */
[C---:B------:R-:W-:Y:S01]  /*8d690*/  IMAD.WIDE R8, R16.reuse, 0x2, R6 ;  /* 0x0000000210087825 */ /* 0x040fe200078e0206 */
[----:B------:R1:W-:Y:S01]  /*8d6a0*/  @P5 STG.E.U16 desc[UR6][R14.64], R0 ;  /* 0x000000000e005986 */ /* 0x0003e2000c101506 */
[----:B------:R-:W-:Y:S02]  /*8d6b0*/  ISETP.LT.AND P5, PT, R61, R17, !P1 ;  /* 0x000000113d00720c */ /* 0x000fe40004fa1270 */
[C---:B------:R-:W-:Y:S02]  /*8d6c0*/  IMAD.IADD R17, R16.reuse, 0x1, R59 ;  /* 0x0000000110117824 */ /* 0x040fe400078e023b */
[----:B------:R-:W-:Y:S01]  /*8d6d0*/  IMAD.WIDE R10, R16, 0x2, R2 ;  /* 0x00000002100a7825 */ /* 0x000fe200078e0202 */
[----:B------:R3:W-:Y:S01]  /*8d6e0*/  @P2 STG.E.U16 desc[UR6][R8.64], R79 ;  /* 0x0000004f08002986 */ /* 0x0007e2000c101506 */
[----:B------:R-:W2:Y:S02]  /*8d6f0*/  LDC R16, c[0x0][0x39c] ;  /* 0x0000e700ff107b82 */ /* 0x000ea40000000800 */
[----:B------:R-:W-:Y:S01]  /*8d700*/  VIADD R25, R93, 0x26 ;  /* 0x000000265d197836 */ /* 0x000fe20000000000 */
[----:B------:R-:W-:Y:S01]  /*8d710*/  @P0 STG.E.U16 desc[UR6][R10.64], R21 ;  /* 0x000000150a000986 */ /* 0x000fe2000c101506 */
[----:B------:R-:W-:-:S03]  /*8d720*/  IMAD.WIDE R12, R17, 0x2, R4 ;  /* 0x00000002110c7825 */ /* 0x000fc600078e0204 */
[----:B------:R-:W-:Y:S01]  /*8d730*/  ISETP.GE.AND P0, PT, R25, R24, PT ;  /* 0x000000181900720c */ /* 0x000fe20003f06270 */
[----:B-1----:R-:W1:Y:S01]  /*8d740*/  LDC R0, c[0x0][0x398] ;  /* 0x0000e600ff007b82 */ /* 0x002e620000000800 */
[----:B------:R-:W-:Y:S01]  /*8d750*/  @P3 STG.E.U16 desc[UR6][R12.64], R20 ;  /* 0x000000140c003986 */ /* 0x000fe2000c101506 */
[----:B0-----:R-:W-:Y:S02]  /*8d760*/  ISETP.LT.AND P2, PT, R80, R23, !P1 ;  /* 0x000000175000720c */ /* 0x001fe40004f41270 */
[----:B---3--:R-:W-:Y:S02]  /*8d770*/  ISETP.LT.AND P3, PT, R58, R18, !P0 ;  /* 0x000000123a00720c */ /* 0x008fe40004761270 */
[----:B------:R-:W-:Y:S02]  /*8d780*/  ISETP.LT.AND P1, PT, R77, R22, !P1 ;  /* 0x000000164d00720c */ /* 0x000fe40004f21270 */
[----:B------:R-:W0:Y:S08]  /*8d790*/  LDC R18, c[0x0][0x398] ;  /* 0x0000e600ff127b82 */ /* 0x000e300000000800 */
[----:B------:R-:W3:Y:S01]  /*8d7a0*/  LDC R22, c[0x0][0x398] ;  /* 0x0000e600ff167b82 */ /* 0x000ee20000000800 */
[----:B------:R-:W-:-:S04]  /*8d7b0*/  IMAD.WIDE R14, R17, 0x2, R34 ;  /* 0x00000002110e7825 */ /* 0x000fc800078e0222 */
[----:B------:R-:W-:Y:S01]  /*8d7c0*/  IMAD.WIDE R8, R17, 0x2, R6 ;  /* 0x0000000211087825 */ /* 0x000fe200078e0206 */
[----:B------:R0:W-:Y:S01]  /*8d7d0*/  @P5 STG.E.U16 desc[UR6][R14.64], R19 ;  /* 0x000000130e005986 */ /* 0x0001e2000c101506 */
[----:B-1----:R-:W-:Y:S02]  /*8d7e0*/  ISETP.LT.AND P5, PT, R61, R0, !P0 ;  /* 0x000000003d00720c */ /* 0x002fe400047a1270 */
[----:B----4-:R-:W-:Y:S01]  /*8d7f0*/  PRMT R27, R74, 0x7610, R27 ;  /* 0x000076104a1b7816 */ /* 0x010fe2000000001b */
[----:B------:R1:W-:Y:S01]  /*8d800*/  @P2 STG.E.U16 desc[UR6][R8.64], R81 ;  /* 0x0000005108002986 */ /* 0x0003e2000c101506 */
[----:B0-----:R-:W-:Y:S01]  /*8d810*/  ISETP.LT.AND P2, PT, R80, R18, !P0 ;  /* 0x000000125000720c */ /* 0x001fe20004741270 */
[----:B------:R-:W0:Y:S01]  /*8d820*/  LDC R0, c[0x0][0x398] ;  /* 0x0000e600ff007b82 */ /* 0x000e220000000800 */
[----:B---3--:R-:W-:Y:S01]  /*8d830*/  ISETP.LT.AND P0, PT, R77, R22, !P0 ;  /* 0x000000164d00720c */ /* 0x008fe20004701270 */
[----:B------:R-:W3:Y:S01]  /*8d840*/  LDL.S16 R74, [R1+0x1a0] ;  /* 0x0001a000014a7983 */ /* 0x000ee20000100600 */
[----:B--2---:R-:W-:-:S03]  /*8d850*/  PRMT R22, R70, 0x7610, R22 ;  /* 0x0000761046167816 */ /* 0x004fc60000000016 */
[----:B------:R-:W2:Y:S01]  /*8d860*/  LDL.LU.S16 R70, [R1+0x1a2] ;  /* 0x0001a20001467983 */ /* 0x000ea20000300600 */
[----:B------:R-:W-:Y:S01]  /*8d870*/  IMAD.IADD R19, R17, 0x1, R59 ;  /* 0x0000000111137824 */ /* 0x000fe200078e023b */
[----:B------:R-:W-:Y:S01]  /*8d880*/  PRMT R26, R81, 0x7632, R26 ;  /* 0x00007632511a7816 */ /* 0x000fe2000000001a */
[----:B------:R-:W-:Y:S01]  /*8d890*/  IMAD.WIDE R10, R17, 0x2, R2 ;  /* 0x00000002110a7825 */ /* 0x000fe200078e0202 */
[----:B------:R-:W-:Y:S01]  /*8d8a0*/  PRMT R20, R62, 0x7610, R20 ;  /* 0x000076103e147816 */ /* 0x000fe20000000014 */
[----:B------:R-:W4:Y:S01]  /*8d8b0*/  LDC R17, c[0x0][0x39c] ;  /* 0x0000e700ff117b82 */ /* 0x000f220000000800 */
[----:B------:R-:W4:Y:S01]  /*8d8c0*/  LDL.S16 R62, [R1+0x1a4] ;  /* 0x0001a400013e7983 */ /* 0x000f220000100600 */
[----:B------:R-:W-:Y:S02]  /*8d8d0*/  VIADD R23, R93, 0x27 ;  /* 0x000000275d177836 */ /* 0x000fe40000000000 */
[C---:B------:R-:W-:Y:S01]  /*8d8e0*/  IMAD.WIDE R12, R19.reuse, 0x2, R4 ;  /* 0x00000002130c7825 */ /* 0x040fe200078e0204 */
[----:B------:R1:W-:Y:S03]  /*8d8f0*/  @P1 STG.E.U16 desc[UR6][R10.64], R26 ;  /* 0x0000001a0a001986 */ /* 0x0003e6000c101506 */
[----:B------:R-:W-:Y:S01]  /*8d900*/  IMAD.WIDE R14, R19, 0x2, R34 ;  /* 0x00000002130e7825 */ /* 0x000fe200078e0222 */
[----:B------:R-:W-:Y:S01]  /*8d910*/  ISETP.GE.AND P1, PT, R23, R16, PT ;  /* 0x000000101700720c */ /* 0x000fe20003f26270 */
[----:B------:R-:W2:Y:S02]  /*8d920*/  LDC R21, c[0x0][0x398] ;  /* 0x0000e600ff157b82 */ /* 0x000ea40000000800 */
[----:B-1----:R-:W-:Y:S01]  /*8d930*/  IMAD.WIDE R8, R19, 0x2, R6 ;  /* 0x0000000213087825 */ /* 0x002fe200078e0206 */
[----:B------:R1:W-:Y:S01]  /*8d940*/  @P3 STG.E.U16 desc[UR6][R12.64], R20 ;  /* 0x000000140c003986 */ /* 0x0003e2000c101506 */
[----:B------:R-:W-:-:S02]  /*8d950*/  PRMT R26, R84, 0x7632, R26 ;  /* 0x00007632541a7816 */ /* 0x000fc4000000001a */
[----:B------:R-:W-:Y:S01]  /*8d960*/  IMAD.WIDE R10, R19, 0x2, R2 ;  /* 0x00000002130a7825 */ /* 0x000fe200078e0202 */
[----:B------:R-:W-:Y:S01]  /*8d970*/  @P5 STG.E.U16 desc[UR6][R14.64], R27 ;  /* 0x0000001b0e005986 */ /* 0x000fe2000c101506 */
[----:B0-----:R-:W-:Y:S01]  /*8d980*/  ISETP.LT.AND P5, PT, R61, R0, !P1 ;  /* 0x000000003d00720c */ /* 0x001fe20004fa1270 */
[----:B------:R-:W0:Y:S01]  /*8d990*/  LDC R16, c[0x0][0x398] ;  /* 0x0000e600ff107b82 */ /* 0x000e220000000800 */
[----:B------:R-:W-:Y:S01]  /*8d9a0*/  PRMT R0, R63, 0x7610, R0 ;  /* 0x000076103f007816 */ /* 0x000fe20000000000 */
[----:B------:R-:W-:Y:S04]  /*8d9b0*/  @P2 STG.E.U16 desc[UR6][R8.64], R84 ;  /* 0x0000005408002986 */ /* 0x000fe8000c101506 */
[----:B------:R3:W-:Y:S02]  /*8d9c0*/  @P0 STG.E.U16 desc[UR6][R10.64], R26 ;  /* 0x0000001a0a000986 */ /* 0x0007e4000c101506 */
[----:B------:R-:W0:Y:S02]  /*8d9d0*/  LDC R25, c[0x0][0x398] ;  /* 0x0000e600ff197b82 */ /* 0x000e240000000800 */
[----:B------:R-:W4:Y:S01]  /*8d9e0*/  LDL.LU.S16 R63, [R1+0x1a6] ;  /* 0x0001a600013f7983 */ /* 0x000f220000300600 */
[----:B------:R-:W-:-:S05]  /*8d9f0*/  VIADD R18, R93, 0x28 ;  /* 0x000000285d127836 */ /* 0x000fca0000000000 */
[----:B------:R-:W0:Y:S08]  /*8da00*/  LDC R24, c[0x0][0x398] ;  /* 0x0000e600ff187b82 */ /* 0x000e300000000800 */
[----:B------:R-:W0:Y:S08]  /*8da10*/  LDC R23, c[0x0][0x398] ;  /* 0x0000e600ff177b82 */ /* 0x000e300000000800 */
[----:B-1----:R-:W1:Y:S01]  /*8da20*/  LDC R20, c[0x0][0x39c] ;  /* 0x0000e700ff147b82 */ /* 0x002e620000000800 */
[----:B---3--:R-:W-:-:S02]  /*8da30*/  PRMT R26, R74, 0x7610, R26 ;  /* 0x000076104a1a7816 */ /* 0x008fc4000000001a */
[----:B------:R-:W3:Y:S01]  /*8da40*/  LDL.S16 R74, [R1+0x1a8] ;  /* 0x0001a800014a7983 */ /* 0x000ee20000100600 */
[----:B--2---:R-:W-:-:S03]  /*8da50*/  PRMT R27, R70, 0x7610, R27 ;  /* 0x00007610461b7816 */ /* 0x004fc6000000001b */
[----:B------:R-:W2:Y:S01]  /*8da60*/  LDL.LU.S16 R70, [R1+0x1aa] ;  /* 0x0001aa0001467983 */ /* 0x000ea20000300600 */
[----:B0-----:R-:W-:Y:S02]  /*8da70*/  ISETP.LT.AND P2, PT, R80, R16, !P1 ;  /* 0x000000105000720c */ /* 0x001fe40004f41270 */
[----:B----4-:R-:W-:Y:S01]  /*8da80*/  ISETP.GE.AND P0, PT, R18, R17, PT ;  /* 0x000000111200720c */ /* 0x010fe20003f06270 */
[----:B------:R-:W0:Y:S01]  /*8da90*/  LDC R16, c[0x0][0x398] ;  /* 0x0000e600ff107b82 */ /* 0x000e220000000800 */
[----:B------:R-:W-:Y:S01]  /*8daa0*/  ISETP.LT.AND P3, PT, R58, R21, !P1 ;  /* 0x000000153a00720c */ /* 0x000fe20004f61270 */
[----:B------:R-:W4:Y:S06]  /*8dab0*/  LDL.S16 R64, [R1+0x1ac] ;  /* 0x0001ac0001407983 */ /* 0x000f2c0000100600 */
[----:B------:R-:W1:Y:S01]  /*8dac0*/  LDC R18, c[0x0][0x398] ;  /* 0x0000e600ff127b82 */ /* 0x000e620000000800 */
[----:B------:R-:W-:Y:S01]  /*8dad0*/  IMAD.IADD R21, R19, 0x1, R59 ;  /* 0x0000000113157824 */ /* 0x000fe200078e023b */
[----:B------:R-:W-:Y:S01]  /*8dae0*/  ISETP.LT.AND P1, PT, R77, R25, !P1 ;  /* 0x000000194d00720c */ /* 0x000fe20004f21270 */
[----:B------:R-:W4:Y:S05]  /*8daf0*/  LDL.LU.S16 R75, [R1+0x1ae] ;  /* 0x0001ae00014b7983 */ /* 0x000f2a0000300600 */
[----:B------:R-:W1:Y:S01]  /*8db00*/  LDC R19, c[0x0][0x398] ;  /* 0x0000e600ff137b82 */ /* 0x000e620000000800 */
[----:B------:R-:W-:-:S04]  /*8db10*/  IMAD.WIDE R12, R21, 0x2, R4 ;  /* 0x00000002150c7825 */ /* 0x000fc800078e0204 */
[C---:B------:R-:W-:Y:S01]  /*8db20*/  IMAD.WIDE R14, R21.reuse, 0x2, R34 ;  /* 0x00000002150e7825 */ /* 0x040fe200078e0222 */
[----:B------:R0:W-:Y:S01]  /*8db30*/  @P3 STG.E.U16 desc[UR6][R12.64], R0 ;  /* 0x000000000c003986 */ /* 0x0001e2000c101506 */
[----:B------:R-:W-:Y:S02]  /*8db40*/  ISETP.LT.AND P3, PT, R58, R24, !P0 ;  /* 0x000000183a00720c */ /* 0x000fe40004761270 */
[----:B------:R-:W-:Y:S01]  /*8db50*/  IMAD.WIDE R8, R21, 0x2, R6 ;  /* 0x0000000215087825 */ /* 0x000fe200078e0206 */
[----:B------:R0:W-:Y:S01]  /*8db60*/  @P5 STG.E.U16 desc[UR6][R14.64], R22 ;  /* 0x000000160e005986 */ /* 0x0001e2000c101506 */
[----:B------:R-:W-:Y:S01]  /*8db70*/  ISETP.LT.AND P5, PT, R61, R23, !P0 ;  /* 0x000000173d00720c */ /* 0x000fe200047a1270 */
[----:B------:R-:W2:Y:S01]  /*8db80*/  LDC R24, c[0x0][0x398] ;  /* 0x0000e600ff187b82 */ /* 0x000ea20000000800 */
[C---:B------:R-:W-:Y:S01]  /*8db90*/  IMAD.IADD R17, R21.reuse, 0x1, R59 ;  /* 0x0000000115117824 */ /* 0x040fe200078e023b */
[----:B------:R0:W-:Y:S01]  /*8dba0*/  @P2 STG.E.U16 desc[UR6][R8.64], R86 ;  /* 0x0000005608002986 */ /* 0x0001e2000c101506 */
[----:B------:R-:W-:Y:S01]  /*8dbb0*/  PRMT R25, R86, 0x7632, R25 ;  /* 0x0000763256197816 */ /* 0x000fe20000000019 */
[----:B------:R-:W-:Y:S01]  /*8dbc0*/  IMAD.WIDE R10, R21, 0x2, R2 ;  /* 0x00000002150a7825 */ /* 0x000fe200078e0202 */
[----:B0-----:R-:W-:-:S02]  /*8dbd0*/  ISETP.LT.AND P2, PT, R80, R16, !P0 ;  /* 0x000000105000720c */ /* 0x001fc40004741270 */
[----:B-1----:R-:W-:Y:S01]  /*8dbe0*/  ISETP.LT.AND P0, PT, R77, R18, !P0 ;  /* 0x000000124d00720c */ /* 0x002fe20004701270 */
[----:B------:R-:W0:Y:S01]  /*8dbf0*/  LDC R0, c[0x0][0x398] ;  /* 0x0000e600ff007b82 */ /* 0x000e220000000800 */
[----:B------:R-:W-:Y:S01]  /*8dc00*/  IADD3 R23, PT, PT, R93, 0x29, RZ ;  /* 0x000000295d177810 */ /* 0x000fe20007ffe0ff */
[----:B------:R-:W-:Y:S01]  /*8dc10*/  IMAD.WIDE R12, R17, 0x2, R4 ;  /* 0x00000002110c7825 */ /* 0x000fe200078e0204 */
[----:B------:R1:W-:Y:S02]  /*8dc20*/  @P1 STG.E.U16 desc[UR6][R10.64], R25 ;  /* 0x000000190a001986 */ /* 0x0003e4000c101506 */
[----:B------:R-:W-:Y:S01]  /*8dc30*/  ISETP.GE.AND P1, PT, R23, R20, PT ;  /* 0x000000141700720c */ /* 0x000fe20003f26270 */
[C---:B------:R-:W-:Y:S01]  /*8dc40*/  IMAD.WIDE R14, R17.reuse, 0x2, R34 ;  /* 0x00000002110e7825 */ /* 0x040fe200078e0222 */
[----:B------:R1:W-:Y:S01]  /*8dc50*/  @P3 STG.E.U16 desc[UR6][R12.64], R26 ;  /* 0x0000001a0c003986 */ /* 0x0003e2000c101506 */
[----:B------:R-:W-:Y:S01]  /*8dc60*/  PRMT R18, R88, 0x7632, R18 ;  /* 0x0000763258127816 */ /* 0x000fe20000000012 */
[----:B------:R-:W0:Y:S01]  /*8dc70*/  LDC R21, c[0x0][0x39c] ;  /* 0x0000e700ff157b82 */ /* 0x000e220000000800 */
[C---:B------:R-:W-:Y:S01]  /*8dc80*/  IMAD.WIDE R8, R17.reuse, 0x2, R6 ;  /* 0x0000000211087825 */ /* 0x040fe200078e0206 */
[----:B------:R-:W-:Y:S01]  /*8dc90*/  ISETP.LT.AND P3, PT, R58, R19, !P1 ;  /* 0x000000133a00720c */ /* 0x000fe20004f61270 */
[----:B------:R1:W-:Y:S02]  /*8dca0*/  @P5 STG.E.U16 desc[UR6][R14.64], R27 ;  /* 0x0000001b0e005986 */ /* 0x0003e4000c101506 */
[C---:B-1----:R-:W-:Y:S01]  /*8dcb0*/  IMAD.WIDE R10, R17.reuse, 0x2, R2 ;  /* 0x00000002110a7825 */ /* 0x042fe200078e0202 */
[----:B------:R-:W-:Y:S01]  /*8dcc0*/  PRMT R25, R62, 0x7610, R25 ;  /* 0x000076103e197816 */ /* 0x000fe20000000019 */
[----:B------:R-:W-:Y:S01]  /*8dcd0*/  @P2 STG.E.U16 desc[UR6][R8.64], R88 ;  /* 0x0000005808002986 */ /* 0x000fe2000c101506 */
[----:B------:R-:W1:Y:S01]  /*8dce0*/  LDC R20, c[0x0][0x398] ;  /* 0x0000e600ff147b82 */ /* 0x000e620000000800 */
[----:B------:R-:W-:Y:S01]  /*8dcf0*/  IMAD.IADD R19, R17, 0x1, R59 ;  /* 0x0000000111137824 */ /* 0x000fe200078e023b */
[----:B------:R-:W-:Y:S01]  /*8dd00*/  PRMT R26, R63, 0x7610, R26 ;  /* 0x000076103f1a7816 */ /* 0x000fe2000000001a */
[----:B------:R0:W-:Y:S02]  /*8dd10*/  @P0 STG.E.U16 desc[UR6][R10.64], R18 ;  /* 0x000000120a000986 */ /* 0x0001e4000c101506 */
[----:B------:R-:W-:-:S02]  /*8dd20*/  IMAD.WIDE R12, R19, 0x2, R4 ;  /* 0x00000002130c7825 */ /* 0x000fc400078e0204 */
[----:B------:R-:W4:Y:S01]  /*8dd30*/  LDL.S16 R62, [R1] ;  /* 0x00000000013e7983 */ /* 0x000f220000100600 */
[----:B------:R-:W1:Y:S01]  /*8dd40*/  LDC R23, c[0x0][0x398] ;  /* 0x0000e600ff177b82 */ /* 0x000e620000000800 */
[C---:B------:R-:W-:Y:S02]  /*8dd50*/  IMAD.WIDE R14, R19.reuse, 0x2, R34 ;  /* 0x00000002130e7825 */ /* 0x040fe400078e0222 */
[----:B------:R-:W4:Y:S02]  /*8dd60*/  LDL.LU.S16 R63, [R1+0x2] ;  /* 0x00000200013f7983 */ /* 0x000f240000300600 */
[C---:B------:R-:W-:Y:S02]  /*8dd70*/  IMAD.IADD R17, R19.reuse, 0x1, R59 ;  /* 0x0000000113117824 */ /* 0x040fe400078e023b */
[C---:B0-----:R-:W-:Y:S01]  /*8dd80*/  IMAD.WIDE R10, R19.reuse, 0x2, R6 ;  /* 0x00000002130a7825 */ /* 0x041fe200078e0206 */
[----:B------:R-:W0:Y:S03]  /*8dd90*/  LDC R22, c[0x0][0x398] ;  /* 0x0000e600ff167b82 */ /* 0x000e260000000800 */
[----:B------:R-:W-:-:S05]  /*8dda0*/  IMAD.WIDE R8, R19, 0x2, R2 ;  /* 0x0000000213087825 */ /* 0x000fca00078e0202 */
[----:B------:R-:W0:Y:S01]  /*8ddb0*/  LDC R16, c[0x0][0x398] ;  /* 0x0000e600ff107b82 */ /* 0x000e220000000800 */
[----:B---3--:R-:W-:-:S07]  /*8ddc0*/  PRMT R27, R74, 0x7610, R27 ;  /* 0x000076104a1b7816 */ /* 0x008fce000000001b */
[----:B------:R-:W3:Y:S01]  /*8ddd0*/  LDC R18, c[0x0][0x398] ;  /* 0x0000e600ff127b82 */ /* 0x000ee20000000800 */
[----:B------:R-:W4:Y:S01]  /*8dde0*/  LDL.S16 R74, [R1+0x1b0] ;  /* 0x0001b000014a7983 */ /* 0x000f220000100600 */
[----:B--2---:R-:W-:-:S03]  /*8ddf0*/  PRMT R19, R70, 0x7610, R19 ;  /* 0x0000761046137816 */ /* 0x004fc60000000013 */
[----:B------:R-:W2:Y:S01]  /*8de00*/  LDL.LU.S16 R70, [R1+0x1b2] ;  /* 0x0001b20001467983 */ /* 0x000ea20000300600 */
[----:B------:R-:W-:Y:S01]  /*8de10*/  ISETP.LT.AND P5, PT, R61, R0, !P1 ;  /* 0x000000003d00720c */ /* 0x000fe20004fa1270 */
[----:B------:R-:W-:-:S05]  /*8de20*/  VIADD R0, R93, 0x2a ;  /* 0x0000002a5d007836 */ /* 0x000fca0000000000 */
[----:B------:R-:W-:Y:S02]  /*8de30*/  ISETP.GE.AND P0, PT, R0, R21, PT ;  /* 0x000000150000720c */ /* 0x000fe40003f06270 */
[----:B------:R-:W3:Y:S01]  /*8de40*/  LDC R21, c[0x0][0x39c] ;  /* 0x0000e700ff157b82 */ /* 0x000ee20000000800 */
[----:B-1----:R-:W-:-:S07]  /*8de50*/  ISETP.LT.AND P2, PT, R80, R20, !P1 ;  /* 0x000000145000720c */ /* 0x002fce0004f41270 */
[----:B------:R-:W1:Y:S01]  /*8de60*/  LDC R0, c[0x0][0x398] ;  /* 0x0000e600ff007b82 */ /* 0x000e620000000800 */
[----:B------:R-:W-:-:S07]  /*8de70*/  ISETP.LT.AND P1, PT, R77, R24, !P1 ;  /* 0x000000184d00720c */ /* 0x000fce0004f21270 */
[----:B------:R-:W4:Y:S01]  /*8de80*/  LDC R20, c[0x0][0x398] ;  /* 0x0000e600ff147b82 */ /* 0x000f220000000800 */
[----:B------:R0:W-:Y:S01]  /*8de90*/  @P3 STG.E.U16 desc[UR6][R12.64], R25 ;  /* 0x000000190c003986 */ /* 0x0001e2000c101506 */
[----:B------:R-:W-:-:S03]  /*8dea0*/  ISETP.LT.AND P3, PT, R58, R23, !P0 ;  /* 0x000000173a00720c */ /* 0x000fc60004761270 */
[----:B------:R0:W-:Y:S02]  /*8deb0*/  @P5 STG.E.U16 desc[UR6][R14.64], R26 ;  /* 0x0000001a0e005986 */ /* 0x0001e4000c101506 */
[----:B0-----:R-:W-:Y:S02]  /*8dec0*/  ISETP.LT.AND P5, PT, R61, R22, !P0 ;  /* 0x000000163d00720c */ /* 0x001fe400047a1270 */
[----:B------:R-:W0:Y:S01]  /*8ded0*/  LDC R22, c[0x0][0x39c] ;  /* 0x0000e700ff167b82 */ /* 0x000e220000000800 */
[----:B------:R-:W-:Y:S01]  /*8dee0*/  VIADD R24, R93, 0x2b ;  /* 0x0000002b5d187836 */ /* 0x000fe20000000000 */
[----:B------:R1:W-:Y:S01]  /*8def0*/  @P2 STG.E.U16 desc[UR6][R10.64], R89 ;  /* 0x000000590a002986 */ /* 0x0003e2000c101506 */
[----:B------:R-:W-:-:S05]  /*8df00*/  IMAD.WIDE R12, R17, 0x2, R4 ;  /* 0x00000002110c7825 */ /* 0x000fca00078e0204 */
[----:B------:R-:W0:Y:S01]  /*8df10*/  LDC R25, c[0x0][0x398] ;  /* 0x0000e600ff197b82 */ /* 0x000e220000000800 */
[----:B------:R-:W-:Y:S01]  /*8df20*/  PRMT R26, R89, 0x7632, R26 ;  /* 0x00007632591a7816 */ /* 0x000fe2000000001a */
[----:B------:R-:W-:Y:S01]  /*8df30*/  IMAD.WIDE R14, R17, 0x2, R34 ;  /* 0x00000002110e7825 */ /* 0x000fe200078e0222 */
[----:B-1----:R-:W-:-:S03]  /*8df40*/  ISETP.LT.AND P2, PT, R80, R0, !P0 ;  /* 0x000000005000720c */ /* 0x002fc60004741270 */
[----:B------:R1:W-:Y:S01]  /*8df50*/  @P1 STG.E.U16 desc[UR6][R8.64], R26 ;  /* 0x0000001a08001986 */ /* 0x0003e2000c101506 */
[----:B---3--:R-:W-:Y:S01]  /*8df60*/  ISETP.GE.AND P1, PT, R24, R21, PT ;  /* 0x000000151800720c */ /* 0x008fe20003f26270 */
[----:B------:R-:W-:Y:S01]  /*8df70*/  IMAD.WIDE R10, R17, 0x2, R2 ;  /* 0x00000002110a7825 */ /* 0x000fe200078e0202 */
[----:B------:R-:W-:Y:S01]  /*8df80*/  ISETP.LT.AND P0, PT, R77, R16, !P0 ;  /* 0x000000104d00720c */ /* 0x000fe20004701270 */
[----:B------:R3:W-:Y:S01]  /*8df90*/  @P3 STG.E.U16 desc[UR6][R12.64], R27 ;  /* 0x0000001b0c003986 */ /* 0x0007e2000c101506 */
[----:B------:R-:W-:Y:S01]  /*8dfa0*/  ISETP.LT.AND P3, PT, R58, R18, !P1 ;  /* 0x000000123a00720c */ /* 0x000fe20004f61270 */
[----:B------:R-:W2:Y:S02]  /*8dfb0*/  LDC R21, c[0x0][0x398] ;  /* 0x0000e600ff157b82 */ /* 0x000ea40000000800 */
[----:B------:R4:W-:Y:S02]  /*8dfc0*/  @P5 STG.E.U16 desc[UR6][R14.64], R19 ;  /* 0x000000130e005986 */ /* 0x0009e4000c101506 */
[----:B----4-:R-:W-:-:S02]  /*8dfd0*/  ISETP.LT.AND P5, PT, R61, R20, !P1 ;  /* 0x000000143d00720c */ /* 0x010fc40004fa1270 */
[----:B------:R-:W-:Y:S02]  /*8dfe0*/  PRMT R28, R64, 0x7610, R28 ;  /* 0x00007610401c7816 */ /* 0x000fe4000000001c */
[----:B-1----:R-:W-:Y:S01]  /*8dff0*/  PRMT R26, R91, 0x7632, R26 ;  /* 0x000076325b1a7816 */ /* 0x002fe2000000001a */
[----:B------:R-:W1:Y:S01]  /*8e000*/  LDC R23, c[0x0][0x398] ;  /* 0x0000e600ff177b82 */ /* 0x000e620000000800 */
[----:B---3--:R-:W-:-:S04]  /*8e010*/  IMAD.WIDE R12, R17, 0x2, R6 ;  /* 0x00000002110c7825 */ /* 0x008fc800078e0206 */
[----:B------:R-:W-:Y:S02]  /*8e020*/  IMAD.IADD R19, R17, 0x1, R59 ;  /* 0x0000000111137824 */ /* 0x000fe400078e023b */
[----:B------:R-:W-:Y:S01]  /*8e030*/  VIADD R27, R93, 0x2c ;  /* 0x0000002c5d1b7836 */ /* 0x000fe20000000000 */
[----:B------:R-:W-:Y:S01]  /*8e040*/  PRMT R29, R75, 0x7610, R29 ;  /* 0x000076104b1d7816 */ /* 0x000fe2000000001d */
[C---:B------:R-:W-:Y:S01]  /*8e050*/  IMAD.WIDE R8, R19.reuse, 0x2, R4 ;  /* 0x0000000213087825 */ /* 0x040fe200078e0204 */
[----:B------:R-:W-:Y:S01]  /*8e060*/  @P2 STG.E.U16 desc[UR6][R12.64], R91 ;  /* 0x0000005b0c002986 */ /* 0x000fe2000c101506 */
[----:B------:R-:W3:Y:S02]  /*8e070*/  LDC R24, c[0x0][0x398] ;  /* 0x0000e600ff187b82 */ /* 0x000ee40000000800 */
[----:B------:R-:W-:Y:S01]  /*8e080*/  IMAD.WIDE R14, R19, 0x2, R34 ;  /* 0x00000002130e7825 */ /* 0x000fe200078e0222 */
[----:B0-----:R-:W-:Y:S01]  /*8e090*/  ISETP.GE.AND P2, PT, R27, R22, PT ;  /* 0x000000161b00720c */ /* 0x001fe20003f46270 */
[----:B------:R-:W-:Y:S04]  /*8e0a0*/  @P0 STG.E.U16 desc[UR6][R10.64], R26 ;  /* 0x0000001a0a000986 */ /* 0x000fe8000c101506 */
[----:B------:R-:W-:Y:S01]  /*8e0b0*/  @P3 STG.E.U16 desc[UR6][R8.64], R28 ;  /* 0x0000001c08003986 */ /* 0x000fe2000c101506 */
[----:B------:R-:W-:Y:S01]  /*8e0c0*/  ISETP.LT.AND P6, PT, R61, R25, !P2 ;  /* 0x000000193d00720c */ /* 0x000fe200057c1270 */
[----:B------:R-:W0:Y:S02]  /*8e0d0*/  LDC R16, c[0x0][0x39c] ;  /* 0x0000e700ff107b82 */ /* 0x000e240000000800 */
[----:B------:R4:W-:Y:S01]  /*8e0e0*/  @P5 STG.E.U16 desc[UR6][R14.64], R29 ;  /* 0x0000001d0e005986 */ /* 0x0009e2000c101506 */
[----:B------:R-:W-:-:S03]  /*8e0f0*/  PRMT R25, R63, 0x7610, R25 ;  /* 0x000076103f197816 */ /* 0x000fc60000000019 */
[----:B------:R-:W3:Y:S02]  /*8e100*/  LDL.S16 R75, [R1+0x8] ;  /* 0x00000800014b7983 */ /* 0x000ee40000100600 */
[----:B------:R-:W0:Y:S01]  /*8e110*/  LDC R20, c[0x0][0x398] ;  /* 0x0000e600ff147b82 */ /* 0x000e220000000800 */
[----:B----4-:R-:W-:Y:S02]  /*8e120*/  PRMT R14, R62, 0x7610, R14 ;  /* 0x000076103e0e7816 */ /* 0x010fe4000000000e */
[----:B------:R-:W4:Y:S05]  /*8e130*/  LDL.LU.S16 R62, [R1+0xa] ;  /* 0x00000a00013e7983 */ /* 0x000f2a0000300600 */
[----:B------:R-:W0:Y:S01]  /*8e140*/  LDC R22, c[0x0][0x398] ;  /* 0x0000e600ff167b82 */ /* 0x000e220000000800 */
[----:B------:R-:W4:Y:S07]  /*8e150*/  LDL.S16 R63, [R1+0x1b4] ;  /* 0x0001b400013f7983 */ /* 0x000f2e0000100600 */
[----:B------:R-:W0:Y:S08]  /*8e160*/  LDC R0, c[0x0][0x398] ;  /* 0x0000e600ff007b82 */ /* 0x000e300000000800 */
[----:B------:R-:W0:Y:S08]  /*8e170*/  LDC R18, c[0x0][0x398] ;  /* 0x0000e600ff127b82 */ /* 0x000e300000000800 */
[----:B------:R-:W0:Y:S01]  /*8e180*/  LDC R17, c[0x0][0x39c] ;  /* 0x0000e700ff117b82 */ /* 0x000e220000000800 */
[----:B--2---:R-:W-:-:S02]  /*8e190*/  PRMT R27, R70, 0x7610, R27 ;  /* 0x00007610461b7816 */ /* 0x004fc4000000001b */
[----:B------:R-:W2:Y:S01]  /*8e1a0*/  LDL.LU.S16 R70, [R1+0x1b6] ;  /* 0x0001b60001467983 */ /* 0x000ea20000300600 */
[----:B------:R-:W-:Y:S02]  /*8e1b0*/  ISETP.LT.AND P0, PT, R80, R21, !P1 ;  /* 0x000000155000720c */ /* 0x000fe40004f01270 */
[----:B-1----:R-:W-:Y:S01]  /*8e1c0*/  ISETP.LT.AND P1, PT, R77, R23, !P1 ;  /* 0x000000174d00720c */ /* 0x002fe20004f21270 */
[C---:B------:R-:W-:Y:S01]  /*8e1d0*/  IMAD.WIDE R8, R19.reuse, 0x2, R6 ;  /* 0x0000000213087825 */ /* 0x040fe200078e0206 */
[----:B---3--:R-:W-:Y:S01]  /*8e1e0*/  ISETP.LT.AND P5, PT, R58, R24, !P2 ;  /* 0x000000183a00720c */ /* 0x008fe200057a1270 */
[----:B------:R-:W3:Y:S01]  /*8e1f0*/  LDL.S16 R64, [R1+0x10] ;  /* 0x0000100001407983 */ /* 0x000ee20000100600 */
[----:B------:R-:W-:Y:S01]  /*8e200*/  PRMT R26, R74, 0x7610, R26 ;  /* 0x000076104a1a7816 */ /* 0x000fe2000000001a */
[C---:B------:R-:W-:Y:S01]  /*8e210*/  IMAD.IADD R15, R19.reuse, 0x1, R59 ;  /* 0x00000001130f7824 */ /* 0x040fe200078e023b */
[----:B------:R-:W1:Y:S01]  /*8e220*/  LDC R21, c[0x0][0x398] ;  /* 0x0000e600ff157b82 */ /* 0x000e620000000800 */
[----:B------:R-:W-:Y:S01]  /*8e230*/  IMAD.WIDE R10, R19, 0x2, R2 ;  /* 0x00000002130a7825 */ /* 0x000fe200078e0202 */
[----:B------:R-:W3:Y:S03]  /*8e240*/  LDL.LU.S16 R74, [R1+0x12] ;  /* 0x00001200014a7983 */ /* 0x000ee60000300600 */
[----:B------:R-:W-:Y:S01]  /*8e250*/  VIADD R19, R93, 0x2d ;  /* 0x0000002d5d137836 */ /* 0x000fe20000000000 */
[----:B------:R0:W-:Y:S01]  /*8e260*/  @P0 STG.E.U16 desc[UR6][R8.64], R14 ;  /* 0x0000000e08000986 */ /* 0x0001e2000c101506 */
[----:B------:R-:W-:Y:S01]  /*8e270*/  IMAD.WIDE R12, R15, 0x2, R4 ;  /* 0x000000020f0c7825 */ /* 0x000fe200078e0204 */
[----:B------:R-:W1:Y:S02]  /*8e280*/  LDC R23, c[0x0][0x398] ;  /* 0x0000e600ff177b82 */ /* 0x000e640000000800 */
[----:B0-----:R-:W-:Y:S01]  /*8e290*/  ISETP.GE.AND P0, PT, R19, R16, PT ;  /* 0x000000101300720c */ /* 0x001fe20003f06270 */
[----:B------:R-:W-:Y:S04]  /*8e2a0*/  @P1 STG.E.U16 desc[UR6][R10.64], R25 ;  /* 0x000000190a001986 */ /* 0x000fe8000c101506 */
[----:B------:R-:W3:Y:S01]  /*8e2b0*/  LDL.S16 R60, [R1+0x1b8] ;  /* 0x0001b800013c7983 */ /* 0x000ee20000100600 */
[----:B------:R-:W0:Y:S01]  /*8e2c0*/  LDC R24, c[0x0][0x398] ;  /* 0x0000e600ff187b82 */ /* 0x000e220000000800 */
[----:B------:R-:W-:-:S02]  /*8e2d0*/  IMAD.WIDE R8, R15, 0x2, R34 ;  /* 0x000000020f087825 */ /* 0x000fc400078e0222 */
[----:B------:R0:W-:Y:S01]  /*8e2e0*/  @P5 STG.E.U16 desc[UR6][R12.64], R26 ;  /* 0x0000001a0c005986 */ /* 0x0001e2000c101506 */
[----:B------:R-:W-:-:S03]  /*8e2f0*/  ISETP.LT.AND P5, PT, R80, R22, !P0 ;  /* 0x000000165000720c */ /* 0x000fc600047a1270 */
[----:B------:R0:W-:Y:S01]  /*8e300*/  @P6 STG.E.U16 desc[UR6][R8.64], R27 ;  /* 0x0000001b08006986 */ /* 0x0001e2000c101506 */
[----:B------:R-:W-:Y:S01]  /*8e310*/  ISETP.LT.AND P6, PT, R58, R20, !P0 ;  /* 0x000000143a00720c */ /* 0x000fe200047c1270 */
[----:B------:R-:W0:Y:S01]  /*8e320*/  LDC R19, c[0x0][0x39c] ;  /* 0x0000e700ff137b82 */ /* 0x000e220000000800 */
[----:B------:R-:W-:-:S07]  /*8e330*/  ISETP.LT.AND P3, PT, R80, R0, !P2 ;  /* 0x000000005000720c */ /* 0x000fce0005761270 */
[----:B------:R-:W0:Y:S08]  /*8e340*/  LDC R16, c[0x0][0x398] ;  /* 0x0000e600ff107b82 */ /* 0x000e300000000800 */
[----:B------:R-:W0:Y:S02]  /*8e350*/  LDC R14, c[0x0][0x398] ;  /* 0x0000e600ff0e7b82 */ /* 0x000e240000000800 */
[----:B0-----:R-:W-:-:S02]  /*8e360*/  PRMT R13, R75, 0x7610, R13 ;  /* 0x000076104b0d7816 */ /* 0x001fc4000000000d */
[----:B------:R-:W3:Y:S01]  /*8e370*/  LDL.LU.S16 R75, [R1+0x1ba] ;  /* 0x0001ba00014b7983 */ /* 0x000ee20000300600 */
[----:B----4-:R-:W-:-:S03]  /*8e380*/  PRMT R20, R62, 0x7610, R20 ;  /* 0x000076103e147816 */ /* 0x010fc60000000014 */
[----:B------:R-:W4:Y:S01]  /*8e390*/  LDL.S16 R62, [R1+0x1bc] ;  /* 0x0001bc00013e7983 */ /* 0x000f220000100600 */
[----:B------:R-:W-:-:S03]  /*8e3a0*/  PRMT R22, R63, 0x7610, R22 ;  /* 0x000076103f167816 */ /* 0x000fc60000000016 */
[----:B------:R-:W4:Y:S01]  /*8e3b0*/  LDL.S16 R63, [R1+0xb8] ;  /* 0x0000b800013f7983 */ /* 0x000f220000100600 */
[----:B--2---:R-:W-:-:S03]  /*8e3c0*/  PRMT R25, R70, 0x7610, R25 ;  /* 0x0000761046197816 */ /* 0x004fc60000000019 */
[----:B------:R-:W2:Y:S01]  /*8e3d0*/  LDL.LU.S16 R70, [R1+0xba] ;  /* 0x0000ba0001467983 */ /* 0x000ea20000300600 */
[----:B------:R-:W-:Y:S01]  /*8e3e0*/  ISETP.LT.AND P2, PT, R77, R18, !P2 ;  /* 0x000000124d00720c */ /* 0x000fe20005741270 */
[----:B------:R-:W-:Y:S01]  /*8e3f0*/  IMAD.WIDE R10, R15, 0x2, R6 ;  /* 0x000000020f0a7825 */ /* 0x000fe200078e0206 */
[----:B------:R-:W0:Y:S03]  /*8e400*/  LDC R18, c[0x0][0x398] ;  /* 0x0000e600ff127b82 */ /* 0x000e260000000800 */
[----:B------:R-:W-:Y:S01]  /*8e410*/  VIADD R0, R93, 0x2e ;  /* 0x0000002e5d007836 */ /* 0x000fe20000000000 */
[----:B------:R3:W-:Y:S01]  /*8e420*/  @P3 STG.E.U16 desc[UR6][R10.64], R13 ;  /* 0x0000000d0a003986 */ /* 0x0007e2000c101506 */
[----:B-1----:R-:W-:Y:S01]  /*8e430*/  ISETP.LT.AND P3, PT, R61, R21, !P0 ;  /* 0x000000153d00720c */ /* 0x002fe20004761270 */
[----:B------:R-:W-:Y:S02]  /*8e440*/  IMAD.IADD R21, R15, 0x1, R59 ;  /* 0x000000010f157824 */ /* 0x000fe400078e023b */
[----:B------:R-:W-:-:S02]  /*8e450*/  ISETP.GE.AND P1, PT, R0, R17, PT ;  /* 0x000000110000720c */ /* 0x000fc40003f26270 */
[----:B------:R-:W-:Y:S01]  /*8e460*/  ISETP.LT.AND P0, PT, R77, R23, !P0 ;  /* 0x000000174d00720c */ /* 0x000fe20004701270 */
[----:B------:R-:W-:-:S04]  /*8e470*/  IMAD.WIDE R8, R21, 0x2, R4 ;  /* 0x0000000215087825 */ /* 0x000fc800078e0204 */
[----:B---3--:R-:W-:Y:S01]  /*8e480*/  IMAD.WIDE R10, R15, 0x2, R2 ;  /* 0x000000020f0a7825 */ /* 0x008fe200078e0202 */
[----:B------:R-:W1:Y:S04]  /*8e490*/  LDC R0, c[0x0][0x398] ;  /* 0x0000e600ff007b82 */ /* 0x000e680000000800 */
[----:B------:R3:W-:Y:S01]  /*8e4a0*/  @P2 STG.E.U16 desc[UR6][R10.64], R20 ;  /* 0x000000140a002986 */ /* 0x0007e2000c101506 */
[----:B------:R-:W-:Y:S01]  /*8e4b0*/  ISETP.LT.AND P2, PT, R58, R24, !P1 ;  /* 0x000000183a00720c */ /* 0x000fe20004f41270 */
[C---:B------:R-:W-:Y:S01]  /*8e4c0*/  IMAD.WIDE R12, R21.reuse, 0x2, R34 ;  /* 0x00000002150c7825 */ /* 0x040fe200078e0222 */
[----:B------:R-:W-:Y:S01]  /*8e4d0*/  PRMT R24, R74, 0x7610, R24 ;  /* 0x000076104a187816 */ /* 0x000fe20000000018 */
[----:B------:R3:W-:Y:S01]  /*8e4e0*/  @P6 STG.E.U16 desc[UR6][R8.64], R22 ;  /* 0x0000001608006986 */ /* 0x0007e2000c101506 */
[----:B------:R-:W-:Y:S01]  /*8e4f0*/  PRMT R23, R64, 0x7610, R23 ;  /* 0x0000761040177816 */ /* 0x000fe20000000017 */
[C---:B------:R-:W-:Y:S01]  /*8e500*/  IMAD.IADD R15, R21.reuse, 0x1, R59 ;  /* 0x00000001150f7824 */ /* 0x040fe200078e023b */
[----:B------:R-:W-:Y:S01]  /*8e510*/  PRMT R26, R60, 0x7610, R26 ;  /* 0x000076103c1a7816 */ /* 0x000fe2000000001a */
[----:B------:R-:W2:Y:S01]  /*8e520*/  LDL.LU.S16 R74, [R1+0x1be] ;  /* 0x0001be00014a7983 */ /* 0x000ea20000300600 */
[----:B------:R-:W0:Y:S01]  /*8e530*/  LDC R17, c[0x0][0x398] ;  /* 0x0000e600ff117b82 */ /* 0x000e220000000800 */
[----:B---3--:R-:W-:-:S02]  /*8e540*/  IMAD.WIDE R10, R21, 0x2, R2 ;  /* 0x00000002150a7825 */ /* 0x008fc400078e0202 */
[----:B------:R3:W-:Y:S02]  /*8e550*/  @P3 STG.E.U16 desc[UR6][R12.64], R25 ;  /* 0x000000190c003986 */ /* 0x0007e4000c101506 */
[----:B------:R-:W-:Y:S02]  /*8e560*/  IMAD.WIDE R8, R21, 0x2, R6 ;  /* 0x0000000215087825 */ /* 0x000fe400078e0206 */
[----:B------:R-:W2:Y:S01]  /*8e570*/  LDL.S16 R64, [R1+0xbc] ;  /* 0x0000bc0001407983 */ /* 0x000ea20000100600 */
[----:B------:R-:W0:Y:S03]  /*8e580*/  LDC R20, c[0x0][0x398] ;  /* 0x0000e600ff147b82 */ /* 0x000e260000000800 */
[----:B------:R-:W-:Y:S01]  /*8e590*/  @P5 STG.E.U16 desc[UR6][R8.64], R23 ;  /* 0x0000001708005986 */ /* 0x000fe2000c101506 */
[----:B---3--:R-:W-:-:S03]  /*8e5a0*/  IMAD.WIDE R12, R15, 0x2, R4 ;  /* 0x000000020f0c7825 */ /* 0x008fc600078e0204 */
[----:B------:R3:W-:Y:S01]  /*8e5b0*/  @P0 STG.E.U16 desc[UR6][R10.64], R24 ;  /* 0x000000180a000986 */ /* 0x0007e2000c101506 */
[----:B------:R-:W0:Y:S03]  /*8e5c0*/  LDC R21, c[0x0][0x398] ;  /* 0x0000e600ff157b82 */ /* 0x000e260000000800 */
[----:B------:R2:W-:Y:S01]  /*8e5d0*/  @P2 STG.E.U16 desc[UR6][R12.64], R26 ;  /* 0x0000001a0c002986 */ /* 0x0005e2000c101506 */
[----:B---3--:R-:W-:-:S03]  /*8e5e0*/  PRMT R24, R75, 0x7610, R24 ;  /* 0x000076104b187816 */ /* 0x008fc60000000018 */
[----:B------:R-:W3:Y:S01]  /*8e5f0*/  LDL.S16 R75, [R1+0x1c0] ;  /* 0x0001c000014b7983 */ /* 0x000ee20000100600 */
[----:B----4-:R-:W-:-:S03]  /*8e600*/  PRMT R27, R62, 0x7610, R27 ;  /* 0x000076103e1b7816 */ /* 0x010fc6000000001b */
[----:B------:R-:W4:Y:S01]  /*8e610*/  LDL.LU.S16 R62, [R1+0x1c2] ;  /* 0x0001c200013e7983 */ /* 0x000f220000300600 */
[----:B--2---:R-:W-:-:S03]  /*8e620*/  PRMT R26, R70, 0x7610, R26 ;  /* 0x00007610461a7816 */ /* 0x004fc6000000001a */
[----:B------:R-:W2:Y:S01]  /*8e630*/  LDL.LU.S16 R70, [R1+0xbe] ;  /* 0x0000be0001467983 */ /* 0x000ea20000300600 */
[----:B------:R-:W-:-:S05]  /*8e640*/  VIADD R22, R93, 0x2f ;  /* 0x0000002f5d167836 */ /* 0x000fca0000000000 */
[----:B------:R-:W-:Y:S02]  /*8e650*/  ISETP.GE.AND P0, PT, R22, R19, PT ;  /* 0x000000131600720c */ /* 0x000fe40003f06270 */
[C---:B0-----:R-:W-:Y:S01]  /*8e660*/  ISETP.LT.AND P2, PT, R61.reuse, R18, !P1 ;  /* 0x000000123d00720c */ /* 0x041fe20004f41270 */
[----:B------:R-:W0:Y:S01]  /*8e670*/  LDC R22, c[0x0][0x398] ;  /* 0x0000e600ff167b82 */ /* 0x000e220000000800 */
[----:B-1----:R-:W-:Y:S02]  /*8e680*/  ISETP.LT.AND P5, PT, R61, R0, !P0 ;  /* 0x000000003d00720c */ /* 0x002fe400047a1270 */
[----:B------:R-:W-:-:S05]  /*8e690*/  ISETP.LT.AND P3, PT, R80, R17, !P1 ;  /* 0x000000115000720c */ /* 0x000fca0004f61270 */
[----:B------:R-:W1:Y:S01]  /*8e6a0*/  LDC R0, c[0x0][0x39c] ;  /* 0x0000e700ff007b82 */ /* 0x000e620000000800 */
[----:B------:R-:W-:Y:S01]  /*8e6b0*/  ISETP.LT.AND P1, PT, R77, R16, !P1 ;  /* 0x000000104d00720c */ /* 0x000fe20004f21270 */
[----:B------:R-:W-:Y:S01]  /*8e6c0*/  IMAD.WIDE R10, R15, 0x2, R34 ;  /* 0x000000020f0a7825 */ /* 0x000fe200078e0222 */
[----:B------:R-:W-:Y:S02]  /*8e6d0*/  PRMT R25, R63, 0x7610, R25 ;  /* 0x000076103f197816 */ /* 0x000fe40000000019 */
[----:B------:R-:W-:Y:S01]  /*8e6e0*/  ISETP.LT.AND P6, PT, R58, R14, !P0 ;  /* 0x0000000e3a00720c */ /* 0x000fe200047c1270 */
[----:B------:R-:W-:Y:S01]  /*8e6f0*/  IMAD.WIDE R8, R15, 0x2, R6 ;  /* 0x000000020f087825 */ /* 0x000fe200078e0206 */
[----:B------:R-:W-:Y:S01]  /*8e700*/  @P2 STG.E.U16 desc[UR6][R10.64], R24 ;  /* 0x000000180a002986 */ /* 0x000fe2000c101506 */
[----:B------:R-:W-:Y:S01]  /*8e710*/  IADD3 R23, PT, PT, R93, 0x30, RZ ;  /* 0x000000305d177810 */ /* 0x000fe20007ffe0ff */
[----:B------:R-:W0:Y:S01]  /*8e720*/  LDC R18, c[0x0][0x398] ;  /* 0x0000e600ff127b82 */ /* 0x000e220000000800 */
[C---:B------:R-:W-:Y:S01]  /*8e730*/  IMAD.WIDE R12, R15.reuse, 0x2, R2 ;  /* 0x000000020f0c7825 */ /* 0x040fe200078e0202 */
[----:B------:R1:W-:Y:S03]  /*8e740*/  @P3 STG.E.U16 desc[UR6][R8.64], R25 ;  /* 0x0000001908003986 */ /* 0x0003e6000c101506 */
[----:B------:R-:W-:Y:S01]  /*8e750*/  IMAD.IADD R17, R15, 0x1, R59 ;  /* 0x000000010f117824 */ /* 0x000fe200078e023b */
[----:B------:R-:W2:Y:S02]  /*8e760*/  LDL.S16 R63, [R1+0xc0] ;  /* 0x0000c000013f7983 */ /* 0x000ea40000100600 */
[----:B------:R-:W0:Y:S02]  /*8e770*/  LDC R19, c[0x0][0x398] ;  /* 0x0000e600ff137b82 */ /* 0x000e240000000800 */
[----:B------:R1:W-:Y:S01]  /*8e780*/  @P1 STG.E.U16 desc[UR6][R12.64], R26 ;  /* 0x0000001a0c001986 */ /* 0x0003e2000c101506 */
[----:B------:R-:W-:-:S04]  /*8e790*/  IMAD.WIDE R14, R17, 0x2, R4 ;  /* 0x00000002110e7825 */ /* 0x000fc800078e0204 */
[----:B-1----:R-:W-:Y:S01]  /*8e7a0*/  IMAD.WIDE R8, R17, 0x2, R34 ;  /* 0x0000000211087825 */ /* 0x002fe200078e0222 */
[----:B------:R-:W-:Y:S01]  /*8e7b0*/  ISETP.GE.AND P1, PT, R23, R0, PT ;  /* 0x000000001700720c */ /* 0x000fe20003f26270 */
[----:B------:R-:W1:Y:S01]  /*8e7c0*/  LDC R16, c[0x0][0x39c] ;  /* 0x0000e700ff107b82 */ /* 0x000e620000000800 */
[----:B------:R-:W-:Y:S02]  /*8e7d0*/  PRMT R13, R74, 0x7610, R13 ;  /* 0x000076104a0d7816 */ /* 0x000fe4000000000d */
[----:B------:R-:W2:Y:S04]  /*8e7e0*/  LDL.LU.S16 R74, [R1+0xc2] ;  /* 0x0000c200014a7983 */ /* 0x000ea80000300600 */
[----:B------:R0:W-:Y:S01]  /*8e7f0*/  @P6 STG.E.U16 desc[UR6][R14.64], R27 ;  /* 0x0000001b0e006986 */ /* 0x0001e2000c101506 */
[----:B----4-:R-:W-:-:S03]  /*8e800*/  PRMT R25, R62, 0x7610, R25 ;  /* 0x000076103e197816 */ /* 0x010fc60000000019 */
[----:B------:R4:W-:Y:S01]  /*8e810*/  @P5 STG.E.U16 desc[UR6][R8.64], R13 ;  /* 0x0000000d08005986 */ /* 0x0009e2000c101506 */
[C---:B0-----:R-:W-:Y:S02]  /*8e820*/  ISETP.LT.AND P5, PT, R80.reuse, R22, !P1 ;  /* 0x000000165000720c */ /* 0x041fe40004fa1270 */
[----:B------:R-:W-:Y:S01]  /*8e830*/  ISETP.LT.AND P2, PT, R80, R20, !P0 ;  /* 0x000000145000720c */ /* 0x000fe20004741270 */
[----:B------:R-:W2:Y:S01]  /*8e840*/  LDL.S16 R62, [R1+0x1c4] ;  /* 0x0001c400013e7983 */ /* 0x000ea20000100600 */
[----:B------:R-:W-:Y:S01]  /*8e850*/  IMAD.WIDE R10, R17, 0x2, R6 ;  /* 0x00000002110a7825 */ /* 0x000fe200078e0206 */
[----:B---3--:R-:W-:Y:S01]  /*8e860*/  PRMT R24, R75, 0x7610, R24 ;  /* 0x000076104b187816 */ /* 0x008fe20000000018 */
[----:B------:R-:W0:Y:S01]  /*8e870*/  LDC R0, c[0x0][0x398] ;  /* 0x0000e600ff007b82 */ /* 0x000e220000000800 */
[----:B--2---:R-:W-:Y:S02]  /*8e880*/  PRMT R22, R70, 0x7610, R22 ;  /* 0x0000761046167816 */ /* 0x004fe40000000016 */
[----:B------:R-:W-:Y:S01]  /*8e890*/  PRMT R15, R64, 0x7610, R15 ;  /* 0x00007610400f7816 */ /* 0x000fe2000000000f */
[----:B------:R-:W2:Y:S01]  /*8e8a0*/  LDL.LU.S16 R70, [R1+0x1c6] ;  /* 0x0001c60001467983 */ /* 0x000ea20000300600 */
[----:B------:R-:W-:Y:S01]  /*8e8b0*/  ISETP.LT.AND P0, PT, R77, R18, !P0 ;  /* 0x000000124d00720c */ /* 0x000fe20004701270 */
[----:B----4-:R-:W-:Y:S01]  /*8e8c0*/  IMAD.WIDE R8, R17, 0x2, R2 ;  /* 0x0000000211087825 */ /* 0x010fe200078e0202 */
[----:B------:R-:W-:-:S02]  /*8e8d0*/  ISETP.LT.AND P3, PT, R61, R21, !P1 ;  /* 0x000000153d00720c */ /* 0x000fc40004f61270 */
[----:B------:R3:W-:Y:S01]  /*8e8e0*/  @P2 STG.E.U16 desc[UR6][R10.64], R15 ;  /* 0x0000000f0a002986 */ /* 0x0007e2000c101506 */
[----:B------:R-:W-:Y:S01]  /*8e8f0*/  ISETP.LT.AND P2, PT, R58, R19, !P1 ;  /* 0x000000133a00720c */ /* 0x000fe20004f41270 */
[----:B------:R-:W-:Y:S01]  /*8e900*/  IMAD.IADD R19, R17, 0x1, R59 ;  /* 0x0000000111137824 */ /* 0x000fe200078e023b */
[----:B------:R-:W4:Y:S01]  /*8e910*/  LDC R20, c[0x0][0x398] ;  /* 0x0000e600ff147b82 */ /* 0x000f220000000800 */
[----:B------:R-:W4:Y:S04]  /*8e920*/  LDL.S16 R64, [R1+0xc4] ;  /* 0x0000c40001407983 */ /* 0x000f280000100600 */
[----:B------:R-:W4:Y:S03]  /*8e930*/  LDL.S16 R75, [R1+0x1c8] ;  /* 0x0001c800014b7983 */ /* 0x000f260000100600 */
[----:B------:R-:W1:Y:S01]  /*8e940*/  LDC R18, c[0x0][0x398] ;  /* 0x0000e600ff127b82 */ /* 0x000e620000000800 */
[C---:B---3--:R-:W-:Y:S01]  /*8e950*/  IMAD.WIDE R10, R19.reuse, 0x2, R4 ;  /* 0x00000002130a7825 */ /* 0x048fe200078e0204 */
[----:B------:R-:W-:Y:S04]  /*8e960*/  @P0 STG.E.U16 desc[UR6][R8.64], R22 ;  /* 0x0000001608000986 */ /* 0x000fe8000c101506 */
[----:B------:R3:W-:Y:S01]  /*8e970*/  @P2 STG.E.U16 desc[UR6][R10.64], R24 ;  /* 0x000000180a002986 */ /* 0x0007e2000c101506 */
[----:B------:R-:W-:Y:S01]  /*8e980*/  IMAD.WIDE R12, R19, 0x2, R34 ;  /* 0x00000002130c7825 */ /* 0x000fe200078e0222 */
[----:B------:R-:W1:Y:S01]  /*8e990*/  LDC R21, c[0x0][0x398] ;  /* 0x0000e600ff157b82 */ /* 0x000e620000000800 */
[----:B------:R-:W-:-:S02]  /*8e9a0*/  PRMT R26, R63, 0x7610, R26 ;  /* 0x000076103f1a7816 */ /* 0x000fc4000000001a */
[----:B------:R-:W4:Y:S01]  /*8e9b0*/  LDL.LU.S16 R63, [R1+0x1ca] ;  /* 0x0001ca00013f7983 */ /* 0x000f220000300600 */
[----:B------:R-:W-:-:S04]  /*8e9c0*/  IMAD.WIDE R14, R19, 0x2, R6 ;  /* 0x00000002130e7825 */ /* 0x000fc800078e0206 */
[----:B------:R-:W-:Y:S01]  /*8e9d0*/  VIADD R23, R93, 0x31 ;  /* 0x000000315d177836 */ /* 0x000fe20000000000 */
[----:B------:R-:W-:Y:S01]  /*8e9e0*/  @P3 STG.E.U16 desc[UR6][R12.64], R25 ;  /* 0x000000190c003986 */ /* 0x000fe2000c101506 */
[----:B0-----:R-:W-:Y:S01]  /*8e9f0*/  ISETP.LT.AND P1, PT, R77, R0, !P1 ;  /* 0x000000004d00720c */ /* 0x001fe20004f21270 */
[----:B------:R-:W0:Y:S01]  /*8ea00*/  LDC R17, c[0x0][0x398] ;  /* 0x0000e600ff117b82 */ /* 0x000e220000000800 */
[----:B---3--:R-:W-:Y:S01]  /*8ea10*/  PRMT R11, R74, 0x7610, R11 ;  /* 0x000076104a0b7816 */ /* 0x008fe2000000000b */
[----:B------:R3:W-:Y:S06]  /*8ea20*/  @P5 STG.E.U16 desc[UR6][R14.64], R26 ;  /* 0x0000001a0e005986 */ /* 0x0007ec000c101506 */
[----:B------:R-:W0:Y:S01]  /*8ea30*/  LDC R22, c[0x0][0x398] ;  /* 0x0000e600ff167b82 */ /* 0x000e220000000800 */
[----:B------:R-:W4:Y:S01]  /*8ea40*/  LDL.LU.S16 R74, [R1+0xc6] ;  /* 0x0000c600014a7983 */ /* 0x000f220000300600 */
[----:B--2---:R-:W-:-:S06]  /*8ea50*/  PRMT R24, R70, 0x7610, R24 ;  /* 0x0000761046187816 */ /* 0x004fcc0000000018 */
[----:B------:R-:W2:Y:S01]  /*8ea60*/  LDC R0, c[0x0][0x39c] ;  /* 0x0000e700ff007b82 */ /* 0x000ea20000000800 */
[----:B---3--:R-:W-:Y:S02]  /*8ea70*/  PRMT R14, R62, 0x7610, R14 ;  /* 0x000076103e0e7816 */ /* 0x008fe4000000000e */
[----:B------:R-:W3:Y:S04]  /*8ea80*/  LDL.S16 R62, [R1+0xc8] ;  /* 0x0000c800013e7983 */ /* 0x000ee80000100600 */
[----:B------:R-:W3:Y:S01]  /*8ea90*/  LDL.LU.S16 R70, [R1+0xca] ;  /* 0x0000ca0001467983 */ /* 0x000ee20000300600 */
[----:B-1----:R-:W-:Y:S01]  /*8eaa0*/  ISETP.GE.AND P2, PT, R23, R16, PT ;  /* 0x000000101700720c */ /* 0x002fe20003f46270 */
[----:B------:R-:W-:Y:S01]  /*8eab0*/  IMAD.WIDE R8, R19, 0x2, R2 ;  /* 0x0000000213087825 */ /* 0x000fe200078e0202 */
[----:B----4-:R-:W-:Y:S01]  /*8eac0*/  PRMT R25, R64, 0x7610, R25 ;  /* 0x0000761040197816 */ /* 0x010fe20000000019 */
[----:B------:R-:W4:Y:S01]  /*8ead0*/  LDL.S16 R82, [R1+0x1cc] ;  /* 0x0001cc0001527983 */ /* 0x000f220000100600 */
[----:B------:R-:W-:Y:S01]  /*8eae0*/  ISETP.LT.AND P3, PT, R58, R20, !P2 ;  /* 0x000000143a00720c */ /* 0x000fe20005761270 */
[----:B------:R-:W-:Y:S01]  /*8eaf0*/  VIADD R15, R93, 0x32 ;  /* 0x000000325d0f7836 */ /* 0x000fe20000000000 */
[----:B------:R-:W1:Y:S01]  /*8eb00*/  LDC R20, c[0x0][0x398] ;  /* 0x0000e600ff147b82 */ /* 0x000e620000000800 */
[----:B------:R-:W-:-:S02]  /*8eb10*/  ISETP.LT.AND P5, PT, R61, R18, !P2 ;  /* 0x000000123d00720c */ /* 0x000fc400057a1270 */
[----:B------:R-:W-:Y:S01]  /*8eb20*/  ISETP.LT.AND P6, PT, R80, R21, !P2 ;  /* 0x000000155000720c */ /* 0x000fe200057c1270 */
[----:B------:R-:W-:Y:S01]  /*8eb30*/  IMAD.IADD R19, R19, 0x1, R59 ;  /* 0x0000000113137824 */ /* 0x000fe200078e023b */
[----:B------:R0:W-:Y:S03]  /*8eb40*/  @P1 STG.E.U16 desc[UR6][R8.64], R11 ;  /* 0x0000000b08001986 */ /* 0x0001e6000c101506 */
[----:B------:R-:W-:Y:S01]  /*8eb50*/  IMAD.WIDE R12, R19, 0x2, R6 ;  /* 0x00000002130c7825 */ /* 0x000fe200078e0206 */
[----:B------:R-:W4:Y:S01]  /*8eb60*/  LDL.LU.S16 R60, [R1+0x1ce] ;  /* 0x0001ce00013c7983 */ /* 0x000f220000300600 */
[----:B--2---:R-:W-:Y:S01]  /*8eb70*/  ISETP.GE.AND P1, PT, R15, R0, PT ;  /* 0x000000000f00720c */ /* 0x004fe20003f26270 */
[----:B------:R-:W2:Y:S01]  /*8eb80*/  LDC R23, c[0x0][0x398] ;  /* 0x0000e600ff177b82 */ /* 0x000ea20000000800 */
[----:B0-----:R-:W-:Y:S01]  /*8eb90*/  IMAD.WIDE R8, R19, 0x2, R4 ;  /* 0x0000000213087825 */ /* 0x001fe200078e0204 */
[----:B------:R-:W-:-:S06]  /*8eba0*/  ISETP.LT.AND P2, PT, R77, R17, !P2 ;  /* 0x000000114d00720c */ /* 0x000fcc0005741270 */
[----:B------:R-:W0:Y:S01]  /*8ebb0*/  LDC R0, c[0x0][0x398] ;  /* 0x0000e600ff007b82 */ /* 0x000e220000000800 */
[----:B------:R-:W-:Y:S01]  /*8ebc0*/  IMAD.WIDE R10, R19, 0x2, R34 ;  /* 0x00000002130a7825 */ /* 0x000fe200078e0222 */
[----:B------:R1:W-:Y:S01]  /*8ebd0*/  @P3 STG.E.U16 desc[UR6][R8.64], R14 ;  /* 0x0000000e08003986 */ /* 0x0003e2000c101506 */
[----:B------:R-:W-:-:S03]  /*8ebe0*/  ISETP.LT.AND P3, PT, R61, R22, !P1 ;  /* 0x000000163d00720c */ /* 0x000fc60004f61270 */
[----:B------:R1:W-:Y:S01]  /*8ebf0*/  @P5 STG.E.U16 desc[UR6][R10.64], R24 ;  /* 0x000000180a005986 */ /* 0x0003e2000c101506 */
[----:B------:R-:W-:Y:S01]  /*8ec00*/  PRMT R26, R63, 0x7610, R26 ;  /* 0x000076103f1a7816 */ /* 0x000fe2000000001a */
[C---:B------:R-:W-:Y:S01]  /*8ec10*/  IMAD.IADD R17, R19.reuse, 0x1, R59 ;  /* 0x0000000113117824 */ /* 0x040fe200078e023b */
[----:B------:R-:W0:Y:S01]  /*8ec20*/  LDC R18, c[0x0][0x398] ;  /* 0x0000e600ff127b82 */ /* 0x000e220000000800 */
[----:B------:R1:W-:Y:S02]  /*8ec30*/  @P6 STG.E.U16 desc[UR6][R12.64], R25 ;  /* 0x000000190c006986 */ /* 0x0003e4000c101506 */
[----:B-1----:R-:W-:Y:S02]  /*8ec40*/  ISETP.LT.AND P6, PT, R58, R20, !P1 ;  /* 0x000000143a00720c */ /* 0x002fe40004fc1270 */
[----:B------:R-:W4:Y:S01]  /*8ec50*/  LDL.S16 R63, [R1+0xcc] ;  /* 0x0000cc00013f7983 */ /* 0x000f220000100600 */
[----:B------:R-:W-:Y:S02]  /*8ec60*/  IMAD.WIDE R8, R19, 0x2, R2 ;  /* 0x0000000213087825 */ /* 0x000fe400078e0202 */
[----:B------:R-:W1:Y:S01]  /*8ec70*/  LDC R21, c[0x0][0x398] ;  /* 0x0000e600ff157b82 */ /* 0x000e620000000800 */
[----:B------:R-:W-:-:S02]  /*8ec80*/  PRMT R24, R74, 0x7610, R24 ;  /* 0x000076104a187816 */ /* 0x000fc40000000018 */
[----:B------:R-:W4:Y:S01]  /*8ec90*/  LDL.LU.S16 R74, [R1+0xce] ;  /* 0x0000ce00014a7983 */ /* 0x000f220000300600 */
[----:B------:R-:W-:Y:S01]  /*8eca0*/  IMAD.WIDE R10, R17, 0x2, R4 ;  /* 0x00000002110a7825 */ /* 0x000fe200078e0204 */
[----:B------:R-:W-:-:S03]  /*8ecb0*/  PRMT R25, R75, 0x7610, R25 ;  /* 0x000076104b197816 */ /* 0x000fc60000000019 */
[----:B------:R-:W-:Y:S01]  /*8ecc0*/  IMAD.WIDE R12, R17, 0x2, R34 ;  /* 0x00000002110c7825 */ /* 0x000fe200078e0222 */
[----:B------:R-:W-:Y:S03]  /*8ecd0*/  @P2 STG.E.U16 desc[UR6][R8.64], R24 ;  /* 0x0000001808002986 */ /* 0x000fe6000c101506 */
[----:B------:R-:W-:Y:S01]  /*8ece0*/  VIADD R16, R93, 0x3f ;  /* 0x0000003f5d107836 */ /* 0x000fe20000000000 */
[----:B------:R-:W-:Y:S01]  /*8ecf0*/  @P6 STG.E.U16 desc[UR6][R10.64], R25 ;  /* 0x000000190a006986 */ /* 0x000fe2000c101506 */
[----:B---3--:R-:W-:-:S03]  /*8ed00*/  PRMT R27, R62, 0x7610, R27 ;  /* 0x000076103e1b7816 */ /* 0x008fc6000000001b */
[----:B------:R-:W3:Y:S01]  /*8ed10*/  LDL.S16 R64, [R1+0x1d0] ;  /* 0x0001d00001407983 */ /* 0x000ee20000100600 */
[----:B--2---:R-:W-:Y:S01]  /*8ed20*/  ISETP.LT.AND P5, PT, R80, R23, !P1 ;  /* 0x000000175000720c */ /* 0x004fe20004fa1270 */
[----:B------:R-:W2:Y:S02]  /*8ed30*/  LDC R20, c[0x0][0x398] ;  /* 0x0000e600ff147b82 */ /* 0x000ea40000000800 */
[----:B------:R0:W-:Y:S04]  /*8ed40*/  @P3 STG.E.U16 desc[UR6][R12.64], R26 ;  /* 0x0000001a0c003986 */ /* 0x0001e8000c101506 */
[----:B------:R-:W3:Y:S02]  /*8ed50*/  LDL.LU.S16 R75, [R1+0x1d2] ;  /* 0x0001d200014b7983 */ /* 0x000ee40000300600 */
[----:B------:R-:W1:Y:S02]  /*8ed60*/  LDC R22, c[0x0][0x398] ;  /* 0x0000e600ff167b82 */ /* 0x000e640000000800 */
[----:B------:R-:W3:Y:S01]  /*8ed70*/  LDL.S16 R62, [R1+0xd0] ;  /* 0x0000d000013e7983 */ /* 0x000ee20000100600 */
[----:B0-----:R-:W-:-:S03]  /*8ed80*/  PRMT R13, R70, 0x7610, R13 ;  /* 0x00007610460d7816 */ /* 0x001fc6000000000d */
[----:B------:R-:W3:Y:S01]  /*8ed90*/  LDL.LU.S16 R70, [R1+0xd2] ;  /* 0x0000d20001467983 */ /* 0x000ee20000300600 */
[----:B------:R-:W-:Y:S01]  /*8eda0*/  ISETP.GE.AND P0, PT, R16, R57, PT ;  /* 0x000000391000720c */ /* 0x000fe20003f06270 */
[----:B------:R-:W-:Y:S01]  /*8edb0*/  IMAD.WIDE R14, R17, 0x2, R6 ;  /* 0x00000002110e7825 */ /* 0x000fe200078e0206 */
[----:B------:R-:W0:Y:S03]  /*8edc0*/  LDC R16, c[0x0][0x39c] ;  /* 0x0000e700ff107b82 */ /* 0x000e260000000800 */
[----:B------:R-:W-:Y:S01]  /*8edd0*/  VIADD R23, R93, 0x33 ;  /* 0x000000335d177836 */ /* 0x000fe20000000000 */
[----:B------:R4:W-:Y:S01]  /*8ede0*/  @P5 STG.E.U16 desc[UR6][R14.64], R27 ;  /* 0x0000001b0e005986 */ /* 0x0009e2000c101506 */
[----:B------:R-:W-:-:S03]  /*8edf0*/  ISETP.LT.AND P5, PT, R77, R0, !P1 ;  /* 0x000000004d00720c */ /* 0x000fc60004fa1270 */
[----:B------:R-:W1:Y:S01]  /*8ee00*/  LDC R0, c[0x0][0x39c] ;  /* 0x0000e700ff007b82 */ /* 0x000e620000000800 */
[----:B------:R-:W-:-:S07]  /*8ee10*/  IMAD.WIDE R8, R17, 0x2, R2 ;  /* 0x0000000211087825 */ /* 0x000fce00078e0202 */
[----:B------:R-:W2:Y:S01]  /*8ee20*/  LDC R24, c[0x0][0x398] ;  /* 0x0000e600ff187b82 */ /* 0x000ea20000000800 */
[----:B0-----:R-:W-:-:S07]  /*8ee30*/  ISETP.GE.AND P2, PT, R23, R16, PT ;  /* 0x000000101700720c */ /* 0x001fce0003f46270 */
[----:B------:R-:W0:Y:S01]  /*8ee40*/  LDC R23, c[0x0][0x398] ;  /* 0x0000e600ff177b82 */ /* 0x000e220000000800 */
[----:B------:R-:W-:Y:S02]  /*8ee50*/  ISETP.LT.AND P3, PT, R58, R18, !P2 ;  /* 0x000000123a00720c */ /* 0x000fe40005761270 */
[----:B-1----:R-:W-:-:S05]  /*8ee60*/  ISETP.LT.AND P6, PT, R61, R21, !P2 ;  /* 0x000000153d00720c */ /* 0x002fca00057c1270 */
[----:B------:R-:W1:Y:S01]  /*8ee70*/  LDC R18, c[0x0][0x398] ;  /* 0x0000e600ff127b82 */ /* 0x000e620000000800 */
[----:B------:R-:W-:-:S07]  /*8ee80*/  IMAD.IADD R19, R17, 0x1, R59 ;  /* 0x0000000111137824 */ /* 0x000fce00078e023b */
[----:B------:R-:W0:Y:S01]  /*8ee90*/  LDC R21, c[0x0][0x398] ;  /* 0x0000e600ff157b82 */ /* 0x000e220000000800 */
[----:B------:R4:W-:Y:S01]  /*8eea0*/  @P5 STG.E.U16 desc[UR6][R8.64], R13 ;  /* 0x0000000d08005986 */ /* 0x0009e2000c101506 */
[----:B--2---:R-:W-:Y:S01]  /*8eeb0*/  ISETP.LT.AND P5, PT, R80, R20, !P2 ;  /* 0x000000145000720c */ /* 0x004fe200057a1270 */
[----:B------:R-:W-:Y:S01]  /*8eec0*/  IMAD.WIDE R10, R19, 0x2, R4 ;  /* 0x00000002130a7825 */ /* 0x000fe200078e0204 */
[----:B----4-:R-:W-:Y:S02]  /*8eed0*/  PRMT R15, R82, 0x7610, R15 ;  /* 0x00007610520f7816 */ /* 0x010fe4000000000f */
[----:B------:R-:W-:Y:S01]  /*8eee0*/  ISETP.LT.AND P2, PT, R77, R22, !P2 ;  /* 0x000000164d00720c */ /* 0x000fe20005741270 */
[C---:B------:R-:W-:Y:S02]  /*8eef0*/  VIADD R16, R93.reuse, 0x36 ;  /* 0x000000365d107836 */ /* 0x040fe40000000000 */
[----:B------:R-:W-:Y:S01]  /*8ef00*/  VIADD R25, R93, 0x34 ;  /* 0x000000345d197836 */ /* 0x000fe20000000000 */
[----:B------:R2:W-:Y:S01]  /*8ef10*/  @P3 STG.E.U16 desc[UR6][R10.64], R15 ;  /* 0x0000000f0a003986 */ /* 0x0005e2000c101506 */
[----:B------:R-:W-:Y:S01]  /*8ef20*/  PRMT R26, R74, 0x7610, R26 ;  /* 0x000076104a1a7816 */ /* 0x000fe2000000001a */
[----:B------:R-:W4:Y:S01]  /*8ef30*/  LDC R20, c[0x0][0x398] ;  /* 0x0000e600ff147b82 */ /* 0x000f220000000800 */
[----:B------:R-:W-:Y:S01]  /*8ef40*/  PRMT R9, R60, 0x7610, R9 ;  /* 0x000076103c097816 */ /* 0x000fe20000000009 */
[----:B------:R-:W-:Y:S01]  /*8ef50*/  IMAD.WIDE R12, R19, 0x2, R34 ;  /* 0x00000002130c7825 */ /* 0x000fe200078e0222 */
[----:B------:R-:W-:-:S03]  /*8ef60*/  ISETP.GE.AND P1, PT, R16, R39, PT ;  /* 0x000000271000720c */ /* 0x000fc60003f26270 */
[----:B------:R-:W-:Y:S02]  /*8ef70*/  IMAD.WIDE R16, R19, 0x2, R2 ;  /* 0x0000000213107825 */ /* 0x000fe400078e0202 */
[----:B------:R-:W3:Y:S01]  /*8ef80*/  LDC R22, c[0x0][0x398] ;  /* 0x0000e600ff167b82 */ /* 0x000ee20000000800 */
[----:B--2---:R-:W-:Y:S01]  /*8ef90*/  PRMT R11, R63, 0x7610, R11 ;  /* 0x000076103f0b7816 */ /* 0x004fe2000000000b */
[----:B------:R-:W-:Y:S01]  /*8efa0*/  IMAD.WIDE R14, R19, 0x2, R6 ;  /* 0x00000002130e7825 */ /* 0x000fe200078e0206 */
[----:B------:R-:W2:Y:S01]  /*8efb0*/  LDL.S16 R63, [R1+0x1d4] ;  /* 0x0001d400013f7983 */ /* 0x000ea20000100600 */
[----:B------:R-:W-:-:S03]  /*8efc0*/  ISETP.GE.AND P3, PT, R25, R0, PT ;  /* 0x000000001900720c */ /* 0x000fc60003f66270 */
[----:B------:R-:W2:Y:S01]  /*8efd0*/  LDL.LU.S16 R74, [R1+0x1d6] ;  /* 0x0001d600014a7983 */ /* 0x000ea20000300600 */
[----:B------:R-:W3:Y:S03]  /*8efe0*/  LDC R0, c[0x0][0x39c] ;  /* 0x0000e700ff007b82 */ /* 0x000ee60000000800 */
[----:B------:R-:W-:Y:S01]  /*8eff0*/  @P6 STG.E.U16 desc[UR6][R12.64], R9 ;  /* 0x000000090c006986 */ /* 0x000fe2000c101506 */
[----:B-1----:R-:W-:-:S03]  /*8f000*/  ISETP.LT.AND P6, PT, R58, R18, !P3 ;  /* 0x000000123a00720c */ /* 0x002fc60005fc1270 */
[----:B------:R-:W-:Y:S01]  /*8f010*/  @P5 STG.E.U16 desc[UR6][R14.64], R11 ;  /* 0x0000000b0e005986 */ /* 0x000fe2000c101506 */
[----:B0-----:R-:W-:Y:S01]  /*8f020*/  ISETP.LT.AND P5, PT, R80, R23, !P3 ;  /* 0x000000175000720c */ /* 0x001fe20005fa1270 */
[----:B------:R-:W0:Y:S02]  /*8f030*/  LDC R18, c[0x0][0x398] ;  /* 0x0000e600ff127b82 */ /* 0x000e240000000800 */
[----:B------:R1:W-:Y:S01]  /*8f040*/  @P2 STG.E.U16 desc[UR6][R16.64], R26 ;  /* 0x0000001a10002986 */ /* 0x0003e2000c101506 */
[----:B------:R-:W-:Y:S02]  /*8f050*/  ISETP.LT.AND P2, PT, R61, R21, !P3 ;  /* 0x000000153d00720c */ /* 0x000fe40005f41270 */
[----:B------:R-:W-:Y:S01]  /*8f060*/  ISETP.LT.AND P3, PT, R77, R24, !P3 ;  /* 0x000000184d00720c */ /* 0x000fe20005f61270 */
[----:B------:R-:W2:Y:S01]  /*8f070*/  LDL.S16 R60, [R1+0xd4] ;  /* 0x0000d400013c7983 */ /* 0x000ea20000100600 */
[----:B---3--:R-:W-:Y:S01]  /*8f080*/  PRMT R27, R70, 0x7610, R27 ;  /* 0x00007610461b7816 */ /* 0x008fe2000000001b */
[----:B------:R-:W-:Y:S01]  /*8f090*/  IMAD.IADD R19, R19, 0x1, R59 ;  /* 0x0000000113137824 */ /* 0x000fe200078e023b */
[----:B------:R-:W-:Y:S01]  /*8f0a0*/  PRMT R24, R75, 0x7610, R24 ;  /* 0x000076104b187816 */ /* 0x000fe20000000018 */
[----:B------:R-:W-:Y:S01]  /*8f0b0*/  VIADD R25, R93, 0x35 ;  /* 0x000000355d197836 */ /* 0x000fe20000000000 */
[----:B-1----:R-:W-:Y:S01]  /*8f0c0*/  PRMT R26, R62, 0x7610, R26 ;  /* 0x000076103e1a7816 */ /* 0x002fe2000000001a */
[----:B------:R-:W3:Y:S01]  /*8f0d0*/  LDL.S16 R75, [R1+0x1d8] ;  /* 0x0001d800014b7983 */ /* 0x000ee20000100600 */
[----:B------:R-:W-:Y:S01]  /*8f0e0*/  PRMT R17, R64, 0x7610, R17 ;  /* 0x0000761040117816 */ /* 0x000fe20000000011 */
[----:B------:R-:W1:Y:S02]  /*8f0f0*/  LDC R23, c[0x0][0x398] ;  /* 0x0000e600ff177b82 */ /* 0x000e640000000800 */
[----:B------:R-:W3:Y:S04]  /*8f100*/  LDL.LU.S16 R62, [R1+0x1da] ;  /* 0x0001da00013e7983 */ /* 0x000ee80000300600 */
[----:B------:R-:W3:Y:S01]  /*8f110*/  LDL.LU.S16 R70, [R1+0xd6] ;  /* 0x0000d60001467983 */ /* 0x000ee20000300600 */
[C---:B------:R-:W-:Y:S01]  /*8f120*/  IMAD.WIDE R8, R19.reuse, 0x2, R4 ;  /* 0x0000000213087825 */ /* 0x040fe200078e0204 */
[----:B------:R-:W1:Y:S03]  /*8f130*/  LDC R21, c[0x0][0x398] ;  /* 0x0000e600ff157b82 */ /* 0x000e660000000800 */
[----:B------:R-:W-:Y:S01]  /*8f140*/  IMAD.WIDE R10, R19, 0x2, R34 ;  /* 0x00000002130a7825 */ /* 0x000fe200078e0222 */
[----:B------:R4:W-:Y:S01]  /*8f150*/  @P6 STG.E.U16 desc[UR6][R8.64], R17 ;  /* 0x0000001108006986 */ /* 0x0009e2000c101506 */
[----:B------:R-:W-:-:S02]  /*8f160*/  ISETP.GE.AND P6, PT, R25, R0, PT ;  /* 0x000000001900720c */ /* 0x000fc40003fc6270 */
[C---:B------:R-:W-:Y:S01]  /*8f170*/  IMAD.WIDE R12, R19.reuse, 0x2, R6 ;  /* 0x00000002130c7825 */ /* 0x040fe200078e0206 */
[----:B------:R4:W-:Y:S01]  /*8f180*/  @P2 STG.E.U16 desc[UR6][R10.64], R24 ;  /* 0x000000180a002986 */ /* 0x0009e2000c101506 */
[----:B------:R-:W1:Y:S02]  /*8f190*/  LDC R16, c[0x0][0x398] ;  /* 0x0000e600ff107b82 */ /* 0x000e640000000800 */
[----:B------:R-:W-:Y:S01]  /*8f1a0*/  IMAD.WIDE R14, R19, 0x2, R2 ;  /* 0x00000002130e7825 */ /* 0x000fe200078e0202 */
[----:B------:R-:W-:Y:S01]  /*8f1b0*/  @P5 STG.E.U16 desc[UR6][R12.64], R26 ;  /* 0x0000001a0c005986 */ /* 0x000fe2000c101506 */
[----:B0-----:R-:W-:-:S03]  /*8f1c0*/  ISETP.LT.AND P2, PT, R58, R18, !P6 ;  /* 0x000000123a00720c */ /* 0x001fc60007741270 */
[----:B------:R0:W-:Y:S01]  /*8f1d0*/  @P3 STG.E.U16 desc[UR6][R14.64], R27 ;  /* 0x0000001b0e003986 */ /* 0x0001e2000c101506 */
[----:B----4-:R-:W-:Y:S01]  /*8f1e0*/  ISETP.LT.AND P3, PT, R61, R20, !P6 ;  /* 0x000000143d00720c */ /* 0x010fe20007761270 */
[----:B------:R-:W-:Y:S01]  /*8f1f0*/  IMAD.IADD R19, R19, 0x1, R59 ;  /* 0x0000000113137824 */ /* 0x000fe200078e023b */
[----:B------:R-:W-:Y:S01]  /*8f200*/  ISETP.LT.AND P5, PT, R80, R22, !P6 ;  /* 0x000000165000720c */ /* 0x000fe200077a1270 */
[----:B------:R-:W4:Y:S02]  /*8f210*/  LDC R0, c[0x0][0x398] ;  /* 0x0000e600ff007b82 */ /* 0x000f240000000800 */
[----:B------:R-:W-:-:S04]  /*8f220*/  IMAD.WIDE R8, R19, 0x2, R4 ;  /* 0x0000000213087825 */ /* 0x000fc800078e0204 */
[----:B------:R-:W-:Y:S02]  /*8f230*/  IMAD.WIDE R10, R19, 0x2, R34 ;  /* 0x00000002130a7825 */ /* 0x000fe400078e0222 */
[----:B0-----:R-:W0:Y:S08]  /*8f240*/  LDC R14, c[0x0][0x398] ;  /* 0x0000e600ff0e7b82 */ /* 0x001e300000000800 */
[----:B------:R-:W0:Y:S08]  /*8f250*/  LDC R17, c[0x0][0x398] ;  /* 0x0000e600ff117b82 */ /* 0x000e300000000800 */
[----:B------:R-:W0:Y:S01]  /*8f260*/  LDC R18, c[0x0][0x398] ;  /* 0x0000e600ff127b82 */ /* 0x000e220000000800 */
[----:B--2---:R-:W-:-:S02]  /*8f270*/  PRMT R22, R63, 0x7610, R22 ;  /* 0x000076103f167816 */ /* 0x004fc40000000016 */
[----:B------:R-:W2:Y:S01]  /*8f280*/  LDL.S16 R63, [R1+0xd8] ;  /* 0x0000d800013f7983 */ /* 0x000ea20000100600 */
[----:B------:R-:W-:-:S03]  /*8f290*/  PRMT R25, R74, 0x7610, R25 ;  /* 0x000076104a197816 */ /* 0x000fc60000000019 */
[----:B------:R-:W2:Y:S04]  /*8f2a0*/  LDL.LU.S16 R74, [R1+0xda] ;  /* 0x0000da00014a7983 */ /* 0x000ea80000300600 */
[----:B------:R-:W2:Y:S04]  /*8f2b0*/  LDL.S16 R64, [R1+0x1dc] ;  /* 0x0001dc0001407983 */ /* 0x000ea80000100600 */
[----:B------:R0:W-:Y:S04]  /*8f2c0*/  @P2 STG.E.U16 desc[UR6][R8.64], R22 ;  /* 0x0000001608002986 */ /* 0x0001e8000c101506 */
[----:B------:R0:W-:Y:S01]  /*8f2d0*/  @P3 STG.E.U16 desc[UR6][R10.64], R25 ;  /* 0x000000190a003986 */ /* 0x0001e2000c101506 */
[----:B-1----:R-:W-:-:S02]  /*8f2e0*/  ISETP.LT.AND P3, PT, R58, R23, !P1 ;  /* 0x000000173a00720c */ /* 0x002fc40004f61270 */
[----:B---3--:R-:W-:Y:S02]  /*8f2f0*/  PRMT R23, R75, 0x7610, R23 ;  /* 0x000076104b177816 */ /* 0x008fe40000000017 */
[----:B------:R-:W3:Y:S01]  /*8f300*/  LDL.LU.S16 R75, [R1+0x1de] ;  /* 0x0001de00014b7983 */ /* 0x000ee20000300600 */
[----:B------:R-:W-:-:S03]  /*8f310*/  PRMT R24, R62, 0x7610, R24 ;  /* 0x000076103e187816 */ /* 0x000fc60000000018 */
[----:B------:R-:W3:Y:S01]  /*8f320*/  LDL.S16 R62, [R1+0xdc] ;  /* 0x0000dc00013e7983 */ /* 0x000ee20000100600 */
[----:B0-----:R-:W-:-:S03]  /*8f330*/  PRMT R22, R70, 0x7610, R22 ;  /* 0x0000761046167816 */ /* 0x001fc60000000016 */
[----:B------:R-:W3:Y:S01]  /*8f340*/  LDL.LU.S16 R70, [R1+0xde] ;  /* 0x0000de0001467983 */ /* 0x000ee20000300600 */
[----:B------:R-:W-:Y:S01]  /*8f350*/  PRMT R28, R60, 0x7610, R28 ;  /* 0x000076103c1c7816 */ /* 0x000fe2000000001c */
[----:B------:R-:W-:Y:S01]  /*8f360*/  IMAD.WIDE R12, R19, 0x2, R6 ;  /* 0x00000002130c7825 */ /* 0x000fe200078e0206 */
[----:B------:R-:W-:Y:S02]  /*8f370*/  ISETP.LT.AND P6, PT, R77, R21, !P6 ;  /* 0x000000154d00720c */ /* 0x000fe400077c1270 */
[----:B------:R-:W-:Y:S01]  /*8f380*/  IADD3 R20, PT, PT, R93, 0x37, RZ ;  /* 0x000000375d147810 */ /* 0x000fe20007ffe0ff */
[----:B------:R-:W-:Y:S01]  /*8f390*/  IMAD.IADD R15, R19, 0x1, R59 ;  /* 0x00000001130f7824 */ /* 0x000fe200078e023b */
[----:B------:R0:W-:Y:S01]  /*8f3a0*/  @P5 STG.E.U16 desc[UR6][R12.64], R28 ;  /* 0x0000001c0c005986 */ /* 0x0001e2000c101506 */
[----:B------:R-:W-:Y:S01]  /*8f3b0*/  ISETP.LT.AND P5, PT, R61, R16, !P1 ;  /* 0x000000103d00720c */ /* 0x000fe20004fa1270 */
[----:B------:R-:W1:Y:S01]  /*8f3c0*/  LDC R21, c[0x0][0x398] ;  /* 0x0000e600ff157b82 */ /* 0x000e620000000800 */
[----:B------:R-:W-:-:S04]  /*8f3d0*/  IMAD.WIDE R10, R15, 0x2, R4 ;  /* 0x000000020f0a7825 */ /* 0x000fc800078e0204 */
[----:B------:R-:W-:Y:S01]  /*8f3e0*/  IMAD.WIDE R8, R15, 0x2, R34 ;  /* 0x000000020f087825 */ /* 0x000fe200078e0222 */
[----:B------:R-:W-:Y:S02]  /*8f3f0*/  ISETP.GE.AND P2, PT, R20, R41, PT ;  /* 0x000000291400720c */ /* 0x000fe40003f46270 */
[----:B------:R-:W1:Y:S01]  /*8f400*/  LDC R16, c[0x0][0x398] ;  /* 0x0000e600ff107b82 */ /* 0x000e620000000800 */
[----:B0-----:R-:W-:-:S05]  /*8f410*/  IMAD.WIDE R12, R19, 0x2, R2 ;  /* 0x00000002130c7825 */ /* 0x001fca00078e0202 */
[----:B------:R0:W-:Y:S02]  /*8f420*/  @P6 STG.E.U16 desc[UR6][R12.64], R22 ;  /* 0x000000160c006986 */ /* 0x0001e4000c101506 */
[----:B------:R-:W1:Y:S02]  /*8f430*/  LDC R19, c[0x0][0x398] ;  /* 0x0000e600ff137b82 */ /* 0x000e640000000800 */
[----:B------:R-:W-:Y:S04]  /*8f440*/  @P3 STG.E.U16 desc[UR6][R10.64], R23 ;  /* 0x000000170a003986 */ /* 0x000fe8000c101506 */
[----:B------:R0:W-:Y:S01]  /*8f450*/  @P5 STG.E.U16 desc[UR6][R8.64], R24 ;  /* 0x0000001808005986 */ /* 0x0001e2000c101506 */
[----:B----4-:R-:W-:Y:S01]  /*8f460*/  ISETP.LT.AND P5, PT, R80, R0, !P1 ;  /* 0x000000005000720c */ /* 0x010fe20004fa1270 */
[----:B------:R-:W4:Y:S01]  /*8f470*/  LDC R20, c[0x0][0x398] ;  /* 0x0000e600ff147b82 */ /* 0x000f220000000800 */
[----:B------:R-:W-:-:S02]  /*8f480*/  ISETP.LT.AND P3, PT, R77, R14, !P1 ;  /* 0x0000000e4d00720c */ /* 0x000fc40004f61270 */
[----:B------:R-:W-:Y:S01]  /*8f490*/  ISETP.LT.AND P6, PT, R58, R17, !P2 ;  /* 0x000000113a00720c */ /* 0x000fe200057c1270 */
[----:B0-----:R-:W-:-:S04]  /*8f4a0*/  IMAD.WIDE R12, R15, 0x2, R6 ;  /* 0x000000020f0c7825 */ /* 0x001fc800078e0206 */
[C---:B------:R-:W-:Y:S01]  /*8f4b0*/  IMAD.IADD R17, R15.reuse, 0x1, R59 ;  /* 0x000000010f117824 */ /* 0x040fe200078e023b */
[----:B------:R-:W0:Y:S01]  /*8f4c0*/  LDC R0, c[0x0][0x398] ;  /* 0x0000e600ff007b82 */ /* 0x000e220000000800 */
[----:B------:R-:W-:Y:S01]  /*8f4d0*/  IMAD.WIDE R8, R15, 0x2, R2 ;  /* 0x000000020f087825 */ /* 0x000fe200078e0202 */
[----:B--2---:R-:W-:Y:S02]  /*8f4e0*/  PRMT R11, R63, 0x7610, R11 ;  /* 0x000076103f0b7816 */ /* 0x004fe4000000000b */
[----:B------:R-:W2:Y:S01]  /*8f4f0*/  LDL.S16 R63, [R1+0x1e0] ;  /* 0x0001e000013f7983 */ /* 0x000ea20000100600 */
[----:B------:R-:W-:-:S03]  /*8f500*/  PRMT R22, R74, 0x7610, R22 ;  /* 0x000076104a167816 */ /* 0x000fc60000000016 */
[----:B------:R0:W-:Y:S04]  /*8f510*/  @P5 STG.E.U16 desc[UR6][R12.64], R11 ;  /* 0x0000000b0c005986 */ /* 0x0001e8000c101506 */
[----:B------:R-:W2:Y:S04]  /*8f520*/  LDL.LU.S16 R74, [R1+0x1e2] ;  /* 0x0001e200014a7983 */ /* 0x000ea80000300600 */
[----:B------:R-:W2:Y:S01]  /*8f530*/  LDL.S16 R60, [R1+0xe0] ;  /* 0x0000e000013c7983 */ /* 0x000ea20000100600 */
[----:B0-----:R-:W-:Y:S01]  /*8f540*/  PRMT R13, R64, 0x7610, R13 ;  /* 0x00007610400d7816 */ /* 0x001fe2000000000d */
[----:B------:R-:W-:-:S02]  /*8f550*/  IMAD.WIDE R10, R17, 0x2, R4 ;  /* 0x00000002110a7825 */ /* 0x000fc400078e0204 */
[----:B------:R-:W-:Y:S04]  /*8f560*/  @P3 STG.E.U16 desc[UR6][R8.64], R22 ;  /* 0x0000001608003986 */ /* 0x000fe8000c101506 */
[----:B------:R0:W-:Y:S04]  /*8f570*/  @P6 STG.E.U16 desc[UR6][R10.64], R13 ;  /* 0x0000000d0a006986 */ /* 0x0001e8000c101506 */
[----:B------:R-:W2:Y:S01]  /*8f580*/  LDL.S16 R64, [R1+0x1e4] ;  /* 0x0001e40001407983 */ /* 0x000ea20000100600 */
[----:B---3--:R-:W-:-:S03]  /*8f590*/  PRMT R23, R75, 0x7610, R23 ;  /* 0x000076104b177816 */ /* 0x008fc60000000017 */
[----:B------:R-:W3:Y:S01]  /*8f5a0*/  LDL.LU.S16 R75, [R1+0xe2] ;  /* 0x0000e200014b7983 */ /* 0x000ee20000300600 */
[----:B0-----:R-:W-:-:S03]  /*8f5b0*/  PRMT R11, R70, 0x7610, R11 ;  /* 0x00007610460b7816 */ /* 0x001fc6000000000b */
[----:B------:R-:W3:Y:S01]  /*8f5c0*/  LDL.LU.S16 R70, [R1+0x1e6] ;  /* 0x0001e60001467983 */ /* 0x000ee20000300600 */
[----:B-1----:R-:W-:Y:S02]  /*8f5d0*/  ISETP.LT.AND P5, PT, R61, R16, !P2 ;  /* 0x000000103d00720c */ /* 0x002fe400057a1270 */
[----:B------:R-:W-:Y:S01]  /*8f5e0*/  ISETP.LT.AND P3, PT, R80, R18, !P2 ;  /* 0x000000125000720c */ /* 0x000fe20005761270 */
[----:B------:R-:W-:Y:S01]  /*8f5f0*/  VIADD R14, R93, 0x38 ;  /* 0x000000385d0e7836 */ /* 0x000fe20000000000 */
[----:B------:R-:W-:Y:S01]  /*8f600*/  ISETP.LT.AND P2, PT, R77, R19, !P2 ;  /* 0x000000134d00720c */ /* 0x000fe20005741270 */
[C---:B------:R-:W-:Y:S01]  /*8f610*/  IMAD.WIDE R12, R17.reuse, 0x2, R34 ;  /* 0x00000002110c7825 */ /* 0x040fe200078e0222 */
[----:B------:R-:W-:Y:S01]  /*8f620*/  PRMT R24, R62, 0x7610, R24 ;  /* 0x000076103e187816 */ /* 0x000fe20000000018 */
[----:B------:R-:W0:Y:S01]  /*8f630*/  LDC R16, c[0x0][0x398] ;  /* 0x0000e600ff107b82 */ /* 0x000e220000000800 */
[----:B------:R-:W-:Y:S01]  /*8f640*/  ISETP.GE.AND P1, PT, R14, R43, PT ;  /* 0x0000002b0e00720c */ /* 0x000fe20003f26270 */
[----:B------:R-:W-:Y:S01]  /*8f650*/  IMAD.WIDE R14, R17, 0x2, R6 ;  /* 0x00000002110e7825 */ /* 0x000fe200078e0206 */
[----:B------:R-:W3:Y:S04]  /*8f660*/  LDL.S16 R62, [R1+0xe4] ;  /* 0x0000e400013e7983 */ /* 0x000ee80000100600 */
[----:B------:R1:W-:Y:S01]  /*8f670*/  @P5 STG.E.U16 desc[UR6][R12.64], R23 ;  /* 0x000000170c005986 */ /* 0x0003e2000c101506 */
[----:B----4-:R-:W-:Y:S01]  /*8f680*/  ISETP.LT.AND P5, PT, R61, R20, !P1 ;  /* 0x000000143d00720c */ /* 0x010fe20004fa1270 */
[C---:B------:R-:W-:Y:S01]  /*8f690*/  IMAD.WIDE R8, R17.reuse, 0x2, R2 ;  /* 0x0000000211087825 */ /* 0x040fe200078e0202 */
[----:B------:R-:W-:Y:S01]  /*8f6a0*/  ISETP.LT.AND P6, PT, R80, R21, !P1 ;  /* 0x000000155000720c */ /* 0x000fe20004fc1270 */
[----:B------:R-:W-:Y:S01]  /*8f6b0*/  @P3 STG.E.U16 desc[UR6][R14.64], R24 ;  /* 0x000000180e003986 */ /* 0x000fe2000c101506 */
[----:B------:R-:W-:Y:S01]  /*8f6c0*/  ISETP.LT.AND P3, PT, R58, R0, !P1 ;  /* 0x000000003a00720c */ /* 0x000fe20004f61270 */
[----:B------:R-:W-:Y:S01]  /*8f6d0*/  IMAD.IADD R17, R17, 0x1, R59 ;  /* 0x0000000111117824 */ /* 0x000fe200078e023b */
[----:B------:R-:W4:Y:S01]  /*8f6e0*/  LDC R18, c[0x0][0x398] ;  /* 0x0000e600ff127b82 */ /* 0x000f220000000800 */
[----:B------:R1:W-:Y:S02]  /*8f6f0*/  @P2 STG.E.U16 desc[UR6][R8.64], R11 ;  /* 0x0000000b08002986 */ /* 0x0003e4000c101506 */
[----:B-1----:R-:W-:-:S05]  /*8f700*/  IMAD.WIDE R12, R17, 0x2, R6 ;  /* 0x00000002110c7825 */ /* 0x002fca00078e0206 */
[----:B------:R-:W1:Y:S01]  /*8f710*/  LDC R19, c[0x0][0x398] ;  /* 0x0000e600ff137b82 */ /* 0x000e620000000800 */
[----:B------:R-:W-:-:S07]  /*8f720*/  IMAD.WIDE R8, R17, 0x2, R4 ;  /* 0x0000000211087825 */ /* 0x000fce00078e0204 */
[----:B------:R-:W0:Y:S01]  /*8f730*/  LDC R0, c[0x0][0x398] ;  /* 0x0000e600ff007b82 */ /* 0x000e220000000800 */
[----:B------:R-:W-:-:S04]  /*8f740*/  IMAD.WIDE R10, R17, 0x2, R34 ;  /* 0x00000002110a7825 */ /* 0x000fc800078e0222 */
[----:B------:R-:W-:-:S03]  /*8f750*/  VIADD R22, R93, 0x39 ;  /* 0x000000395d167836 */ /* 0x000fc60000000000 */
[----:B------:R-:W0:Y:S01]  /*8f760*/  LDC R20, c[0x0][0x398] ;  /* 0x0000e600ff147b82 */ /* 0x000e220000000800 */
[----:B--2---:R-:W-:-:S07]  /*8f770*/  PRMT R15, R63, 0x7610, R15 ;  /* 0x000076103f0f7816 */ /* 0x004fce000000000f */
[----:B------:R-:W2:Y:S01]  /*8f780*/  LDC R14, c[0x0][0x398] ;  /* 0x0000e600ff0e7b82 */ /* 0x000ea20000000800 */
[----:B------:R-:W2:Y:S01]  /*8f790*/  LDL.LU.S16 R63, [R1+0xe6] ;  /* 0x0000e600013f7983 */ /* 0x000ea20000300600 */
[----:B------:R-:W-:-:S03]  /*8f7a0*/  PRMT R21, R74, 0x7610, R21 ;  /* 0x000076104a157816 */ /* 0x000fc60000000015 */
[----:B------:R0:W-:Y:S01]  /*8f7b0*/  @P3 STG.E.U16 desc[UR6][R8.64], R15 ;  /* 0x0000000f08003986 */ /* 0x0001e2000c101506 */
[----:B------:R-:W-:-:S03]  /*8f7c0*/  PRMT R23, R60, 0x7610, R23 ;  /* 0x000076103c177816 */ /* 0x000fc60000000017 */
[----:B------:R1:W-:Y:S04]  /*8f7d0*/  @P5 STG.E.U16 desc[UR6][R10.64], R21 ;  /* 0x000000150a005986 */ /* 0x0003e8000c101506 */
[----:B------:R3:W-:Y:S04]  /*8f7e0*/  @P6 STG.E.U16 desc[UR6][R12.64], R23 ;  /* 0x000000170c006986 */ /* 0x0007e8000c101506 */
[----:B------:R-:W2:Y:S01]  /*8f7f0*/  LDL.S16 R74, [R1+0x1e8] ;  /* 0x0001e800014a7983 */ /* 0x000ea20000100600 */
[----:B------:R-:W-:Y:S02]  /*8f800*/  ISETP.GE.AND P2, PT, R22, R45, PT ;  /* 0x0000002d1600720c */ /* 0x000fe40003f46270 */
[----:B0-----:R-:W-:Y:S01]  /*8f810*/  ISETP.LT.AND P3, PT, R77, R16, !P1 ;  /* 0x000000104d00720c */ /* 0x001fe20004f61270 */
[----:B------:R-:W-:Y:S01]  /*8f820*/  IMAD.WIDE R8, R17, 0x2, R2 ;  /* 0x0000000211087825 */ /* 0x000fe200078e0202 */
[----:B------:R-:W-:Y:S01]  /*8f830*/  PRMT R24, R64, 0x7610, R24 ;  /* 0x0000761040187816 */ /* 0x000fe20000000018 */
[----:B------:R-:W0:Y:S08]  /*8f840*/  LDC R16, c[0x0][0x398] ;  /* 0x0000e600ff107b82 */ /* 0x000e300000000800 */
[----:B-1----:R-:W1:Y:S01]  /*8f850*/  LDC R21, c[0x0][0x398] ;  /* 0x0000e600ff157b82 */ /* 0x002e620000000800 */
[----:B---3--:R-:W-:-:S02]  /*8f860*/  PRMT R23, R70, 0x7610, R23 ;  /* 0x0000761046177816 */ /* 0x008fc40000000017 */
[----:B------:R-:W3:Y:S01]  /*8f870*/  LDL.LU.S16 R70, [R1+0x1ea] ;  /* 0x0001ea0001467983 */ /* 0x000ee20000300600 */
[----:B----4-:R-:W-:Y:S02]  /*8f880*/  ISETP.LT.AND P5, PT, R58, R18, !P2 ;  /* 0x000000123a00720c */ /* 0x010fe400057a1270 */
[----:B------:R-:W-:Y:S01]  /*8f890*/  ISETP.LT.AND P6, PT, R61, R19, !P2 ;  /* 0x000000133d00720c */ /* 0x000fe200057c1270 */
[----:B------:R-:W-:Y:S01]  /*8f8a0*/  IMAD.IADD R19, R17, 0x1, R59 ;  /* 0x0000000111137824 */ /* 0x000fe200078e023b */
[----:B------:R-:W-:Y:S01]  /*8f8b0*/  PRMT R15, R75, 0x7610, R15 ;  /* 0x000076104b0f7816 */ /* 0x000fe2000000000f */
[----:B------:R-:W-:Y:S01]  /*8f8c0*/  VIADD R22, R93, 0x3a ;  /* 0x0000003a5d167836 */ /* 0x000fe20000000000 */
[----:B------:R-:W4:Y:S01]  /*8f8d0*/  LDL.S16 R60, [R1+0xe8] ;  /* 0x0000e800013c7983 */ /* 0x000f220000100600 */
[----:B------:R-:W-:Y:S01]  /*8f8e0*/  IMAD.WIDE R10, R19, 0x2, R4 ;  /* 0x00000002130a7825 */ /* 0x000fe200078e0204 */
[----:B------:R-:W0:Y:S02]  /*8f8f0*/  LDC R18, c[0x0][0x398] ;  /* 0x0000e600ff127b82 */ /* 0x000e240000000800 */
[----:B------:R1:W-:Y:S01]  /*8f900*/  @P3 STG.E.U16 desc[UR6][R8.64], R15 ;  /* 0x0000000f08003986 */ /* 0x0003e2000c101506 */
[----:B------:R-:W-:-:S03]  /*8f910*/  ISETP.LT.AND P3, PT, R80, R0, !P2 ;  /* 0x000000005000720c */ /* 0x000fc60005761270 */
[----:B------:R2:W-:Y:S01]  /*8f920*/  @P5 STG.E.U16 desc[UR6][R10.64], R24 ;  /* 0x000000180a005986 */ /* 0x0005e2000c101506 */
[----:B------:R-:W-:Y:S01]  /*8f930*/  ISETP.LT.AND P5, PT, R77, R20, !P2 ;  /* 0x000000144d00720c */ /* 0x000fe200057a1270 */
[C---:B------:R-:W-:Y:S01]  /*8f940*/  IMAD.WIDE R12, R19.reuse, 0x2, R34 ;  /* 0x00000002130c7825 */ /* 0x040fe200078e0222 */
[----:B------:R-:W-:Y:S01]  /*8f950*/  ISETP.GE.AND P1, PT, R22, R47, PT ;  /* 0x0000002f1600720c */ /* 0x000fe20003f26270 */
[----:B------:R-:W4:Y:S01]  /*8f960*/  LDL.LU.S16 R75, [R1+0xea] ;  /* 0x0000ea00014b7983 */ /* 0x000f220000300600 */
[----:B------:R-:W0:Y:S02]  /*8f970*/  LDC R0, c[0x0][0x398] ;  /* 0x0000e600ff007b82 */ /* 0x000e240000000800 */
[----:B--2---:R-:W-:Y:S01]  /*8f980*/  ISETP.LT.AND P2, PT, R58, R14, !P1 ;  /* 0x0000000e3a00720c */ /* 0x004fe20004f41270 */
[----:B------:R2:W-:Y:S01]  /*8f990*/  @P6 STG.E.U16 desc[UR6][R12.64], R23 ;  /* 0x000000170c006986 */ /* 0x0005e2000c101506 */
[----:B-1----:R-:W-:Y:S01]  /*8f9a0*/  IMAD.WIDE R14, R19, 0x2, R6 ;  /* 0x00000002130e7825 */ /* 0x002fe200078e0206 */
[----:B------:R-:W-:-:S03]  /*8f9b0*/  PRMT R11, R62, 0x7610, R11 ;  /* 0x000076103e0b7816 */ /* 0x000fc6000000000b */
[C---:B------:R-:W-:Y:S01]  /*8f9c0*/  IMAD.WIDE R8, R19.reuse, 0x2, R2 ;  /* 0x0000000213087825 */ /* 0x040fe200078e0202 */
[----:B------:R-:W4:Y:S01]  /*8f9d0*/  LDL.S16 R62, [R1+0x1ec] ;  /* 0x0001ec00013e7983 */ /* 0x000f220000100600 */
[----:B------:R-:W1:Y:S03]  /*8f9e0*/  LDC R20, c[0x0][0x398] ;  /* 0x0000e600ff147b82 */ /* 0x000e660000000800 */
[----:B------:R0:W-:Y:S01]  /*8f9f0*/  @P3 STG.E.U16 desc[UR6][R14.64], R11 ;  /* 0x0000000b0e003986 */ /* 0x0001e2000c101506 */
[----:B------:R-:W-:Y:S02]  /*8fa00*/  IMAD.IADD R17, R19, 0x1, R59 ;  /* 0x0000000113117824 */ /* 0x000fe400078e023b */
[----:B------:R-:W-:Y:S02]  /*8fa10*/  VIADD R24, R93, 0x3c ;  /* 0x0000003c5d187836 */ /* 0x000fe40000000000 */
[----:B------:R-:W0:Y:S01]  /*8fa20*/  LDC R22, c[0x0][0x398] ;  /* 0x0000e600ff167b82 */ /* 0x000e220000000800 */
[----:B--2---:R-:W-:-:S02]  /*8fa30*/  PRMT R13, R63, 0x7610, R13 ;  /* 0x000076103f0d7816 */ /* 0x004fc4000000000d */
[----:B------:R-:W2:Y:S04]  /*8fa40*/  LDL.LU.S16 R63, [R1+0x1ee] ;  /* 0x0001ee00013f7983 */ /* 0x000ea80000300600 */
[----:B------:R3:W-:Y:S01]  /*8fa50*/  @P5 STG.E.U16 desc[UR6][R8.64], R13 ;  /* 0x0000000d08005986 */ /* 0x0007e2000c101506 */
[----:B0-----:R-:W-:-:S03]  /*8fa60*/  PRMT R15, R74, 0x7610, R15 ;  /* 0x000076104a0f7816 */ /* 0x001fc6000000000f */
[----:B------:R-:W2:Y:S01]  /*8fa70*/  LDL.S16 R74, [R1+0xec] ;  /* 0x0000ec00014a7983 */ /* 0x000ea20000100600 */
[----:B---3--:R-:W-:-:S03]  /*8fa80*/  PRMT R9, R70, 0x7610, R9 ;  /* 0x0000761046097816 */ /* 0x008fc60000000009 */
[----:B------:R-:W3:Y:S01]  /*8fa90*/  LDL.LU.S16 R70, [R1+0xee] ;  /* 0x0000ee0001467983 */ /* 0x000ee20000300600 */
[----:B------:R-:W-:Y:S01]  /*8faa0*/  ISETP.LT.AND P5, PT, R61, R16, !P1 ;  /* 0x000000103d00720c */ /* 0x000fe20004fa1270 */
[----:B------:R-:W-:Y:S01]  /*8fab0*/  VIADD R12, R93, 0x3b ;  /* 0x0000003b5d0c7836 */ /* 0x000fe20000000000 */
[----:B------:R-:W-:Y:S01]  /*8fac0*/  ISETP.LT.AND P6, PT, R80, R18, !P1 ;  /* 0x000000125000720c */ /* 0x000fe20004fc1270 */
[C---:B------:R-:W-:Y:S01]  /*8fad0*/  IMAD.WIDE R10, R17.reuse, 0x2, R4 ;  /* 0x00000002110a7825 */ /* 0x040fe200078e0204 */
[----:B------:R-:W3:Y:S01]  /*8fae0*/  LDL.S16 R64, [R1+0x1f0] ;  /* 0x0001f00001407983 */ /* 0x000ee20000100600 */
[----:B------:R-:W0:Y:S01]  /*8faf0*/  LDC R16, c[0x0][0x398] ;  /* 0x0000e600ff107b82 */ /* 0x000e220000000800 */
[----:B------:R-:W-:Y:S01]  /*8fb00*/  ISETP.GE.AND P3, PT, R12, R49, PT ;  /* 0x000000310c00720c */ /* 0x000fe20003f66270 */
[----:B------:R-:W-:Y:S01]  /*8fb10*/  IMAD.WIDE R12, R17, 0x2, R34 ;  /* 0x00000002110c7825 */ /* 0x000fe200078e0222 */
[----:B------:R4:W-:Y:S05]  /*8fb20*/  @P2 STG.E.U16 desc[UR6][R10.64], R15 ;  /* 0x0000000f0a002986 */ /* 0x0009ea000c101506 */
[----:B------:R1:W-:Y:S01]  /*8fb30*/  @P5 STG.E.U16 desc[UR6][R12.64], R9 ;  /* 0x000000090c005986 */ /* 0x0003e2000c101506 */
[----:B------:R-:W-:Y:S01]  /*8fb40*/  ISETP.LT.AND P5, PT, R77, R0, !P1 ;  /* 0x000000004d00720c */ /* 0x000fe20004fa1270 */
[----:B------:R-:W0:Y:S01]  /*8fb50*/  LDC R18, c[0x0][0x398] ;  /* 0x0000e600ff127b82 */ /* 0x000e220000000800 */
[----:B----4-:R-:W-:Y:S01]  /*8fb60*/  PRMT R11, R60, 0x7610, R11 ;  /* 0x000076103c0b7816 */ /* 0x010fe2000000000b */
[----:B------:R-:W-:Y:S01]  /*8fb70*/  IMAD.WIDE R14, R17, 0x2, R6 ;  /* 0x00000002110e7825 */ /* 0x000fe200078e0206 */
[----:B------:R-:W-:-:S05]  /*8fb80*/  ISETP.GE.AND P2, PT, R24, R51, PT ;  /* 0x000000331800720c */ /* 0x000fca0003f46270 */
[----:B------:R-:W4:Y:S01]  /*8fb90*/  LDC R0, c[0x0][0x398] ;  /* 0x0000e600ff007b82 */ /* 0x000f220000000800 */
[----:B-1----:R-:W-:Y:S01]  /*8fba0*/  IMAD.WIDE R8, R17, 0x2, R2 ;  /* 0x0000000211087825 */ /* 0x002fe200078e0202 */
[----:B------:R1:W-:Y:S01]  /*8fbb0*/  @P6 STG.E.U16 desc[UR6][R14.64], R11 ;  /* 0x0000000b0e006986 */ /* 0x0003e2000c101506 */
[----:B------:R-:W-:Y:S02]  /*8fbc0*/  ISETP.LT.AND P6, PT, R61, R21, !P3 ;  /* 0x000000153d00720c */ /* 0x000fe40005fc1270 */
[----:B------:R-:W-:Y:S01]  /*8fbd0*/  VIADD R24, R93, 0x3d ;  /* 0x0000003d5d187836 */ /* 0x000fe20000000000 */
[----:B------:R-:W-:Y:S02]  /*8fbe0*/  PRMT R21, R62, 0x7610, R21 ;  /* 0x000076103e157816 */ /* 0x000fe40000000015 */
[----:B-1----:R-:W-:Y:S01]  /*8fbf0*/  PRMT R15, R75, 0x7610, R15 ;  /* 0x000076104b0f7816 */ /* 0x002fe2000000000f */
[----:B------:R-:W-:Y:S01]  /*8fc00*/  IMAD.IADD R19, R17, 0x1, R59 ;  /* 0x0000000111137824 */ /* 0x000fe200078e023b */
[----:B------:R-:W4:Y:S01]  /*8fc10*/  LDL.LU.S16 R75, [R1+0x1f2] ;  /* 0x0001f200014b7983 */ /* 0x000f220000300600 */
[----:B--2---:R-:W-:-:S03]  /*8fc20*/  PRMT R23, R63, 0x7610, R23 ;  /* 0x000076103f177816 */ /* 0x004fc60000000017 */
[----:B------:R-:W2:Y:S01]  /*8fc30*/  LDL.S16 R62, [R1+0xf0] ;  /* 0x0000f000013e7983 */ /* 0x000ea20000100600 */
[----:B---3--:R-:W-:-:S03]  /*8fc40*/  PRMT R25, R70, 0x7610, R25 ;  /* 0x0000761046197816 */ /* 0x008fc60000000019 */
[----:B------:R-:W3:Y:S01]  /*8fc50*/  LDL.LU.S16 R63, [R1+0xf2] ;  /* 0x0000f200013f7983 */ /* 0x000ee20000300600 */
[----:B------:R-:W-:Y:S01]  /*8fc60*/  ISETP.LT.AND P1, PT, R58, R20, !P3 ;  /* 0x000000143a00720c */ /* 0x000fe20005f21270 */
[----:B------:R-:W1:Y:S02]  /*8fc70*/  LDC R14, c[0x0][0x398] ;  /* 0x0000e600ff0e7b82 */ /* 0x000e640000000800 */
[----:B------:R0:W-:Y:S01]  /*8fc80*/  @P5 STG.E.U16 desc[UR6][R8.64], R15 ;  /* 0x0000000f08005986 */ /* 0x0001e2000c101506 */
[----:B------:R-:W-:Y:S02]  /*8fc90*/  ISETP.GE.AND P5, PT, R24, R53, PT ;  /* 0x000000351800720c */ /* 0x000fe40003fa6270 */
[----:B------:R-:W-:Y:S02]  /*8fca0*/  PRMT R24, R74, 0x7610, R24 ;  /* 0x000076104a187816 */ /* 0x000fe40000000018 */
[----:B------:R-:W3:Y:S01]  /*8fcb0*/  LDL.S16 R74, [R1+0x1f4] ;  /* 0x0001f400014a7983 */ /* 0x000ee20000100600 */
[----:B------:R-:W1:Y:S03]  /*8fcc0*/  LDC R20, c[0x0][0x398] ;  /* 0x0000e600ff147b82 */ /* 0x000e660000000800 */
[----:B------:R-:W3:Y:S01]  /*8fcd0*/  LDL.LU.S16 R70, [R1+0x1f6] ;  /* 0x0001f60001467983 */ /* 0x000ee20000300600 */
[----:B------:R-:W-:-:S03]  /*8fce0*/  IMAD.WIDE R10, R19, 0x2, R4 ;  /* 0x00000002130a7825 */ /* 0x000fc600078e0204 */
[----:B------:R-:W3:Y:S01]  /*8fcf0*/  LDL.S16 R85, [R1+0xf4] ;  /* 0x0000f40001557983 */ /* 0x000ee20000100600 */
[----:B------:R-:W-:Y:S01]  /*8fd00*/  IMAD.WIDE R12, R19, 0x2, R34 ;  /* 0x00000002130c7825 */ /* 0x000fe200078e0222 */
[----:B------:R-:W2:Y:S02]  /*8fd10*/  LDC R17, c[0x0][0x398] ;  /* 0x0000e600ff117b82 */ /* 0x000ea40000000800 */
[----:B------:R4:W-:Y:S01]  /*8fd20*/  @P1 STG.E.U16 desc[UR6][R10.64], R21 ;  /* 0x000000150a001986 */ /* 0x0009e2000c101506 */
[----:B0-----:R-:W-:Y:S02]  /*8fd30*/  ISETP.LT.AND P1, PT, R80, R16, !P3 ;  /* 0x000000105000720c */ /* 0x001fe40005f21270 */
[----:B------:R-:W-:Y:S01]  /*8fd40*/  ISETP.LT.AND P3, PT, R77, R18, !P3 ;  /* 0x000000124d00720c */ /* 0x000fe20005f61270 */
[----:B------:R0:W-:Y:S01]  /*8fd50*/  @P6 STG.E.U16 desc[UR6][R12.64], R23 ;  /* 0x000000170c006986 */ /* 0x0001e2000c101506 */
[----:B------:R-:W-:Y:S01]  /*8fd60*/  ISETP.LT.AND P6, PT, R58, R22, !P2 ;  /* 0x000000163a00720c */ /* 0x000fe200057c1270 */
[C---:B------:R-:W-:Y:S01]  /*8fd70*/  IMAD.IADD R15, R19.reuse, 0x1, R59 ;  /* 0x00000001130f7824 */ /* 0x040fe200078e023b */
[----:B------:R-:W2:Y:S01]  /*8fd80*/  LDC R16, c[0x0][0x398] ;  /* 0x0000e600ff107b82 */ /* 0x000ea20000000800 */
[C---:B------:R-:W-:Y:S01]  /*8fd90*/  IMAD.WIDE R8, R19.reuse, 0x2, R6 ;  /* 0x0000000213087825 */ /* 0x040fe200078e0206 */
[----:B------:R-:W3:Y:S03]  /*8fda0*/  LDL.LU.S16 R83, [R1+0xf6] ;  /* 0x0000f60001537983 */ /* 0x000ee60000300600 */
[----:B----4-:R-:W-:Y:S01]  /*8fdb0*/  IMAD.WIDE R10, R19, 0x2, R2 ;  /* 0x00000002130a7825 */ /* 0x010fe200078e0202 */
[----:B------:R-:W-:-:S02]  /*8fdc0*/  PRMT R19, R64, 0x7610, R19 ;  /* 0x0000761040137816 */ /* 0x000fc40000000013 */
[----:B------:R-:W4:Y:S01]  /*8fdd0*/  LDC R18, c[0x0][0x398] ;  /* 0x0000e600ff127b82 */ /* 0x000f220000000800 */
[----:B0-----:R-:W-:Y:S01]  /*8fde0*/  IMAD.WIDE R12, R15, 0x2, R4 ;  /* 0x000000020f0c7825 */ /* 0x001fe200078e0204 */
[----:B------:R0:W-:Y:S04]  /*8fdf0*/  @P1 STG.E.U16 desc[UR6][R8.64], R24 ;  /* 0x0000001808001986 */ /* 0x0001e8000c101506 */
[----:B------:R-:W3:Y:S02]  /*8fe00*/  LDL.S16 R82, [R1+0x1f8] ;  /* 0x0001f80001527983 */ /* 0x000ee40000100600 */
[----:B------:R-:W3:Y:S02]  /*8fe10*/  LDC R21, c[0x0][0x398] ;  /* 0x0000e600ff157b82 */ /* 0x000ee40000000800 */
[----:B------:R0:W-:Y:S01]  /*8fe20*/  @P3 STG.E.U16 desc[UR6][R10.64], R25 ;  /* 0x000000190a003986 */ /* 0x0001e2000c101506 */
[----:B------:R-:W-:-:S03]  /*8fe30*/  ISETP.LT.AND P3, PT, R61, R0, !P2 ;  /* 0x000000003d00720c */ /* 0x000fc60005761270 */
[----:B------:R2:W-:Y:S01]  /*8fe40*/  @P6 STG.E.U16 desc[UR6][R12.64], R19 ;  /* 0x000000130c006986 */ /* 0x0005e2000c101506 */
[----:B-1----:R-:W-:Y:S01]  /*8fe50*/  ISETP.LT.AND P6, PT, R80, R20, !P2 ;  /* 0x000000145000720c */ /* 0x002fe200057c1270 */
[----:B0-----:R-:W-:Y:S01]  /*8fe60*/  IMAD.WIDE R8, R15, 0x2, R34 ;  /* 0x000000020f087825 */ /* 0x001fe200078e0222 */
[----:B------:R-:W-:Y:S01]  /*8fe70*/  ISETP.LT.AND P2, PT, R77, R14, !P2 ;  /* 0x0000000e4d00720c */ /* 0x000fe20005741270 */
[----:B------:R-:W3:Y:S01]  /*8fe80*/  LDL.LU.S16 R60, [R1+0x1fa] ;  /* 0x0001fa00013c7983 */ /* 0x000ee20000300600 */
[----:B------:R-:W-:Y:S01]  /*8fe90*/  PRMT R23, R75, 0x7610, R23 ;  /* 0x000076104b177816 */ /* 0x000fe20000000017 */
[----:B------:R-:W0:Y:S01]  /*8fea0*/  LDC R0, c[0x0][0x398] ;  /* 0x0000e600ff007b82 */ /* 0x000e220000000800 */
[----:B--2---:R-:W-:Y:S01]  /*8feb0*/  PRMT R24, R62, 0x7610, R24 ;  /* 0x000076103e187816 */ /* 0x004fe20000000018 */
[C---:B------:R-:W-:Y:S01]  /*8fec0*/  IMAD.WIDE R10, R15.reuse, 0x2, R6 ;  /* 0x000000020f0a7825 */ /* 0x040fe200078e0206 */
[----:B------:R-:W2:Y:S03]  /*8fed0*/  LDL.S16 R64, [R1+0xf8] ;  /* 0x0000f80001407983 */ /* 0x000ea60000100600 */
[----:B------:R-:W-:Y:S01]  /*8fee0*/  IMAD.WIDE R12, R15, 0x2, R2 ;  /* 0x000000020f0c7825 */ /* 0x000fe200078e0202 */
[----:B------:R-:W-:Y:S01]  /*8fef0*/  @P3 STG.E.U16 desc[UR6][R8.64], R23 ;  /* 0x0000001708003986 */ /* 0x000fe2000c101506 */
[----:B------:R-:W1:Y:S03]  /*8ff00*/  LDC R14, c[0x0][0x398] ;  /* 0x0000e600ff0e7b82 */ /* 0x000e660000000800 */
[----:B------:R-:W2:Y:S04]  /*8ff10*/  LDL.LU.S16 R75, [R1+0xfa] ;  /* 0x0000fa00014b7983 */ /* 0x000ea80000300600 */
[----:B------:R0:W-:Y:S01]  /*8ff20*/  @P6 STG.E.U16 desc[UR6][R10.64], R24 ;  /* 0x000000180a006986 */ /* 0x0001e2000c101506 */
[----:B------:R-:W0:Y:S03]  /*8ff30*/  LDC R19, c[0x0][0x398] ;  /* 0x0000e600ff137b82 */ /* 0x000e260000000800 */
[----:B------:R-:W2:Y:S01]  /*8ff40*/  LDL.S16 R62, [R1+0x1fc] ;  /* 0x0001fc00013e7983 */ /* 0x000ea20000100600 */
[----:B---3--:R-:W-:-:S04]  /*8ff50*/  PRMT R25, R63, 0x7610, R25 ;  /* 0x000076103f197816 */ /* 0x008fc80000000019 */
[----:B------:R-:W3:Y:S01]  /*8ff60*/  LDC R20, c[0x0][0x398] ;  /* 0x0000e600ff147b82 */ /* 0x000ee20000000800 */
[----:B------:R-:W2:Y:S04]  /*8ff70*/  LDL.LU.S16 R63, [R1+0x1fe] ;  /* 0x0001fe00013f7983 */ /* 0x000ea80000300600 */
[----:B------:R1:W-:Y:S01]  /*8ff80*/  @P2 STG.E.U16 desc[UR6][R12.64], R25 ;  /* 0x000000190c002986 */ /* 0x0003e2000c101506 */
[----:B0-----:R-:W-:Y:S01]  /*8ff90*/  PRMT R24, R74, 0x7610, R24 ;  /* 0x000076104a187816 */ /* 0x001fe20000000018 */
[----:B------:R-:W-:Y:S02]  /*8ffa0*/  IMAD.IADD R15, R15, 0x1, R59 ;  /* 0x000000010f0f7824 */ /* 0x000fe400078e023b */
[----:B------:R-:W2:Y:S01]  /*8ffb0*/  LDL.S16 R74, [R1+0xfc] ;  /* 0x0000fc00014a7983 */ /* 0x000ea20000100600 */
[----:B------:R-:W-:Y:S01]  /*8ffc0*/  IADD3 R22, PT, PT, R93, 0x3e, RZ ;  /* 0x0000003e5d167810 */ /* 0x000fe20007ffe0ff */
[----:B------:R-:W0:Y:S01]  /*8ffd0*/  LDC R23, c[0x0][0x398] ;  /* 0x0000e600ff177b82 */ /* 0x000e220000000800 */
[----:B-1----:R-:W-:-:S02]  /*8ffe0*/  PRMT R25, R70, 0x7610, R25 ;  /* 0x0000761046197816 */ /* 0x002fc40000000019 */
[----:B------:R-:W2:Y:S01]  /*8fff0*/  LDL.LU.S16 R70, [R1+0xfe] ;  /* 0x0000fe0001467983 */ /* 0x000ea20000300600 */
[----:B------:R-:W-:Y:S02]  /*90000*/  ISETP.LT.AND P3, PT, R58, R16, !P5 ;  /* 0x000000103a00720c */ /* 0x000fe40006f61270 */
[----:B------:R-:W-:Y:S02]  /*90010*/  ISETP.LT.AND P6, PT, R61, R17, !P5 ;  /* 0x000000113d00720c */ /* 0x000fe40006fc1270 */
[----:B------:R-:W1:Y:S01]  /*90020*/  LDC R16, c[0x0][0x398] ;  /* 0x0000e600ff107b82 */ /* 0x000e620000000800 */
[----:B----4-:R-:W-:Y:S01]  /*90030*/  ISETP.LT.AND P2, PT, R80, R18, !P5 ;  /* 0x000000125000720c */ /* 0x010fe20006f41270 */
[----:B------:R-:W-:Y:S01]  /*90040*/  IMAD.WIDE R8, R15, 0x2, R4 ;  /* 0x000000020f087825 */ /* 0x000fe200078e0204 */
[----:B------:R-:W-:-:S05]  /*90050*/  ISETP.GE.AND P1, PT, R22, R55, PT ;  /* 0x000000371600720c */ /* 0x000fca0003f26270 */
[----:B------:R-:W4:Y:S01]  /*90060*/  LDC R18, c[0x0][0x398] ;  /* 0x0000e600ff127b82 */ /* 0x000f220000000800 */
[----:B------:R-:W-:Y:S01]  /*90070*/  IMAD.WIDE R10, R15, 0x2, R34 ;  /* 0x000000020f0a7825 */ /* 0x000fe200078e0222 */
[----:B------:R-:W-:Y:S01]  /*90080*/  PRMT R26, R85, 0x7610, R26 ;  /* 0x00007610551a7816 */ /* 0x000fe2000000001a */
[----:B------:R3:W-:Y:S05]  /*90090*/  @P3 STG.E.U16 desc[UR6][R8.64], R24 ;  /* 0x0000001808003986 */ /* 0x0007ea000c101506 */
[----:B------:R-:W0:Y:S01]  /*900a0*/  LDC R22, c[0x0][0x398] ;  /* 0x0000e600ff167b82 */ /* 0x000e220000000800 */
[----:B------:R-:W-:Y:S01]  /*900b0*/  IMAD.WIDE R12, R15, 0x2, R6 ;  /* 0x000000020f0c7825 */ /* 0x000fe200078e0206 */
[----:B------:R-:W-:Y:S01]  /*900c0*/  ISETP.LT.AND P3, PT, R77, R0, !P5 ;  /* 0x000000004d00720c */ /* 0x000fe20006f61270 */
[----:B------:R-:W-:Y:S01]  /*900d0*/  @P6 STG.E.U16 desc[UR6][R10.64], R25 ;  /* 0x000000190a006986 */ /* 0x000fe2000c101506 */
[----:B------:R-:W-:Y:S01]  /*900e0*/  ISETP.LT.AND P6, PT, R58, R14, !P1 ;  /* 0x0000000e3a00720c */ /* 0x000fe20004fc1270 */
[----:B------:R-:W-:-:S02]  /*900f0*/  IMAD.IADD R17, R15, 0x1, R59 ;  /* 0x000000010f117824 */ /* 0x000fc400078e023b */
[----:B------:R3:W-:Y:S01]  /*90100*/  @P2 STG.E.U16 desc[UR6][R12.64], R26 ;  /* 0x0000001a0c002986 */ /* 0x0007e2000c101506 */
[----:B------:R-:W-:Y:S01]  /*90110*/  ISETP.LT.AND P2, PT, R61, R19, !P1 ;  /* 0x000000133d00720c */ /* 0x000fe20004f41270 */
[----:B------:R-:W-:Y:S01]  /*90120*/  IMAD.WIDE R14, R15, 0x2, R2 ;  /* 0x000000020f0e7825 */ /* 0x000fe200078e0202 */
[----:B------:R-:W-:-:S03]  /*90130*/  PRMT R0, R83, 0x7610, R0 ;  /* 0x0000761053007816 */ /* 0x000fc60000000000 */
[C---:B---3--:R-:W-:Y:S01]  /*90140*/  IMAD.WIDE R8, R17.reuse, 0x2, R4 ;  /* 0x0000000211087825 */ /* 0x048fe200078e0204 */
[----:B------:R-:W-:Y:S01]  /*90150*/  ISETP.LT.AND P5, PT, R58, R20, !P0 ;  /* 0x000000143a00720c */ /* 0x000fe200047a1270 */
[----:B------:R3:W-:Y:S01]  /*90160*/  @P3 STG.E.U16 desc[UR6][R14.64], R0 ;  /* 0x000000000e003986 */ /* 0x0007e2000c101506 */
[----:B------:R-:W-:Y:S01]  /*90170*/  PRMT R13, R82, 0x7610, R13 ;  /* 0x00007610520d7816 */ /* 0x000fe2000000000d */
[----:B------:R-:W-:Y:S01]  /*90180*/  IMAD.WIDE R10, R17, 0x2, R34 ;  /* 0x00000002110a7825 */ /* 0x000fe200078e0222 */
[----:B------:R-:W-:-:S03]  /*90190*/  PRMT R20, R60, 0x7610, R20 ;  /* 0x000076103c147816 */ /* 0x000fc60000000014 */
[----:B------:R0:W-:Y:S01]  /*901a0*/  @P6 STG.E.U16 desc[UR6][R8.64], R13 ;  /* 0x0000000d08006986 */ /* 0x0001e2000c101506 */
[C---:B-1----:R-:W-:Y:S02]  /*901b0*/  ISETP.LT.AND P6, PT, R80.reuse, R16, !P1 ;  /* 0x000000105000720c */ /* 0x042fe40004fc1270 */
[----:B----4-:R-:W-:Y:S01]  /*901c0*/  ISETP.LT.AND P1, PT, R77, R18, !P1 ;  /* 0x000000124d00720c */ /* 0x010fe20004f21270 */
[----:B------:R1:W-:Y:S01]  /*901d0*/  @P2 STG.E.U16 desc[UR6][R10.64], R20 ;  /* 0x000000140a002986 */ /* 0x0003e2000c101506 */
[----:B------:R-:W-:Y:S02]  /*901e0*/  ISETP.LT.AND P3, PT, R61, R21, !P0 ;  /* 0x000000153d00720c */ /* 0x000fe40004761270 */
[----:B0-----:R-:W-:Y:S01]  /*901f0*/  ISETP.LT.AND P2, PT, R80, R22, !P0 ;  /* 0x000000165000720c */ /* 0x001fe20004741270 */
[----:B------:R-:W-:Y:S01]  /*90200*/  IMAD.IADD R19, R17, 0x1, R59 ;  /* 0x0000000111137824 */ /* 0x000fe200078e023b */
[----:B------:R-:W-:Y:S01]  /*90210*/  ISETP.LT.AND P0, PT, R77, R23, !P0 ;  /* 0x000000174d00720c */ /* 0x000fe20004701270 */
[----:B---3--:R-:W-:Y:S01]  /*90220*/  IMAD.WIDE R14, R17, 0x2, R2 ;  /* 0x00000002110e7825 */ /* 0x008fe200078e0202 */
[----:B--2---:R-:W-:-:S02]  /*90230*/  PRMT R0, R75, 0x7610, R0 ;  /* 0x000076104b007816 */ /* 0x004fc40000000000 */
[----:B------:R-:W-:Y:S01]  /*90240*/  PRMT R9, R64, 0x7610, R9 ;  /* 0x0000761040097816 */ /* 0x000fe20000000009 */
[----:B------:R-:W-:Y:S01]  /*90250*/  IMAD.WIDE R12, R17, 0x2, R6 ;  /* 0x00000002110c7825 */ /* 0x000fe200078e0206 */
[----:B------:R-:W-:-:S03]  /*90260*/  PRMT R8, R62, 0x7610, R8 ;  /* 0x000076103e087816 */ /* 0x000fc60000000008 */
[C---:B------:R-:W-:Y:S01]  /*90270*/  IMAD.WIDE R4, R19.reuse, 0x2, R4 ;  /* 0x0000000213047825 */ /* 0x040fe200078e0204 */
[----:B------:R0:W-:Y:S03]  /*90280*/  @P6 STG.E.U16 desc[UR6][R12.64], R9 ;  /* 0x000000090c006986 */ /* 0x0001e6000c101506 */
[C---:B------:R-:W-:Y:S01]  /*90290*/  IMAD.WIDE R34, R19.reuse, 0x2, R34 ;  /* 0x0000000213227825 */ /* 0x040fe200078e0222 */
[----:B------:R0:W-:Y:S03]  /*902a0*/  @P1 STG.E.U16 desc[UR6][R14.64], R0 ;  /* 0x000000000e001986 */ /* 0x0001e6000c101506 */
[C---:B------:R-:W-:Y:S01]  /*902b0*/  IMAD.WIDE R6, R19.reuse, 0x2, R6 ;  /* 0x0000000213067825 */ /* 0x040fe200078e0206 */
[----:B------:R0:W-:Y:S03]  /*902c0*/  @P5 STG.E.U16 desc[UR6][R4.64], R8 ;  /* 0x0000000804005986 */ /* 0x0001e6000c101506 */
[----:B------:R-:W-:Y:S01]  /*902d0*/  IMAD.WIDE R2, R19, 0x2, R2 ;  /* 0x0000000213027825 */ /* 0x000fe200078e0202 */
[----:B------:R-:W-:-:S05]  /*902e0*/  PRMT R17, R63, 0x7610, R17 ;  /* 0x000076103f117816 */ /* 0x000fca0000000011 */
[----:B------:R0:W-:Y:S01]  /*902f0*/  @P3 STG.E.U16 desc[UR6][R34.64], R17 ;  /* 0x0000001122003986 */ /* 0x0001e2000c101506 */
[----:B-1----:R-:W-:-:S05]  /*90300*/  PRMT R10, R74, 0x7610, R10 ;  /* 0x000076104a0a7816 */ /* 0x002fca000000000a */
[----:B------:R0:W-:Y:S01]  /*90310*/  @P2 STG.E.U16 desc[UR6][R6.64], R10 ;  /* 0x0000000a06002986 */ /* 0x0001e2000c101506 */
[----:B------:R-:W-:-:S05]  /*90320*/  PRMT R11, R70, 0x7610, R11 ;  /* 0x00007610460b7816 */ /* 0x000fca000000000b */
[----:B------:R0:W-:Y:S01]  /*90330*/  @P0 STG.E.U16 desc[UR6][R2.64], R11 ;  /* 0x0000000b02000986 */ /* 0x0001e2000c101506 */
[----:B------:R-:W-:Y:S06]  /*90340*/  BAR.SYNC.DEFER_BLOCKING 0x0 ;  /* 0x0000000000007b1d */ /* 0x000fec0000010000 */
[----:B------:R-:W-:Y:S05]  /*90350*/  @P4 BRA `(.L_x_13) ;  /* 0x0000000000a04947 */ /* 0x000fea0003800000 */
[----:B0-----:R-:W0:Y:S01]  /*90360*/  S2R R3, SR_CgaCtaId ;  /* 0x0000000000037919 */ /* 0x001e220000008800 */
[----:B------:R-:W-:Y:S01]  /*90370*/  NOP ;  /* 0x0000000000007918 */ /* 0x000fe20000000000 */
[----:B------:R-:W-:Y:S01]  /*90380*/  MOV R0, 0x50 ;  /* 0x0000005000007802 */ /* 0x000fe20000000f00 */
[----:B------:R-:W-:-:S03]  /*90390*/  IMAD.MOV.U32 R7, RZ, RZ, 0x1 ;  /* 0x00000001ff077424 */ /* 0x000fc600078e00ff */
[----:B0-----:R-:W-:Y:S01]  /*903a0*/  LEA R9, R3, R0, 0x18 ;  /* 0x0000000003097211 */ /* 0x001fe200078ec0ff */
[----:B------:R-:W-:Y:S02]  /*903b0*/  IMAD.U32 R0, RZ, RZ, UR5 ;  /* 0x00000005ff007e24 */ /* 0x000fe4000f8e00ff */
[----:B------:R-:W-:Y:S02]  /*903c0*/  IMAD.MOV.U32 R3, RZ, RZ, 0xff ;  /* 0x000000ffff037424 */ /* 0x000fe400078e00ff */
[----:B------:R-:W0:Y:S01]  /*903d0*/  LDS R5, [R9] ;  /* 0x0000000009057984 */ /* 0x000e220000000800 */
[----:B------:R-:W-:-:S04]  /*903e0*/  LOP3.LUT R0, R0, 0xffff, RZ, 0xc0, !PT ;  /* 0x0000ffff00007812 */ /* 0x000fc800078ec0ff */
[----:B------:R-:W-:-:S05]  /*903f0*/  SHF.R.U32.HI R0, RZ, 0x5, R0 ;  /* 0x00000005ff007819 */ /* 0x000fca0000011600 */
[----:B------:R-:W-:Y:S01]  /*90400*/  VIADD R2, R0, 0x10 ;  /* 0x0000001000027836 */ /* 0x000fe20000000000 */
[----:B------:R-:W-:-:S04]  /*90410*/  SHF.L.U32 R0, R3, R0, RZ ;  /* 0x0000000003007219 */ /* 0x000fc800000006ff */
[----:B------:R-:W-:-:S04]  /*90420*/  SHF.L.U32 R3, R7, R2, RZ ;  /* 0x0000000207037219 */ /* 0x000fc800000006ff */
[----:B------:R-:W-:-:S04]  /*90430*/  LOP3.LUT R0, R3, R0, RZ, 0xfc, !PT ;  /* 0x0000000003007212 */ /* 0x000fc800078efcff */
[C---:B------:R-:W-:Y:S02]  /*90440*/  LOP3.LUT R2, R0.reuse, 0xffff, RZ, 0xc0, !PT ;  /* 0x0000ffff00027812 */ /* 0x040fe400078ec0ff */
[----:B0-----:R-:W-:-:S04]  /*90450*/  LOP3.LUT R3, R0, 0xffff, R5, 0x80, !PT ;  /* 0x0000ffff00037812 */ /* 0x001fc800078e8005 */
[----:B------:R-:W-:-:S13]  /*90460*/  ISETP.NE.AND P0, PT, R3, R2, PT ;  /* 0x000000020300720c */ /* 0x000fda0003f05270 */
[----:B------:R-:W-:Y:S05]  /*90470*/  @P0 BRA `(.L_x_14) ;  /* 0x0000000000500947 */ /* 0x000fea0003800000 */
[----:B------:R-:W-:Y:S02]  /*90480*/  SHF.R.U32.HI R5, RZ, 0x10, R5 ;  /* 0x00000010ff057819 */ /* 0x000fe40000011605 */
[----:B------:R-:W-:-:S04]  /*90490*/  SHF.R.U32.HI R2, RZ, 0x10, R0 ;  /* 0x00000010ff027819 */ /* 0x000fc80000011600 */
[----:B------:R-:W-:-:S04]  /*904a0*/  LOP3.LUT R5, R5, R2, RZ, 0xc0, !PT ;  /* 0x0000000205057212 */ /* 0x000fc800078ec0ff */
[----:B------:R-:W-:-:S13]  /*904b0*/  ISETP.NE.AND P0, PT, R5, R2, PT ;  /* 0x000000020500720c */ /* 0x000fda0003f05270 */
[----:B------:R-:W-:Y:S05]  /*904c0*/  @P0 BRA `(.L_x_15) ;  /* 0x0000000000300947 */ /* 0x000fea0003800000 */
[----:B------:R-:W-:Y:S01]  /*904d0*/  R2UR UR4, R0 ;  /* 0x00000000000472ca */ /* 0x000fe200000e0000 */
[----:B------:R-:W0:Y:S01]  /*904e0*/  S2R R3, SR_LANEID ;  /* 0x0000000000037919 */ /* 0x000e220000000000 */
[----:B------:R-:W-:-:S06]  /*904f0*/  VOTE.ANY R2, PT, PT ;  /* 0x0000000000027806 */ /* 0x000fcc00038e0100 */
[----:B------:R-:W0:Y:S05]  /*90500*/  FLO.U32 R2, R2 ;  /* 0x0000000200027300 */ /* 0x000e2a00000e0000 */
[----:B------:R-:W-:-:S06]  /*90510*/  ULOP3.LUT UR4, URZ, UR4, URZ, 0x33, !UPT ;  /* 0x00000004ff047292 */ /* 0x000fcc000f8e33ff */
[----:B------:R-:W-:-:S04]  /*90520*/  IMAD.U32 R4, RZ, RZ, UR4 ;  /* 0x00000004ff047e24 */ /* 0x000fc8000f8e00ff */
[----:B------:R-:W1:Y:S02]  /*90530*/  REDUX UR5, R4 ;  /* 0x00000000040573c4 */ /* 0x000e640000000000 */
[----:B------:R2:W-:Y:S01]  /*90540*/  UTCATOMSWS.AND URZ, UR4 ;  /* 0x0000000400ff79e3 */ /* 0x0005e20008000000 */
[----:B0-----:R-:W-:Y:S01]  /*90550*/  ISETP.EQ.U32.AND P0, PT, R2, R3, PT ;  /* 0x000000030200720c */ /* 0x001fe20003f02070 */
[----:B-1----:R-:W-:-:S12]  /*90560*/  IMAD.U32 R0, RZ, RZ, UR5 ;  /* 0x00000005ff007e24 */ /* 0x002fd8000f8e00ff */
[----:B------:R2:W-:Y:S01]  /*90570*/  @P0 ATOMS.AND RZ, [R9], R0 ;  /* 0x0000000009ff038c */ /* 0x0005e20002800000 */
[----:B------:R-:W-:Y:S05]  /*90580*/  BRA `(.L_x_13) ;  /* 0x0000000000147947 */ /* 0x000fea0003800000 */
.L_x_15:
[----:B------:R-:W-:-:S07]  /*90590*/  MOV R2, 0x905b0 ;  /* 0x000905b000027802 */ /* 0x000fce0000000f00 */
[----:B------:R-:W-:Y:S05]  /*905a0*/  CALL.REL.NOINC `($__internal_0_$__cuda_sm10x_tcgen05_guardrail_trap_col_being_dealloced_not_returned_by_alloc) ;  /* 0x00000000002c7944 */ /* 0x000fea0003c00000 */
[----:B------:R-:W-:Y:S05]  /*905b0*/  BRA `(.L_x_13) ;  /* 0x0000000000087947 */ /* 0x000fea0003800000 */
.L_x_14:
[----:B------:R-:W-:-:S07]  /*905c0*/  MOV R2, 0x905e0 ;  /* 0x000905e000027802 */ /* 0x000fce0000000f00 */
[----:B------:R-:W-:Y:S05]  /*905d0*/  CALL.REL.NOINC `($__internal_2_$__cuda_sm10x_tcgen05_guardrail_trap_unallocated_columns_being_dealloced) ;  /* 0x0000000000387944 */ /* 0x000fea0003c00000 */
.L_x_13:
[----:B------:R-:W-:Y:S01]  /*905e0*/  NOP ;  /* 0x0000000000007918 */ /* 0x000fe20000000000 */
[----:B--2---:R-:W-:Y:S05]  /*905f0*/  EXIT ;  /* 0x000000000000794d */ /* 0x004fea0003800000 */
.L_x_8:
[----:B------:R-:W0:Y:S02]  /*90600*/  SYNCS.PHASECHK.TRANS64.TRYWAIT P3, [UR4], R92 ;  /* 0x0000005cff0075a7 */ /* 0x000e240008061104 */
[----:B0-----:R-:W-:Y:S05]  /*90610*/  @!P3 BRA `(.L_x_8) ;  /* 0xfffffffc00f8b947 */ /* 0x001fea000383ffff */
[----:B------:R-:W-:Y:S05]  /*90620*/  BRA `(.L_x_16) ;  /* 0xfffff9c800a07947 */ /* 0x000fea000383ffff */
.L_x_12:
[----:B------:R-:W2:Y:S02]  /*90630*/  SYNCS.PHASECHK.TRANS64.TRYWAIT P0, [UR4], R0 ;  /* 0x00000000ff0075a7 */ /* 0x000ea40008001104 */
[----:B--2---:R-:W-:Y:S05]  /*90640*/  @!P0 BRA `(.L_x_12) ;  /* 0xfffffffc00f88947 */ /* 0x004fea000383ffff */
[----:B------:R-:W-:Y:S05]  /*90650*/  BRA `(.L_x_11) ;  /* 0xffffff64007c7947 */ /* 0x000fea000383ffff */
        .weak           $__internal_0_$__cuda_sm10x_tcgen05_guardrail_trap_col_being_dealloced_not_returned_by_alloc
        .type           $__internal_0_$__cuda_sm10x_tcgen05_guardrail_trap_col_being_dealloced_not_returned_by_alloc,@function
        .size           $__internal_0_$__cuda_sm10x_tcgen05_guardrail_trap_col_being_dealloced_not_returned_by_alloc,($__internal_1_$__cuda_sm10x_tcgen05_guardrail_trap_phase_invalid_during_alloc - $__internal_0_$__cuda_sm10x_tcgen05_guardrail_trap_col_being_dealloced_not_returned_by_alloc)
$__internal_0_$__cuda_sm10x_tcgen05_guardrail_trap_col_being_dealloced_not_returned_by_alloc:
[----:B------:R-:W-:Y:S05]  /*90660*/  BPT.TRAP 0x1 ;  /* 0x000000040000795c */ /* 0x000fea0000300000 */
[----:B------:R-:W-:-:S04]  /*90670*/  IMAD.MOV.U32 R3, RZ, RZ, 0x0 ;  /* 0x00000000ff037424 */ /* 0x000fc800078e00ff */
[----:B------:R-:W-:Y:S05]  /*90680*/  RET.REL.NODEC R2 `(matmul_kernel) ;  /* 0xfffff6f8025c7950 */ /* 0x000fea0003c3ffff */
        .weak           $__internal_1_$__cuda_sm10x_tcgen05_guardrail_trap_phase_invalid_during_alloc
        .type           $__internal_1_$__cuda_sm10x_tcgen05_guardrail_trap_phase_invalid_during_alloc,@function
        .size           $__internal_1_$__cuda_sm10x_tcgen05_guardrail_trap_phase_invalid_during_alloc,($__internal_2_$__cuda_sm10x_tcgen05_guardrail_trap_unallocated_columns_being_dealloced - $__internal_1_$__cuda_sm10x_tcgen05_guardrail_trap_phase_invalid_during_alloc)
$__internal_1_$__cuda_sm10x_tcgen05_guardrail_trap_phase_invalid_during_alloc:
[----:B------:R-:W-:Y:S05]  /*90690*/  BPT.TRAP 0x1 ;  /* 0x000000040000795c */ /* 0x000fea0000300000 */
[----:B------:R-:W-:-:S04]  /*906a0*/  IMAD.MOV.U32 R5, RZ, RZ, 0x0 ;  /* 0x00000000ff057424 */ /* 0x000fc800078e00ff */
[----:B------:R-:W-:Y:S05]  /*906b0*/  RET.REL.NODEC R4 `(matmul_kernel) ;  /* 0xfffff6f804507950 */ /* 0x000fea0003c3ffff */
        .weak           $__internal_2_$__cuda_sm10x_tcgen05_guardrail_trap_unallocated_columns_being_dealloced
        .type           $__internal_2_$__cuda_sm10x_tcgen05_guardrail_trap_unallocated_columns_being_dealloced,@function
        .size           $__internal_2_$__cuda_sm10x_tcgen05_guardrail_trap_unallocated_columns_being_dealloced,(.L_x_20 - $__internal_2_$__cuda_sm10x_tcgen05_guardrail_trap_unallocated_columns_being_dealloced)
$__internal_2_$__cuda_sm10x_tcgen05_guardrail_trap_unallocated_columns_being_dealloced:
[----:B------:R-:W-:Y:S05]  /*906c0*/  BPT.TRAP 0x1 ;  /* 0x000000040000795c */ /* 0x000fea0000300000 */
[----:B------:R-:W-:-:S04]  /*906d0*/  IMAD.MOV.U32 R3, RZ, RZ, 0x0 ;  /* 0x00000000ff037424 */ /* 0x000fc800078e00ff */
[----:B------:R-:W-:Y:S05]  /*906e0*/  RET.REL.NODEC R2 `(matmul_kernel) ;  /* 0xfffff6f802447950 */ /* 0x000fea0003c3ffff */
.L_x_17:
[----:B------:R-:W-:-:S00]  /*906f0*/  BRA `(.L_x_17) ;  /* 0xfffffffc00fc7947 */ /* 0x000fc0000383ffff */
[----:B------:R-:W-:-:S00]  /*90700*/  NOP ;  /* 0x0000000000007918 */ /* 0x000fc00000000000 */
[----:B------:R-:W-:-:S00]  /*90710*/  NOP ;  /* 0x0000000000007918 */ /* 0x000fc00000000000 */
[----:B------:R-:W-:-:S00]  /*90720*/  NOP ;  /* 0x0000000000007918 */ /* 0x000fc00000000000 */
[----:B------:R-:W-:-:S00]  /*90730*/  NOP ;  /* 0x0000000000007918 */ /* 0x000fc00000000000 */
[----:B------:R-:W-:-:S00]  /*90740*/  NOP ;  /* 0x0000000000007918 */ /* 0x000fc00000000000 */
[----:B------:R-:W-:-:S00]  /*90750*/  NOP ;  /* 0x0000000000007918 */ /* 0x000fc00000000000 */
[----:B------:R-:W-:-:S00]  /*90760*/  NOP ;  /* 0x0000000000007918 */ /* 0x000fc00000000000 */
[----:B------:R-:W-:-:S00]  /*90770*/  NOP ;  /* 0x0000000000007918 */ /* 0x000fc00000000000 */
.L_x_20:


//--------------------- .nv.shared.matmul_kernel  --------------------------
	.section	.nv.shared.matmul_kernel,"aw",@nobits
	.sectionflags	@""
	.align	16
	.zero		1024


//--------------------- .nv.shared.reserved.0     --------------------------
	.section	.nv.shared.reserved.0,"aw",@nobits
	.align	8
	.weak		__nv_reservedSMEM_offset_0_alias
	.size		__nv_reservedSMEM_offset_0_alias, 0, 64
	.other		__nv_reservedSMEM_offset_0_alias,@"STO_CUDA_RESERVED_SHARED STV_DEFAULT"
__nv_reservedSMEM_offset_0_alias:
	.zero		0
.nv.shared.reserved.0:
	.zero		64
	.weak		__nv_reservedSMEM_allocation_phase
	.type		__nv_reservedSMEM_allocation_phase,@object
	.size		__nv_reservedSMEM_allocation_phase,(.L_0 - __nv_reservedSMEM_allocation_phase)
__nv_reservedSMEM_allocation_phase:
	.zero		1
.L_0:
	.zero		7
	.weak		__nv_reservedSMEM_devtool_atexit_pc
	.type		__nv_reservedSMEM_devtool_atexit_pc,@object
	.size		__nv_reservedSMEM_devtool_atexit_pc,(__nv_reservedSMEM_allocation_mask - __nv_reservedSMEM_devtool_atexit_pc)
__nv_reservedSMEM_devtool_atexit_pc:
	.zero		8
	.weak		__nv_reservedSMEM_allocation_mask
	.type		__nv_reservedSMEM_allocation_mask,@object
	.size		__nv_reservedSMEM_allocation_mask,(.L_2 - __nv_reservedSMEM_allocation_mask)
__nv_reservedSMEM_allocation_mask:
	.zero		4
.L_2:


//--------------------- .nv.constant0.matmul_kernel --------------------------
	.section	.nv.constant0.matmul_kernel,"a",@progbits
	.sectionflags	@""
	.align	4
.nv.constant0.matmul_kernel:
	.zero		976


//--------------------- SYMBOLS --------------------------

	.type		.nv.reservedSmem.offset0,@object
	.size		.nv.reservedSmem.offset0,0x4
	.type		.nv.reservedSmem.cap,@object
	.size		.nv.reservedSmem.cap,0x4
